# CuTe-DSL kernel — source=cudnn_frontend_dsl family=sdpa_bwd
# config = {"dtype": "BFloat16", "causal": false, "split_head": true}


// ===== COMPILED SASS (sm_100a) =====

	.target	sm_100a

	.elftype	@"ET_EXEC"


//--------------------- .note.nv.tkinfo           --------------------------
	.section	.note.nv.tkinfo,"",@"SHT_NOTE"
	.sectionflags	@"SHF_NOTE_NV_TKINFO"
	.tkinfo
        /*0018*/ 	.word	0x00000081
        /*0030*/ 	.string	""
        /*0030*/ 	.string	"ptxas"
        /*0030*/ 	.string	"Cuda compilation tools, release 12.9, V12.9.83"
        /*0030*/ 	.string	"Build system must define TOOLS_VERSION_EXTENDED"
        /*0030*/ 	.string	"-O 3 -arch sm_100a "



//--------------------- .note.nv.cuver            --------------------------
	.section	.note.nv.cuver,"",@"SHT_NOTE"
	.sectionflags	@"SHF_NOTE_NV_CUVER"
        /*0018*/ 	.short	0x0001
        /*001a*/ 	.short	0x0064
        /*001c*/ 	.short	0x0001
        /*001e*/ 	.short	0x0000
        /*0020*/ 	.short	0x0001
        /*0022*/ 	.short	0x0000


//--------------------- .nv.info                  --------------------------
	.section	.nv.info,"",@"SHT_CUDA_INFO"
	.align	4


	//----- nvinfo : EIATTR_REGCOUNT
	.align		4
        /*0000*/ 	.byte	0x04, 0x2f
        /*0002*/ 	.short	(.L_6 - .L_5)
	.align		4
.L_5:
        /*0004*/ 	.word	index@(kernel_cutlass_sum_OdO_cudnnsdpabwdfmha_backward_sm100_2kernelBlackwellFusedMultiHeadAttentionBackward_object_at__tensorptrbf16gmemalign64o409625620481256div64_tensorptrbf16gmemalign64o40_0)
        /*0008*/ 	.word	0x00000016


	//----- nvinfo : EIATTR_FRAME_SIZE
	.align		4
.L_6:
        /*000c*/ 	.byte	0x04, 0x11
        /*000e*/ 	.short	(.L_8 - .L_7)
	.align		4
.L_7:
        /*0010*/ 	.word	index@(kernel_cutlass_sum_OdO_cudnnsdpabwdfmha_backward_sm100_2kernelBlackwellFusedMultiHeadAttentionBackward_object_at__tensorptrbf16gmemalign64o409625620481256div64_tensorptrbf16gmemalign64o40_0)
        /*0014*/ 	.word	0x00000000


	//----- nvinfo : EIATTR_REGCOUNT
	.align		4
.L_8:
        /*0018*/ 	.byte	0x04, 0x2f
        /*001a*/ 	.short	(.L_10 - .L_9)
	.align		4
.L_9:
        /*001c*/ 	.word	index@(kernel_cutlass_kernel_cudnnsdpabwdfmha_dq_d256_sm100BlackwellFusedAttentionDQKernel_object_at_____Int32_Int32_Int32_TiledMMA_ThrLayoutVMNK21111000_PermutationMNK____MMAAtom_ThrID21_ShapeM_1)
        /*0020*/ 	.word	0x000000a8


	//----- nvinfo : EIATTR_FRAME_SIZE
	.align		4
.L_10:
        /*0024*/ 	.byte	0x04, 0x11
        /*0026*/ 	.short	(.L_12 - .L_11)
	.align		4
.L_11:
        /*0028*/ 	.word	index@($__internal_6_$__cuda_sm10x_tcgen05_guardrail_trap_unallocated_columns_being_dealloced)
        /*002c*/ 	.word	0x00000000


	//----- nvinfo : EIATTR_FRAME_SIZE
	.align		4
.L_12:
        /*0030*/ 	.byte	0x04, 0x11
        /*0032*/ 	.short	(.L_14 - .L_13)
	.align		4
.L_13:
        /*0034*/ 	.word	index@($__internal_5_$__cuda_sm10x_tcgen05_guardrail_trap_phase_invalid_during_alloc)
        /*0038*/ 	.word	0x00000000


	//----- nvinfo : EIATTR_FRAME_SIZE
	.align		4
.L_14:
        /*003c*/ 	.byte	0x04, 0x11
        /*003e*/ 	.short	(.L_16 - .L_15)
	.align		4
.L_15:
        /*0040*/ 	.word	index@($__internal_4_$__cuda_sm10x_tcgen05_guardrail_trap_col_being_dealloced_not_returned_by_alloc)
        /*0044*/ 	.word	0x00000000


	//----- nvinfo : EIATTR_FRAME_SIZE
	.align		4
.L_16:
        /*0048*/ 	.byte	0x04, 0x11
        /*004a*/ 	.short	(.L_18 - .L_17)
	.align		4
.L_17:
        /*004c*/ 	.word	index@(kernel_cutlass_kernel_cudnnsdpabwdfmha_dq_d256_sm100BlackwellFusedAttentionDQKernel_object_at_____Int32_Int32_Int32_TiledMMA_ThrLayoutVMNK21111000_PermutationMNK____MMAAtom_ThrID21_ShapeM_1)
        /*0050*/ 	.word	0x00000000


	//----- nvinfo : EIATTR_REGCOUNT
	.align		4
.L_18:
        /*0054*/ 	.byte	0x04, 0x2f
        /*0056*/ 	.short	(.L_20 - .L_19)
	.align		4
.L_19:
        /*0058*/ 	.word	index@(kernel_cutlass_dkdv_bwd_cudnnsdpabwdfmha_dkdv_d256_sm100BlackwellFusedAttentionDKDVKernel_object_at__TiledMMA_ThrLayoutVMNK21111000_PermutationMNK____MMAAtom_ThrID21_ShapeMNK2566416_TVLay_2)
        /*005c*/ 	.word	0x00000080


	//----- nvinfo : EIATTR_FRAME_SIZE
	.align		4
.L_20:
        /*0060*/ 	.byte	0x04, 0x11
        /*0062*/ 	.short	(.L_22 - .L_21)
	.align		4
.L_21:
        /*0064*/ 	.word	index@($__internal_3_$__cuda_sm20_div_u16)
        /*0068*/ 	.word	0x00000170


	//----- nvinfo : EIATTR_FRAME_SIZE
	.align		4
.L_22:
        /*006c*/ 	.byte	0x04, 0x11
        /*006e*/ 	.short	(.L_24 - .L_23)
	.align		4
.L_23:
        /*0070*/ 	.word	index@($__internal_2_$__cuda_sm10x_tcgen05_guardrail_trap_unallocated_columns_being_dealloced)
        /*0074*/ 	.word	0x00000170


	//----- nvinfo : EIATTR_FRAME_SIZE
	.align		4
.L_24:
        /*0078*/ 	.byte	0x04, 0x11
        /*007a*/ 	.short	(.L_26 - .L_25)
	.align		4
.L_25:
        /*007c*/ 	.word	index@($__internal_1_$__cuda_sm10x_tcgen05_guardrail_trap_phase_invalid_during_alloc)
        /*0080*/ 	.word	0x00000170


	//----- nvinfo : EIATTR_FRAME_SIZE
	.align		4
.L_26:
        /*0084*/ 	.byte	0x04, 0x11
        /*0086*/ 	.short	(.L_28 - .L_27)
	.align		4
.L_27:
        /*0088*/ 	.word	index@($__internal_0_$__cuda_sm10x_tcgen05_guardrail_trap_col_being_dealloced_not_returned_by_alloc)
        /*008c*/ 	.word	0x00000170


	//----- nvinfo : EIATTR_FRAME_SIZE
	.align		4
.L_28:
        /*0090*/ 	.byte	0x04, 0x11
        /*0092*/ 	.short	(.L_30 - .L_29)
	.align		4
.L_29:
        /*0094*/ 	.word	index@(kernel_cutlass_dkdv_bwd_cudnnsdpabwdfmha_dkdv_d256_sm100BlackwellFusedAttentionDKDVKernel_object_at__TiledMMA_ThrLayoutVMNK21111000_PermutationMNK____MMAAtom_ThrID21_ShapeMNK2566416_TVLay_2)
        /*0098*/ 	.word	0x00000170


	//----- nvinfo : EIATTR_MIN_STACK_SIZE
	.align		4
.L_30:
        /*009c*/ 	.byte	0x04, 0x12
        /*009e*/ 	.short	(.L_32 - .L_31)
	.align		4
.L_31:
        /*00a0*/ 	.word	index@(kernel_cutlass_dkdv_bwd_cudnnsdpabwdfmha_dkdv_d256_sm100BlackwellFusedAttentionDKDVKernel_object_at__TiledMMA_ThrLayoutVMNK21111000_PermutationMNK____MMAAtom_ThrID21_ShapeMNK2566416_TVLay_2)
        /*00a4*/ 	.word	0x00000170


	//----- nvinfo : EIATTR_MIN_STACK_SIZE
	.align		4
.L_32:
        /*00a8*/ 	.byte	0x04, 0x12
        /*00aa*/ 	.short	(.L_34 - .L_33)
	.align		4
.L_33:
        /*00ac*/ 	.word	index@(kernel_cutlass_kernel_cudnnsdpabwdfmha_dq_d256_sm100BlackwellFusedAttentionDQKernel_object_at_____Int32_Int32_Int32_TiledMMA_ThrLayoutVMNK21111000_PermutationMNK____MMAAtom_ThrID21_ShapeM_1)
        /*00b0*/ 	.word	0x00000000


	//----- nvinfo : EIATTR_MIN_STACK_SIZE
	.align		4
.L_34:
        /*00b4*/ 	.byte	0x04, 0x12
        /*00b6*/ 	.short	(.L_36 - .L_35)
	.align		4
.L_35:
        /*00b8*/ 	.word	index@(kernel_cutlass_sum_OdO_cudnnsdpabwdfmha_backward_sm100_2kernelBlackwellFusedMultiHeadAttentionBackward_object_at__tensorptrbf16gmemalign64o409625620481256div64_tensorptrbf16gmemalign64o40_0)
        /*00bc*/ 	.word	0x00000000
.L_36:


//--------------------- .nv.info.kernel_cutlass_dkdv_bwd_cudnnsdpabwdfmha_dkdv_d256_sm100BlackwellFusedAttentionDKDVKernel_object_at__TiledMMA_ThrLayoutVMNK21111000_PermutationMNK____MMAAtom_ThrID21_ShapeMNK2566416_TVLay_2 --------------------------
	.section	.nv.info.kernel_cutlass_dkdv_bwd_cudnnsdpabwdfmha_dkdv_d256_sm100BlackwellFusedAttentionDKDVKernel_object_at__TiledMMA_ThrLayoutVMNK21111000_PermutationMNK____MMAAtom_ThrID21_ShapeMNK2566416_TVLay_2,"",@"SHT_CUDA_INFO"
	.sectionflags	@""
	.align	4


	//----- nvinfo : EIATTR_CUDA_API_VERSION
	.align		4
        /*0000*/ 	.byte	0x04, 0x37
        /*0002*/ 	.short	(.L_38 - .L_37)
.L_37:
        /*0004*/ 	.word	0x00000081


	//----- nvinfo : EIATTR_KPARAM_INFO
	.align		4
.L_38:
        /*0008*/ 	.byte	0x04, 0x17
        /*000a*/ 	.short	(.L_40 - .L_39)
.L_39:
        /*000c*/ 	.word	0x00000000
        /*0010*/ 	.short	0x001f
        /*0012*/ 	.short	0x0528
        /*0014*/ 	.byte	0x00, 0xf0, 0x11, 0x00


	//----- nvinfo : EIATTR_KPARAM_INFO
	.align		4
.L_40:
        /*0018*/ 	.byte	0x04, 0x17
        /*001a*/ 	.short	(.L_42 - .L_41)
.L_41:
        /*001c*/ 	.word	0x00000000
        /*0020*/ 	.short	0x001e
        /*0022*/ 	.short	0x0524
        /*0024*/ 	.byte	0x00, 0xf0, 0x11, 0x00


	//----- nvinfo : EIATTR_KPARAM_INFO
	.align		4
.L_42:
        /*0028*/ 	.byte	0x04, 0x17
        /*002a*/ 	.short	(.L_44 - .L_43)
.L_43:
        /*002c*/ 	.word	0x00000000
        /*0030*/ 	.short	0x001d
        /*0032*/ 	.short	0x0520
        /*0034*/ 	.byte	0x00, 0xf0, 0x11, 0x00


	//----- nvinfo : EIATTR_KPARAM_INFO
	.align		4
.L_44:
        /*0038*/ 	.byte	0x04, 0x17
        /*003a*/ 	.short	(.L_46 - .L_45)
.L_45:
        /*003c*/ 	.word	0x00000000
        /*0040*/ 	.short	0x001c
        /*0042*/ 	.short	0x051c
        /*0044*/ 	.byte	0x00, 0xf0, 0x11, 0x00


	//----- nvinfo : EIATTR_KPARAM_INFO
	.align		4
.L_46:
        /*0048*/ 	.byte	0x04, 0x17
        /*004a*/ 	.short	(.L_48 - .L_47)
.L_47:
        /*004c*/ 	.word	0x00000000
        /*0050*/ 	.short	0x001b
        /*0052*/ 	.short	0x0518
        /*0054*/ 	.byte	0x00, 0xf0, 0x11, 0x00


	//----- nvinfo : EIATTR_KPARAM_INFO
	.align		4
.L_48:
        /*0058*/ 	.byte	0x04, 0x17
        /*005a*/ 	.short	(.L_50 - .L_49)
.L_49:
        /*005c*/ 	.word	0x00000000
        /*0060*/ 	.short	0x001a
        /*0062*/ 	.short	0x0514
        /*0064*/ 	.byte	0x00, 0xf0, 0x11, 0x00


	//----- nvinfo : EIATTR_KPARAM_INFO
	.align		4
.L_50:
        /*0068*/ 	.byte	0x04, 0x17
        /*006a*/ 	.short	(.L_52 - .L_51)
.L_51:
        /*006c*/ 	.word	0x00000000
        /*0070*/ 	.short	0x0019
        /*0072*/ 	.short	0x0510
        /*0074*/ 	.byte	0x00, 0xf0, 0x11, 0x00


	//----- nvinfo : EIATTR_KPARAM_INFO
	.align		4
.L_52:
        /*0078*/ 	.byte	0x04, 0x17
        /*007a*/ 	.short	(.L_54 - .L_53)
.L_53:
        /*007c*/ 	.word	0x00000000
        /*0080*/ 	.short	0x0018
        /*0082*/ 	.short	0x050c
        /*0084*/ 	.byte	0x00, 0xf0, 0x11, 0x00


	//----- nvinfo : EIATTR_KPARAM_INFO
	.align		4
.L_54:
        /*0088*/ 	.byte	0x04, 0x17
        /*008a*/ 	.short	(.L_56 - .L_55)
.L_55:
        /*008c*/ 	.word	0x00000000
        /*0090*/ 	.short	0x0017
        /*0092*/ 	.short	0x0508
        /*0094*/ 	.byte	0x00, 0xf0, 0x11, 0x00


	//----- nvinfo : EIATTR_KPARAM_INFO
	.align		4
.L_56:
        /*0098*/ 	.byte	0x04, 0x17
        /*009a*/ 	.short	(.L_58 - .L_57)
.L_57:
        /*009c*/ 	.word	0x00000000
        /*00a0*/ 	.short	0x0016
        /*00a2*/ 	.short	0x04e8
        /*00a4*/ 	.byte	0x00, 0xf0, 0x81, 0x00


	//----- nvinfo : EIATTR_KPARAM_INFO
	.align		4
.L_58:
        /*00a8*/ 	.byte	0x04, 0x17
        /*00aa*/ 	.short	(.L_60 - .L_59)
.L_59:
        /*00ac*/ 	.word	0x00000000
        /*00b0*/ 	.short	0x0015
        /*00b2*/ 	.short	0x04e0
        /*00b4*/ 	.byte	0x00, 0xf0, 0x11, 0x00


	//----- nvinfo : EIATTR_KPARAM_INFO
	.align		4
.L_60:
        /*00b8*/ 	.byte	0x04, 0x17
        /*00ba*/ 	.short	(.L_62 - .L_61)
.L_61:
        /*00bc*/ 	.word	0x00000000
        /*00c0*/ 	.short	0x0014
        /*00c2*/ 	.short	0x04c0
        /*00c4*/ 	.byte	0x00, 0xf0, 0x81, 0x00


	//----- nvinfo : EIATTR_KPARAM_INFO
	.align		4
.L_62:
        /*00c8*/ 	.byte	0x04, 0x17
        /*00ca*/ 	.short	(.L_64 - .L_63)
.L_63:
        /*00cc*/ 	.word	0x00000000
        /*00d0*/ 	.short	0x0013
        /*00d2*/ 	.short	0x04a8
        /*00d4*/ 	.byte	0x00, 0xf0, 0x61, 0x00


	//----- nvinfo : EIATTR_KPARAM_INFO
	.align		4
.L_64:
        /*00d8*/ 	.byte	0x04, 0x17
        /*00da*/ 	.short	(.L_66 - .L_65)
.L_65:
        /*00dc*/ 	.word	0x00000000
        /*00e0*/ 	.short	0x0012
        /*00e2*/ 	.short	0x0490
        /*00e4*/ 	.byte	0x00, 0xf0, 0x61, 0x00


	//----- nvinfo : EIATTR_KPARAM_INFO
	.align		4
.L_66:
        /*00e8*/ 	.byte	0x04, 0x17
        /*00ea*/ 	.short	(.L_68 - .L_67)
.L_67:
        /*00ec*/ 	.word	0x00000000
        /*00f0*/ 	.short	0x0011
        /*00f2*/ 	.short	0x0480
        /*00f4*/ 	.byte	0x00, 0xf0, 0x31, 0x00


	//----- nvinfo : EIATTR_KPARAM_INFO
	.align		4
.L_68:
        /*00f8*/ 	.byte	0x04, 0x17
        /*00fa*/ 	.short	(.L_70 - .L_69)
.L_69:
        /*00fc*/ 	.word	0x00000000
        /*0100*/ 	.short	0x0010
        /*0102*/ 	.short	0x0400
        /*0104*/ 	.byte	0x00, 0xf0, 0x01, 0x02


	//----- nvinfo : EIATTR_KPARAM_INFO
	.align		4
.L_70:
        /*0108*/ 	.byte	0x04, 0x17
        /*010a*/ 	.short	(.L_72 - .L_71)
.L_71:
        /*010c*/ 	.word	0x00000000
        /*0110*/ 	.short	0x000f
        /*0112*/ 	.short	0x03c0
        /*0114*/ 	.byte	0x00, 0xf0, 0x31, 0x00


	//----- nvinfo : EIATTR_KPARAM_INFO
	.align		4
.L_72:
        /*0118*/ 	.byte	0x04, 0x17
        /*011a*/ 	.short	(.L_74 - .L_73)
.L_73:
        /*011c*/ 	.word	0x00000000
        /*0120*/ 	.short	0x000e
        /*0122*/ 	.short	0x0340
        /*0124*/ 	.byte	0x00, 0xf0, 0x01, 0x02


	//----- nvinfo : EIATTR_KPARAM_INFO
	.align		4
.L_74:
        /*0128*/ 	.byte	0x04, 0x17
        /*012a*/ 	.short	(.L_76 - .L_75)
.L_75:
        /*012c*/ 	.word	0x00000000
        /*0130*/ 	.short	0x000d
        /*0132*/ 	.short	0x0300
        /*0134*/ 	.byte	0x00, 0xf0, 0x31, 0x00


	//----- nvinfo : EIATTR_KPARAM_INFO
	.align		4
.L_76:
        /*0138*/ 	.byte	0x04, 0x17
        /*013a*/ 	.short	(.L_78 - .L_77)
.L_77:
        /*013c*/ 	.word	0x00000000
        /*0140*/ 	.short	0x000c
        /*0142*/ 	.short	0x0280
        /*0144*/ 	.byte	0x00, 0xf0, 0x01, 0x02


	//----- nvinfo : EIATTR_KPARAM_INFO
	.align		4
.L_78:
        /*0148*/ 	.byte	0x04, 0x17
        /*014a*/ 	.short	(.L_80 - .L_79)
.L_79:
        /*014c*/ 	.word	0x00000000
        /*0150*/ 	.short	0x000b
        /*0152*/ 	.short	0x0250
        /*0154*/ 	.byte	0x00, 0xf0, 0x81, 0x00


	//----- nvinfo : EIATTR_KPARAM_INFO
	.align		4
.L_80:
        /*0158*/ 	.byte	0x04, 0x17
        /*015a*/ 	.short	(.L_82 - .L_81)
.L_81:
        /*015c*/ 	.word	0x00000000
        /*0160*/ 	.short	0x000a
        /*0162*/ 	.short	0x0240
        /*0164*/ 	.byte	0x00, 0xf0, 0x31, 0x00


	//----- nvinfo : EIATTR_KPARAM_INFO
	.align		4
.L_82:
        /*0168*/ 	.byte	0x04, 0x17
        /*016a*/ 	.short	(.L_84 - .L_83)
.L_83:
        /*016c*/ 	.word	0x00000000
        /*0170*/ 	.short	0x0009
        /*0172*/ 	.short	0x01c0
        /*0174*/ 	.byte	0x00, 0xf0, 0x01, 0x02


	//----- nvinfo : EIATTR_KPARAM_INFO
	.align		4
.L_84:
        /*0178*/ 	.byte	0x04, 0x17
        /*017a*/ 	.short	(.L_86 - .L_85)
.L_85:
        /*017c*/ 	.word	0x00000000
        /*0180*/ 	.short	0x0008
        /*0182*/ 	.short	0x0180
        /*0184*/ 	.byte	0x00, 0xf0, 0x31, 0x00


	//----- nvinfo : EIATTR_KPARAM_INFO
	.align		4
.L_86:
        /*0188*/ 	.byte	0x04, 0x17
        /*018a*/ 	.short	(.L_88 - .L_87)
.L_87:
        /*018c*/ 	.word	0x00000000
        /*0190*/ 	.short	0x0007
        /*0192*/ 	.short	0x0100
        /*0194*/ 	.byte	0x00, 0xf0, 0x01, 0x02


	//----- nvinfo : EIATTR_KPARAM_INFO
	.align		4
.L_88:
        /*0198*/ 	.byte	0x04, 0x17
        /*019a*/ 	.short	(.L_90 - .L_89)
.L_89:
        /*019c*/ 	.word	0x00000000
        /*01a0*/ 	.short	0x0006
        /*01a2*/ 	.short	0x00d0
        /*01a4*/ 	.byte	0x00, 0xf0, 0x61, 0x00


	//----- nvinfo : EIATTR_KPARAM_INFO
	.align		4
.L_90:
        /*01a8*/ 	.byte	0x04, 0x17
        /*01aa*/ 	.short	(.L_92 - .L_91)
.L_91:
        /*01ac*/ 	.word	0x00000000
        /*01b0*/ 	.short	0x0005
        /*01b2*/ 	.short	0x00c0
        /*01b4*/ 	.byte	0x00, 0xf0, 0x31, 0x00


	//----- nvinfo : EIATTR_KPARAM_INFO
	.align		4
.L_92:
        /*01b8*/ 	.byte	0x04, 0x17
        /*01ba*/ 	.short	(.L_94 - .L_93)
.L_93:
        /*01bc*/ 	.word	0x00000000
        /*01c0*/ 	.short	0x0004
        /*01c2*/ 	.short	0x0040
        /*01c4*/ 	.byte	0x00, 0xf0, 0x01, 0x02


	//----- nvinfo : EIATTR_KPARAM_INFO
	.align		4
.L_94:
        /*01c8*/ 	.byte	0x04, 0x17
        /*01ca*/ 	.short	(.L_96 - .L_95)
.L_95:
        /*01cc*/ 	.word	0x00000000
        /*01d0*/ 	.short	0x0003
        /*01d2*/ 	.short	0x0009
        /*01d4*/ 	.byte	0x00, 0xf0, 0x0d, 0x00


	//----- nvinfo : EIATTR_KPARAM_INFO
	.align		4
.L_96:
        /*01d8*/ 	.byte	0x04, 0x17
        /*01da*/ 	.short	(.L_98 - .L_97)
.L_97:
        /*01dc*/ 	.word	0x00000000
        /*01e0*/ 	.short	0x0002
        /*01e2*/ 	.short	0x0006
        /*01e4*/ 	.byte	0x00, 0xf0, 0x0d, 0x00


	//----- nvinfo : EIATTR_KPARAM_INFO
	.align		4
.L_98:
        /*01e8*/ 	.byte	0x04, 0x17
        /*01ea*/ 	.short	(.L_100 - .L_99)
.L_99:
        /*01ec*/ 	.word	0x00000000
        /*01f0*/ 	.short	0x0001
        /*01f2*/ 	.short	0x0003
        /*01f4*/ 	.byte	0x00, 0xf0, 0x0d, 0x00


	//----- nvinfo : EIATTR_KPARAM_INFO
	.align		4
.L_100:
        /*01f8*/ 	.byte	0x04, 0x17
        /*01fa*/ 	.short	(.L_102 - .L_101)
.L_101:
        /*01fc*/ 	.word	0x00000000
        /*0200*/ 	.short	0x0000
        /*0202*/ 	.short	0x0000
        /*0204*/ 	.byte	0x00, 0xf0, 0x0d, 0x00


	//----- nvinfo : EIATTR_AT_ENTRY_FRAGMENTS
	.align		4
.L_102:
        /*0208*/ 	.byte	0x04, 0x4f
        /*020a*/ 	.short	(.L_104 - .L_103)


	//   ....[0]....
.L_103:
        /*020c*/ 	.word	0x00000004


	//   ....[1]....
        /*0210*/ 	.word	0x00000005


	//----- nvinfo : EIATTR_RESERVED_SMEM_USED
	.align		4
.L_104:
        /*0214*/ 	.byte	0x01, 0x41
	.zero		2


	//----- nvinfo : EIATTR_SPARSE_MMA_MASK
	.align		4
        /*0218*/ 	.byte	0x03, 0x50
        /*021a*/ 	.short	0x0000


	//----- nvinfo : EIATTR_TCGEN05_2CTA_USED
	.align		4
        /*021c*/ 	.byte	0x01, 0x52
	.zero		2


	//----- nvinfo : EIATTR_MAXREG_COUNT
	.align		4
        /*0220*/ 	.byte	0x03, 0x1b
        /*0222*/ 	.short	0x00a8


	//----- nvinfo : EIATTR_NUM_BARRIERS
	.align		4
        /*0224*/ 	.byte	0x02, 0x4c
        /*0226*/ 	.byte	0x04
	.zero		1


	//----- nvinfo : EIATTR_ANNOTATIONS
	.align		4
        /*0228*/ 	.byte	0x04, 0x55
        /*022a*/ 	.short	(.L_106 - .L_105)


	//   ....[0]....
.L_105:
        /*022c*/ 	.word	0x00000001
        /*0230*/ 	.byte	0xd0, 0x00, 0x00, 0x00, 0x01, 0x00, 0x00, 0x00, 0x00, 0x09, 0x00, 0x00, 0x01, 0x00, 0x00, 0x00
        /* <DEDUP_REMOVED lines=129> */
        /*0a50*/ 	.byte	0xb0, 0x6a, 0x01, 0x00


	//----- nvinfo : EIATTR_INT_WARP_WIDE_INSTR_OFFSETS
	.align		4
.L_106:
        /*0a54*/ 	.byte	0x04, 0x31
        /*0a56*/ 	.short	(.L_108 - .L_107)


	//   ....[0]....
.L_107:
        /*0a58*/ 	.word	0x00016ca0


	//   ....[1]....
        /*0a5c*/ 	.word	0x00016cd0


	//----- nvinfo : EIATTR_COOP_GROUP_MASK_REGIDS
	.align		4
.L_108:
        /*0a60*/ 	.byte	0x04, 0x29
        /*0a62*/ 	.short	(.L_110 - .L_109)


	//   ....[0]....
.L_109:
        /*0a64*/ 	.word	0xffffffff


	//   ....[1]....
        /*0a68*/ 	.word	0xffffffff


	//   ....[2]....
        /*0a6c*/ 	.word	0xffffffff


	//   ....[3]....
        /*0a70*/ 	.word	0xffffffff


	//   ....[4]....
        /*0a74*/ 	.word	0xffffffff


	//   ....[5]....
        /*0a78*/ 	.word	0xffffffff


	//----- nvinfo : EIATTR_COOP_GROUP_INSTR_OFFSETS
	.align		4
.L_110:
        /*0a7c*/ 	.byte	0x04, 0x28
        /*0a7e*/ 	.short	(.L_112 - .L_111)


	//   ....[0]....
.L_111:
        /*0a80*/ 	.word	0x00000f20


	//   ....[1]....
        /*0a84*/ 	.word	0x00001510


	//   ....[2]....
        /*0a88*/ 	.word	0x00001690


	//   ....[3]....
        /*0a8c*/ 	.word	0x00016990


	//   ....[4]....
        /*0a90*/ 	.word	0x00016b30


	//   ....[5]....
        /*0a94*/ 	.word	0x00016d90


	//----- nvinfo : EIATTR_REG_RECONFIG
	.align		4
.L_112:
        /*0a98*/ 	.byte	0x01, 0x54
	.zero		2


	//----- nvinfo : EIATTR_VRC_CTA_INIT_COUNT
	.align		4
        /*0a9c*/ 	.byte	0x02, 0x4a
        /*0a9e*/ 	.byte	0x80
	.zero		1


	//----- nvinfo : EIATTR_MBARRIER_INSTR_OFFSETS
	.align		4
        /*0aa0*/ 	.byte	0x04, 0x39
        /*0aa2*/ 	.short	(.L_114 - .L_113)


	//   ....[0]....
.L_113:
        /*0aa4*/ 	.word	0x00000540
        /*0aa8*/ 	.word	0x000000ff
        /*0aac*/ 	.word	0x00000000
        /*0ab0*/ 	.short	0x0100
        /*0ab2*/ 	.byte	0x05
	.zero		1


	//   ....[1]....
        /*0ab4*/ 	.word	0x00000550
        /*0ab8*/ 	.word	0x000000ff
        /*0abc*/ 	.word	0x00000008
        /*0ac0*/ 	.short	0x0100
        /*0ac2*/ 	.byte	0x05
	.zero		1


	//   ....[2]....
        /*0ac4*/ 	.word	0x00000af0
        /*0ac8*/ 	.word	0x000000ff
        /*0acc*/ 	.word	0x00000010
        /*0ad0*/ 	.short	0x0100
        /*0ad2*/ 	.byte	0x08
	.zero		1


	//   ....[3]....
        /*0ad4*/ 	.word	0x00000b00
        /*0ad8*/ 	.word	0x000000ff
        /*0adc*/ 	.word	0x00000018
        /*0ae0*/ 	.short	0x0100
        /*0ae2*/ 	.byte	0x08
	.zero		1


	//   ....[4]....
        /*0ae4*/ 	.word	0x00000b10
        /*0ae8*/ 	.word	0x000000ff
        /*0aec*/ 	.word	0x00000020
        /*0af0*/ 	.short	0x0100
        /*0af2*/ 	.byte	0x08
	.zero		1


	//   ....[5]....
        /*0af4*/ 	.word	0x00000b20
        /*0af8*/ 	.word	0x000000ff
        /*0afc*/ 	.word	0x00000028
        /*0b00*/ 	.short	0x0100
        /*0b02*/ 	.byte	0x08
	.zero		1


	//   ....[6]....
        /*0b04*/ 	.word	0x00000b30
        /*0b08*/ 	.word	0x000000ff
        /*0b0c*/ 	.word	0x00000030
        /*0b10*/ 	.short	0x0100
        /*0b12*/ 	.byte	0x08
	.zero		1


	//   ....[7]....
        /*0b14*/ 	.word	0x00000b40
        /*0b18*/ 	.word	0x000000ff
        /*0b1c*/ 	.word	0x00000038
        /*0b20*/ 	.short	0x0100
        /*0b22*/ 	.byte	0x08
	.zero		1


	//   ....[8]....
        /*0b24*/ 	.word	0x00000b50
        /*0b28*/ 	.word	0x000000ff
        /*0b2c*/ 	.word	0x00000040
        /*0b30*/ 	.short	0x0100
        /*0b32*/ 	.byte	0x08
	.zero		1


	//   ....[9]....
        /*0b34*/ 	.word	0x00000b60
        /*0b38*/ 	.word	0x000000ff
        /*0b3c*/ 	.word	0x00000048
        /*0b40*/ 	.short	0x0100
        /*0b42*/ 	.byte	0x08
	.zero		1


	//   ....[10]....
        /*0b44*/ 	.word	0x00000b70
        /*0b48*/ 	.word	0x000000ff
        /*0b4c*/ 	.word	0x00000050
        /*0b50*/ 	.short	0x0100
        /*0b52*/ 	.byte	0x08
	.zero		1


	//   ....[11]....
        /*0b54*/ 	.word	0x00000b80
        /*0b58*/ 	.word	0x000000ff
        /*0b5c*/ 	.word	0x00000058
        /*0b60*/ 	.short	0x0100
        /*0b62*/ 	.byte	0x08
	.zero		1


	//   ....[12]....
        /*0b64*/ 	.word	0x00000b90
        /*0b68*/ 	.word	0x000000ff
        /*0b6c*/ 	.word	0x00000060
        /*0b70*/ 	.short	0x0100
        /*0b72*/ 	.byte	0x08
	.zero		1


	//   ....[13]....
        /*0b74*/ 	.word	0x00000ba0
        /*0b78*/ 	.word	0x000000ff
        /*0b7c*/ 	.word	0x00000068
        /*0b80*/ 	.short	0x0100
        /*0b82*/ 	.byte	0x08
	.zero		1


	//   ....[14]....
        /*0b84*/ 	.word	0x00000bf0
        /*0b88*/ 	.word	0x000000ff
        /*0b8c*/ 	.word	0x00000070
        /*0b90*/ 	.short	0x0100
        /*0b92*/ 	.byte	0x0a
	.zero		1


	//   ....[15]....
        /*0b94*/ 	.word	0x00000c00
        /*0b98*/ 	.word	0x000000ff
        /*0b9c*/ 	.word	0x00000078
        /*0ba0*/ 	.short	0x0100
        /*0ba2*/ 	.byte	0x0a
	.zero		1


	//   ....[16]....
        /*0ba4*/ 	.word	0x00000c30
        /*0ba8*/ 	.word	0x000000ff
        /*0bac*/ 	.word	0x00000080
        /*0bb0*/ 	.short	0x0100
        /*0bb2*/ 	.byte	0x09
	.zero		1


	//   ....[17]....
        /*0bb4*/ 	.word	0x00000c40
        /*0bb8*/ 	.word	0x000000ff
        /*0bbc*/ 	.word	0x00000088
        /*0bc0*/ 	.short	0x0100
        /*0bc2*/ 	.byte	0x09
	.zero		1


	//   ....[18]....
        /*0bc4*/ 	.word	0x00000d20
        /*0bc8*/ 	.word	0x000000ff
        /*0bcc*/ 	.word	0x00000090
        /*0bd0*/ 	.short	0x0100
        /*0bd2*/ 	.byte	0x08
	.zero		1


	//   ....[19]....
        /*0bd4*/ 	.word	0x00000d30
        /*0bd8*/ 	.word	0x000000ff
        /*0bdc*/ 	.word	0x00000098
        /*0be0*/ 	.short	0x0100
        /*0be2*/ 	.byte	0x08
	.zero		1


	//   ....[20]....
        /*0be4*/ 	.word	0x00000d40
        /*0be8*/ 	.word	0x000000ff
        /*0bec*/ 	.word	0x000000a0
        /*0bf0*/ 	.short	0x0100
        /*0bf2*/ 	.byte	0x08
	.zero		1


	//   ....[21]....
        /*0bf4*/ 	.word	0x00000d50
        /*0bf8*/ 	.word	0x000000ff
        /*0bfc*/ 	.word	0x000000a8
        /*0c00*/ 	.short	0x0100
        /*0c02*/ 	.byte	0x08
	.zero		1


	//   ....[22]....
        /*0c04*/ 	.word	0x00000d60
        /*0c08*/ 	.word	0x000000ff
        /*0c0c*/ 	.word	0x000000b0
        /*0c10*/ 	.short	0x0100
        /*0c12*/ 	.byte	0x08
	.zero		1


	//   ....[23]....
        /*0c14*/ 	.word	0x00000d70
        /*0c18*/ 	.word	0x000000ff
        /*0c1c*/ 	.word	0x000000b8
        /*0c20*/ 	.short	0x0100
        /*0c22*/ 	.byte	0x08
	.zero		1


	//   ....[24]....
        /*0c24*/ 	.word	0x00000d80
        /*0c28*/ 	.word	0x000000ff
        /*0c2c*/ 	.word	0x000000c0
        /*0c30*/ 	.short	0x0100
        /*0c32*/ 	.byte	0x08
	.zero		1


	//   ....[25]....
        /*0c34*/ 	.word	0x00000d90
        /*0c38*/ 	.word	0x000000ff
        /*0c3c*/ 	.word	0x000000c8
        /*0c40*/ 	.short	0x0100
        /*0c42*/ 	.byte	0x08
	.zero		1


	//   ....[26]....
        /*0c44*/ 	.word	0x00000da0
        /*0c48*/ 	.word	0x000000ff
        /*0c4c*/ 	.word	0x000000d0
        /*0c50*/ 	.short	0x0100
        /*0c52*/ 	.byte	0x08
	.zero		1


	//   ....[27]....
        /*0c54*/ 	.word	0x00000db0
        /*0c58*/ 	.word	0x000000ff
        /*0c5c*/ 	.word	0x000000d8
        /*0c60*/ 	.short	0x0100
        /*0c62*/ 	.byte	0x08
	.zero		1


	//   ....[28]....
        /*0c64*/ 	.word	0x00000eb0
        /*0c68*/ 	.word	0x000000ff
        /*0c6c*/ 	.word	0x000000e8
        /*0c70*/ 	.short	0x0100
        /*0c72*/ 	.byte	0x04
	.zero		1


	//   ....[29]....
        /*0c74*/ 	.word	0x00001180
        /*0c78*/ 	.word	0x00000000
        /*0c7c*/ 	.word	0x00000000
        /*0c80*/ 	.short	0x010a
        /*0c82*/ 	.byte	0xff
	.zero		1


	//   ....[30]....
        /*0c84*/ 	.word	0x000011a0
        /*0c88*/ 	.word	0x00000000
        /*0c8c*/ 	.word	0x00000000
        /*0c90*/ 	.short	0x010a
        /*0c92*/ 	.byte	0xff
	.zero		1


	//   ....[31]....
        /*0c94*/ 	.word	0x00001380
        /*0c98*/ 	.word	0x00000004
        /*0c9c*/ 	.word	0x00000000
        /*0ca0*/ 	.short	0x010a
        /*0ca2*/ 	.byte	0xff
	.zero		1


	//   ....[32]....
        /*0ca4*/ 	.word	0x000013a0
        /*0ca8*/ 	.word	0x00000004
        /*0cac*/ 	.word	0x00000000
        /*0cb0*/ 	.short	0x010a
        /*0cb2*/ 	.byte	0xff
	.zero		1


	//   ....[33]....
        /*0cb4*/ 	.word	0x00001490
        /*0cb8*/ 	.word	0x00000000
        /*0cbc*/ 	.word	0x00000000
        /*0cc0*/ 	.short	0x0101
        /*0cc2*/ 	.byte	0xff
	.zero		1


	//   ....[34]....
        /*0cc4*/ 	.word	0x00003560
        /*0cc8*/ 	.word	0x000000ff
        /*0ccc*/ 	.word	0x00000018
        /*0cd0*/ 	.short	0x010a
        /*0cd2*/ 	.byte	0x04
	.zero		1


	//   ....[35]....
        /*0cd4*/ 	.word	0x00003a80
        /*0cd8*/ 	.word	0x000000ff
        /*0cdc*/ 	.word	0x00000008
        /*0ce0*/ 	.short	0x010a
        /*0ce2*/ 	.byte	0x04
	.zero		1


	//   ....[36]....
        /*0ce4*/ 	.word	0x00003fa0
        /*0ce8*/ 	.word	0x000000ff
        /*0cec*/ 	.word	0x00000068
        /*0cf0*/ 	.short	0x010a
        /*0cf2*/ 	.byte	0x04
	.zero		1


	//   ....[37]....
        /*0cf4*/ 	.word	0x000041b0
        /*0cf8*/ 	.word	0x000000ff
        /*0cfc*/ 	.word	0x00000060
        /*0d00*/ 	.short	0x0107
        /*0d02*/ 	.byte	0x04
	.zero		1


	//   ....[38]....
        /*0d04*/ 	.word	0x000041e0
        /*0d08*/ 	.word	0x000000ff
        /*0d0c*/ 	.word	0x00000028
        /*0d10*/ 	.short	0x010a
        /*0d12*/ 	.byte	0x04
	.zero		1


	//   ....[39]....
        /*0d14*/ 	.word	0x000046a0
        /*0d18*/ 	.word	0x000000ff
        /*0d1c*/ 	.word	0x00000048
        /*0d20*/ 	.short	0x010a
        /*0d22*/ 	.byte	0x04
	.zero		1


	//   ....[40]....
        /*0d24*/ 	.word	0x00004bc0
        /*0d28*/ 	.word	0x000000ff
        /*0d2c*/ 	.word	0x00000078
        /*0d30*/ 	.short	0x010a
        /*0d32*/ 	.byte	0x04
	.zero		1


	//   ....[41]....
        /*0d34*/ 	.word	0x00004d50
        /*0d38*/ 	.word	0x000000ff
        /*0d3c*/ 	.word	0x00000070
        /*0d40*/ 	.short	0x0107
        /*0d42*/ 	.byte	0x04
	.zero		1


	//   ....[42]....
        /*0d44*/ 	.word	0x00004d80
        /*0d48*/ 	.word	0x000000ff
        /*0d4c*/ 	.word	0x00000058
        /*0d50*/ 	.short	0x010a
        /*0d52*/ 	.byte	0x04
	.zero		1


	//   ....[43]....
        /*0d54*/ 	.word	0x00005040
        /*0d58*/ 	.word	0x000000ff
        /*0d5c*/ 	.word	0x00000038
        /*0d60*/ 	.short	0x010a
        /*0d62*/ 	.byte	0x04
	.zero		1


	//   ....[44]....
        /*0d64*/ 	.word	0x000055a0
        /*0d68*/ 	.word	0x000000ff
        /*0d6c*/ 	.word	0x00000008
        /*0d70*/ 	.short	0x010a
        /*0d72*/ 	.byte	0x04
	.zero		1


	//   ....[45]....
        /*0d74*/ 	.word	0x00005be0
        /*0d78*/ 	.word	0x000000ff
        /*0d7c*/ 	.word	0x00000068
        /*0d80*/ 	.short	0x010a
        /*0d82*/ 	.byte	0x04
	.zero		1


	//   ....[46]....
        /*0d84*/ 	.word	0x00005e90
        /*0d88*/ 	.word	0x000000ff
        /*0d8c*/ 	.word	0x00000060
        /*0d90*/ 	.short	0x0107
        /*0d92*/ 	.byte	0x04
	.zero		1


	//   ....[47]....
        /*0d94*/ 	.word	0x00005ec0
        /*0d98*/ 	.word	0x000000ff
        /*0d9c*/ 	.word	0x00000048
        /*0da0*/ 	.short	0x010a
        /*0da2*/ 	.byte	0x04
	.zero		1


	//   ....[48]....
        /*0da4*/ 	.word	0x00006370
        /*0da8*/ 	.word	0x000000ff
        /*0dac*/ 	.word	0x00000078
        /*0db0*/ 	.short	0x010a
        /*0db2*/ 	.byte	0x04
	.zero		1


	//   ....[49]....
        /*0db4*/ 	.word	0x000064f0
        /*0db8*/ 	.word	0x000000ff
        /*0dbc*/ 	.word	0x00000070
        /*0dc0*/ 	.short	0x0107
        /*0dc2*/ 	.byte	0x04
	.zero		1


	//   ....[50]....
        /*0dc4*/ 	.word	0x00006520
        /*0dc8*/ 	.word	0x000000ff
        /*0dcc*/ 	.word	0x00000058
        /*0dd0*/ 	.short	0x010a
        /*0dd2*/ 	.byte	0x04
	.zero		1


	//   ....[51]....
        /*0dd4*/ 	.word	0x000067b0
        /*0dd8*/ 	.word	0x000000ff
        /*0ddc*/ 	.word	0x00000038
        /*0de0*/ 	.short	0x010a
        /*0de2*/ 	.byte	0x04
	.zero		1


	//   ....[52]....
        /*0de4*/ 	.word	0x00006a80
        /*0de8*/ 	.word	0x000000ff
        /*0dec*/ 	.word	0x00000018
        /*0df0*/ 	.short	0x010a
        /*0df2*/ 	.byte	0x04
	.zero		1


	//   ....[53]....
        /*0df4*/ 	.word	0x00006af0
        /*0df8*/ 	.word	0x000000ff
        /*0dfc*/ 	.word	0x00000028
        /*0e00*/ 	.short	0x010a
        /*0e02*/ 	.byte	0x04
	.zero		1


	//   ....[54]....
        /*0e04*/ 	.word	0x00006b50
        /*0e08*/ 	.word	0x000000ff
        /*0e0c*/ 	.word	0x00000008
        /*0e10*/ 	.short	0x010a
        /*0e12*/ 	.byte	0x04
	.zero		1


	//   ....[55]....
        /*0e14*/ 	.word	0x00006bc0
        /*0e18*/ 	.word	0x000000ff
        /*0e1c*/ 	.word	0x00000068
        /*0e20*/ 	.short	0x010a
        /*0e22*/ 	.byte	0x04
	.zero		1


	//   ....[56]....
        /*0e24*/ 	.word	0x00006be0
        /*0e28*/ 	.word	0x000000ff
        /*0e2c*/ 	.word	0x00000048
        /*0e30*/ 	.short	0x010a
        /*0e32*/ 	.byte	0x04
	.zero		1


	//   ....[57]....
        /*0e34*/ 	.word	0x00006c40
        /*0e38*/ 	.word	0x000000ff
        /*0e3c*/ 	.word	0x00000058
        /*0e40*/ 	.short	0x010a
        /*0e42*/ 	.byte	0x04
	.zero		1


	//   ....[58]....
        /*0e44*/ 	.word	0x00006cb0
        /*0e48*/ 	.word	0x000000ff
        /*0e4c*/ 	.word	0x00000078
        /*0e50*/ 	.short	0x010a
        /*0e52*/ 	.byte	0x04
	.zero		1


	//   ....[59]....
        /*0e54*/ 	.word	0x00006cd0
        /*0e58*/ 	.word	0x000000ff
        /*0e5c*/ 	.word	0x00000038
        /*0e60*/ 	.short	0x010a
        /*0e62*/ 	.byte	0x04
	.zero		1


	//   ....[60]....
        /*0e64*/ 	.word	0x00006d40
        /*0e68*/ 	.word	0x000000ff
        /*0e6c*/ 	.word	0x00000028
        /*0e70*/ 	.short	0x010a
        /*0e72*/ 	.byte	0x04
	.zero		1


	//   ....[61]....
        /*0e74*/ 	.word	0x00006d70
        /*0e78*/ 	.word	0x000000ff
        /*0e7c*/ 	.word	0x00000008
        /*0e80*/ 	.short	0x010a
        /*0e82*/ 	.byte	0x04
	.zero		1


	//   ....[62]....
        /*0e84*/ 	.word	0x00006da0
        /*0e88*/ 	.word	0x000000ff
        /*0e8c*/ 	.word	0x00000068
        /*0e90*/ 	.short	0x010a
        /*0e92*/ 	.byte	0x04
	.zero		1


	//   ....[63]....
        /*0e94*/ 	.word	0x00006dd0
        /*0e98*/ 	.word	0x000000ff
        /*0e9c*/ 	.word	0x00000048
        /*0ea0*/ 	.short	0x010a
        /*0ea2*/ 	.byte	0x04
	.zero		1


	//   ....[64]....
        /*0ea4*/ 	.word	0x00006e00
        /*0ea8*/ 	.word	0x000000ff
        /*0eac*/ 	.word	0x00000058
        /*0eb0*/ 	.short	0x010a
        /*0eb2*/ 	.byte	0x04
	.zero		1


	//   ....[65]....
        /*0eb4*/ 	.word	0x00006e30
        /*0eb8*/ 	.word	0x000000ff
        /*0ebc*/ 	.word	0x00000078
        /*0ec0*/ 	.short	0x010a
        /*0ec2*/ 	.byte	0x04
	.zero		1


	//   ....[66]....
        /*0ec4*/ 	.word	0x00006e70
        /*0ec8*/ 	.word	0x00000022
        /*0ecc*/ 	.word	0x00000038
        /*0ed0*/ 	.short	0x010a
        /*0ed2*/ 	.byte	0xff
	.zero		1


	//   ....[67]....
        /*0ed4*/ 	.word	0x00006eb0
        /*0ed8*/ 	.word	0x00000022
        /*0edc*/ 	.word	0x00000038
        /*0ee0*/ 	.short	0x010a
        /*0ee2*/ 	.byte	0xff
	.zero		1


	//   ....[68]....
        /*0ee4*/ 	.word	0x00007130
        /*0ee8*/ 	.word	0x0000000a
        /*0eec*/ 	.word	0x00000088
        /*0ef0*/ 	.short	0x010a
        /*0ef2*/ 	.byte	0xff
	.zero		1


	//   ....[69]....
        /*0ef4*/ 	.word	0x00007160
        /*0ef8*/ 	.word	0x0000000a
        /*0efc*/ 	.word	0x00000010
        /*0f00*/ 	.short	0x010a
        /*0f02*/ 	.byte	0xff
	.zero		1


	//   ....[70]....
        /*0f04*/ 	.word	0x00007180
        /*0f08*/ 	.word	0x0000000a
        /*0f0c*/ 	.word	0x00000000
        /*0f10*/ 	.short	0x010a
        /*0f12*/ 	.byte	0xff
	.zero		1


	//   ....[71]....
        /*0f14*/ 	.word	0x00008880
        /*0f18*/ 	.word	0x0000000a
        /*0f1c*/ 	.word	0x00000040
        /*0f20*/ 	.short	0x010a
        /*0f22*/ 	.byte	0xff
	.zero		1


	//   ....[72]....
        /*0f24*/ 	.word	0x00008930
        /*0f28*/ 	.word	0x0000000a
        /*0f2c*/ 	.word	0x00000020
        /*0f30*/ 	.short	0x010a
        /*0f32*/ 	.byte	0xff
	.zero		1


	//   ....[73]....
        /*0f34*/ 	.word	0x00008950
        /*0f38*/ 	.word	0x0000000a
        /*0f3c*/ 	.word	0x00000098
        /*0f40*/ 	.short	0x010a
        /*0f42*/ 	.byte	0xff
	.zero		1


	//   ....[74]....
        /*0f44*/ 	.word	0x0000a070
        /*0f48*/ 	.word	0x0000000a
        /*0f4c*/ 	.word	0x000000a0
        /*0f50*/ 	.short	0x010a
        /*0f52*/ 	.byte	0xff
	.zero		1


	//   ....[75]....
        /*0f54*/ 	.word	0x0000a110
        /*0f58*/ 	.word	0x0000000a
        /*0f5c*/ 	.word	0x00000050
        /*0f60*/ 	.short	0x010a
        /*0f62*/ 	.byte	0xff
	.zero		1


	//   ....[76]....
        /*0f64*/ 	.word	0x0000ddd0
        /*0f68*/ 	.word	0x00000009
        /*0f6c*/ 	.word	0x00000000
        /*0f70*/ 	.short	0x010a
        /*0f72*/ 	.byte	0xff
	.zero		1


	//   ....[77]....
        /*0f74*/ 	.word	0x0000de00
        /*0f78*/ 	.word	0x00000009
        /*0f7c*/ 	.word	0x00000088
        /*0f80*/ 	.short	0x010a
        /*0f82*/ 	.byte	0xff
	.zero		1


	//   ....[78]....
        /*0f84*/ 	.word	0x0000eb40
        /*0f88*/ 	.word	0x00000009
        /*0f8c*/ 	.word	0x00000030
        /*0f90*/ 	.short	0x010a
        /*0f92*/ 	.byte	0xff
	.zero		1


	//   ....[79]....
        /*0f94*/ 	.word	0x0000eb60
        /*0f98*/ 	.word	0x00000009
        /*0f9c*/ 	.word	0x000000b0
        /*0fa0*/ 	.short	0x010a
        /*0fa2*/ 	.byte	0xff
	.zero		1


	//   ....[80]....
        /*0fa4*/ 	.word	0x0000f030
        /*0fa8*/ 	.word	0x00000009
        /*0fac*/ 	.word	0x00000098
        /*0fb0*/ 	.short	0x010a
        /*0fb2*/ 	.byte	0xff
	.zero		1


	//   ....[81]....
        /*0fb4*/ 	.word	0x0000f050
        /*0fb8*/ 	.word	0x00000009
        /*0fbc*/ 	.word	0x00000040
        /*0fc0*/ 	.short	0x010a
        /*0fc2*/ 	.byte	0xff
	.zero		1


	//   ....[82]....
        /*0fc4*/ 	.word	0x0000fbc0
        /*0fc8*/ 	.word	0x00000009
        /*0fcc*/ 	.word	0x000000a0
        /*0fd0*/ 	.short	0x010a
        /*0fd2*/ 	.byte	0xff
	.zero		1


	//   ....[83]....
        /*0fd4*/ 	.word	0x0000fbe0
        /*0fd8*/ 	.word	0x00000009
        /*0fdc*/ 	.word	0x00000050
        /*0fe0*/ 	.short	0x010a
        /*0fe2*/ 	.byte	0xff
	.zero		1


	//   ....[84]....
        /*0fe4*/ 	.word	0x00010170
        /*0fe8*/ 	.word	0x00000008
        /*0fec*/ 	.word	0x000000d0
        /*0ff0*/ 	.short	0x010a
        /*0ff2*/ 	.byte	0xff
	.zero		1


	//   ....[85]....
        /*0ff4*/ 	.word	0x000102b0
        /*0ff8*/ 	.word	0x00000008
        /*0ffc*/ 	.word	0x000000d8
        /*1000*/ 	.short	0x010a
        /*1002*/ 	.byte	0xff
	.zero		1


	//   ....[86]....
        /*1004*/ 	.word	0x000102d0
        /*1008*/ 	.word	0x00000008
        /*100c*/ 	.word	0x000000b0
        /*1010*/ 	.short	0x010a
        /*1012*/ 	.byte	0xff
	.zero		1


	//   ....[87]....
        /*1014*/ 	.word	0x00010300
        /*1018*/ 	.word	0x00000008
        /*101c*/ 	.word	0x00000030
        /*1020*/ 	.short	0x010a
        /*1022*/ 	.byte	0xff
	.zero		1


	//   ....[88]....
        /*1024*/ 	.word	0x000108f0
        /*1028*/ 	.word	0x00000008
        /*102c*/ 	.word	0x00000088
        /*1030*/ 	.short	0x010a
        /*1032*/ 	.byte	0xff
	.zero		1


	//   ....[89]....
        /*1034*/ 	.word	0x00010920
        /*1038*/ 	.word	0x00000008
        /*103c*/ 	.word	0x00000098
        /*1040*/ 	.short	0x010a
        /*1042*/ 	.byte	0xff
	.zero		1


	//   ....[90]....
        /*1044*/ 	.word	0x00010960
        /*1048*/ 	.word	0x00000008
        /*104c*/ 	.word	0x000000d8
        /*1050*/ 	.short	0x010a
        /*1052*/ 	.byte	0xff
	.zero		1


	//   ....[91]....
        /*1054*/ 	.word	0x000109a0
        /*1058*/ 	.word	0x00000008
        /*105c*/ 	.word	0x000000d8
        /*1060*/ 	.short	0x010a
        /*1062*/ 	.byte	0xff
	.zero		1


	//   ....[92]....
        /*1064*/ 	.word	0x00010e40
        /*1068*/ 	.word	0x00000070
        /*106c*/ 	.word	0x00000080
        /*1070*/ 	.short	0x010a
        /*1072*/ 	.byte	0xff
	.zero		1


	//   ....[93]....
        /*1074*/ 	.word	0x00010e60
        /*1078*/ 	.word	0x00000070
        /*107c*/ 	.word	0x000000a8
        /*1080*/ 	.short	0x010a
        /*1082*/ 	.byte	0xff
	.zero		1


	//   ....[94]....
        /*1084*/ 	.word	0x00010e90
        /*1088*/ 	.word	0x00000070
        /*108c*/ 	.word	0x00000060
        /*1090*/ 	.short	0x010a
        /*1092*/ 	.byte	0xff
	.zero		1


	//   ....[95]....
        /*1094*/ 	.word	0x00011440
        /*1098*/ 	.word	0x00000066
        /*109c*/ 	.word	0x00000000
        /*10a0*/ 	.short	0x0101
        /*10a2*/ 	.byte	0xff
	.zero		1


	//   ....[96]....
        /*10a4*/ 	.word	0x00011450
        /*10a8*/ 	.word	0x00000063
        /*10ac*/ 	.word	0x00000000
        /*10b0*/ 	.short	0x0101
        /*10b2*/ 	.byte	0xff
	.zero		1


	//   ....[97]....
        /*10b4*/ 	.word	0x00011460
        /*10b8*/ 	.word	0x00000070
        /*10bc*/ 	.word	0x00000068
        /*10c0*/ 	.short	0x0101
        /*10c2*/ 	.byte	0xff
	.zero		1


	//   ....[98]....
        /*10c4*/ 	.word	0x00011470
        /*10c8*/ 	.word	0x00000070
        /*10cc*/ 	.word	0x00000070
        /*10d0*/ 	.short	0x010a
        /*10d2*/ 	.byte	0xff
	.zero		1


	//   ....[99]....
        /*10d4*/ 	.word	0x00011490
        /*10d8*/ 	.word	0x00000070
        /*10dc*/ 	.word	0x00000090
        /*10e0*/ 	.short	0x010a
        /*10e2*/ 	.byte	0xff
	.zero		1


	//   ....[100]....
        /*10e4*/ 	.word	0x000114c0
        /*10e8*/ 	.word	0x00000070
        /*10ec*/ 	.word	0x000000b8
        /*10f0*/ 	.short	0x010a
        /*10f2*/ 	.byte	0xff
	.zero		1


	//   ....[101]....
        /*10f4*/ 	.word	0x000116b0
        /*10f8*/ 	.word	0x00000062
        /*10fc*/ 	.word	0x00000000
        /*1100*/ 	.short	0x0101
        /*1102*/ 	.byte	0xff
	.zero		1


	//   ....[102]....
        /*1104*/ 	.word	0x000119f0
        /*1108*/ 	.word	0x00000061
        /*110c*/ 	.word	0x00000000
        /*1110*/ 	.short	0x0101
        /*1112*/ 	.byte	0xff
	.zero		1


	//   ....[103]....
        /*1114*/ 	.word	0x00011a00
        /*1118*/ 	.word	0x00000070
        /*111c*/ 	.word	0x00000078
        /*1120*/ 	.short	0x0101
        /*1122*/ 	.byte	0xff
	.zero		1


	//   ....[104]....
        /*1124*/ 	.word	0x00011a30
        /*1128*/ 	.word	0x00000070
        /*112c*/ 	.word	0x000000c0
        /*1130*/ 	.short	0x010a
        /*1132*/ 	.byte	0xff
	.zero		1


	//   ....[105]....
        /*1134*/ 	.word	0x00013f00
        /*1138*/ 	.word	0x00000000
        /*113c*/ 	.word	0x00000000
        /*1140*/ 	.short	0x0101
        /*1142*/ 	.byte	0xff
	.zero		1


	//   ....[106]....
        /*1144*/ 	.word	0x00013f10
        /*1148*/ 	.word	0x00000076
        /*114c*/ 	.word	0x000000c8
        /*1150*/ 	.short	0x010a
        /*1152*/ 	.byte	0xff
	.zero		1


	//   ....[107]....
        /*1154*/ 	.word	0x00016800
        /*1158*/ 	.word	0x00000000
        /*115c*/ 	.word	0x00000000
        /*1160*/ 	.short	0x0101
        /*1162*/ 	.byte	0xff
	.zero		1


	//   ....[108]....
        /*1164*/ 	.word	0x00016810
        /*1168*/ 	.word	0x00000076
        /*116c*/ 	.word	0x000000a8
        /*1170*/ 	.short	0x010a
        /*1172*/ 	.byte	0xff
	.zero		1


	//   ....[109]....
        /*1174*/ 	.word	0x00016830
        /*1178*/ 	.word	0x00000076
        /*117c*/ 	.word	0x000000b8
        /*1180*/ 	.short	0x010a
        /*1182*/ 	.byte	0xff
	.zero		1


	//   ....[110]....
        /*1184*/ 	.word	0x00016b00
        /*1188*/ 	.word	0x00000002
        /*118c*/ 	.word	0x00000000
        /*1190*/ 	.short	0x0101
        /*1192*/ 	.byte	0xff
	.zero		1


	//   ....[111]....
        /*1194*/ 	.word	0x00016b10
        /*1198*/ 	.word	0x00000003
        /*119c*/ 	.word	0x000000e8
        /*11a0*/ 	.short	0x010a
        /*11a2*/ 	.byte	0xff
	.zero		1


	//   ....[112]....
        /*11a4*/ 	.word	0x00016dc0
        /*11a8*/ 	.word	0x00000000
        /*11ac*/ 	.word	0x00000000
        /*11b0*/ 	.short	0x010a
        /*11b2*/ 	.byte	0xff
	.zero		1


	//   ....[113]....
        /*11b4*/ 	.word	0x00016e20
        /*11b8*/ 	.word	0x00000004
        /*11bc*/ 	.word	0x00000000
        /*11c0*/ 	.short	0x010a
        /*11c2*/ 	.byte	0xff
	.zero		1


	//   ....[114]....
        /*11c4*/ 	.word	0x00016e90
        /*11c8*/ 	.word	0x00000022
        /*11cc*/ 	.word	0x00000018
        /*11d0*/ 	.short	0x010a
        /*11d2*/ 	.byte	0xff
	.zero		1


	//   ....[115]....
        /*11d4*/ 	.word	0x00016f00
        /*11d8*/ 	.word	0x00000022
        /*11dc*/ 	.word	0x00000008
        /*11e0*/ 	.short	0x010a
        /*11e2*/ 	.byte	0xff
	.zero		1


	//   ....[116]....
        /*11e4*/ 	.word	0x00016f70
        /*11e8*/ 	.word	0x00000022
        /*11ec*/ 	.word	0x00000068
        /*11f0*/ 	.short	0x010a
        /*11f2*/ 	.byte	0xff
	.zero		1


	//   ....[117]....
        /*11f4*/ 	.word	0x00016fe0
        /*11f8*/ 	.word	0x00000022
        /*11fc*/ 	.word	0x00000028
        /*1200*/ 	.short	0x010a
        /*1202*/ 	.byte	0xff
	.zero		1


	//   ....[118]....
        /*1204*/ 	.word	0x00017050
        /*1208*/ 	.word	0x00000022
        /*120c*/ 	.word	0x00000048
        /*1210*/ 	.short	0x010a
        /*1212*/ 	.byte	0xff
	.zero		1


	//   ....[119]....
        /*1214*/ 	.word	0x000170c0
        /*1218*/ 	.word	0x00000022
        /*121c*/ 	.word	0x00000078
        /*1220*/ 	.short	0x010a
        /*1222*/ 	.byte	0xff
	.zero		1


	//   ....[120]....
        /*1224*/ 	.word	0x00017130
        /*1228*/ 	.word	0x00000022
        /*122c*/ 	.word	0x00000058
        /*1230*/ 	.short	0x010a
        /*1232*/ 	.byte	0xff
	.zero		1


	//   ....[121]....
        /*1234*/ 	.word	0x000171a0
        /*1238*/ 	.word	0x00000022
        /*123c*/ 	.word	0x00000038
        /*1240*/ 	.short	0x010a
        /*1242*/ 	.byte	0xff
	.zero		1


	//   ....[122]....
        /*1244*/ 	.word	0x00017200
        /*1248*/ 	.word	0x00000022
        /*124c*/ 	.word	0x00000008
        /*1250*/ 	.short	0x010a
        /*1252*/ 	.byte	0xff
	.zero		1


	//   ....[123]....
        /*1254*/ 	.word	0x00017270
        /*1258*/ 	.word	0x00000022
        /*125c*/ 	.word	0x00000068
        /*1260*/ 	.short	0x010a
        /*1262*/ 	.byte	0xff
	.zero		1


	//   ....[124]....
        /*1264*/ 	.word	0x000172e0
        /*1268*/ 	.word	0x00000022
        /*126c*/ 	.word	0x00000048
        /*1270*/ 	.short	0x010a
        /*1272*/ 	.byte	0xff
	.zero		1


	//   ....[125]....
        /*1274*/ 	.word	0x00017350
        /*1278*/ 	.word	0x00000022
        /*127c*/ 	.word	0x00000078
        /*1280*/ 	.short	0x010a
        /*1282*/ 	.byte	0xff
	.zero		1


	//   ....[126]....
        /*1284*/ 	.word	0x000173c0
        /*1288*/ 	.word	0x00000022
        /*128c*/ 	.word	0x00000058
        /*1290*/ 	.short	0x010a
        /*1292*/ 	.byte	0xff
	.zero		1


	//   ....[127]....
        /*1294*/ 	.word	0x00017430
        /*1298*/ 	.word	0x00000022
        /*129c*/ 	.word	0x00000038
        /*12a0*/ 	.short	0x010a
        /*12a2*/ 	.byte	0xff
	.zero		1


	//   ....[128]....
        /*12a4*/ 	.word	0x00017480
        /*12a8*/ 	.word	0x00000022
        /*12ac*/ 	.word	0x00000018
        /*12b0*/ 	.short	0x010a
        /*12b2*/ 	.byte	0xff
	.zero		1


	//   ....[129]....
        /*12b4*/ 	.word	0x000174d0
        /*12b8*/ 	.word	0x00000022
        /*12bc*/ 	.word	0x00000028
        /*12c0*/ 	.short	0x010a
        /*12c2*/ 	.byte	0xff
	.zero		1


	//   ....[130]....
        /*12c4*/ 	.word	0x00017530
        /*12c8*/ 	.word	0x00000022
        /*12cc*/ 	.word	0x00000008
        /*12d0*/ 	.short	0x010a
        /*12d2*/ 	.byte	0xff
	.zero		1


	//   ....[131]....
        /*12d4*/ 	.word	0x00017590
        /*12d8*/ 	.word	0x00000022
        /*12dc*/ 	.word	0x00000068
        /*12e0*/ 	.short	0x010a
        /*12e2*/ 	.byte	0xff
	.zero		1


	//   ....[132]....
        /*12e4*/ 	.word	0x000175f0
        /*12e8*/ 	.word	0x00000022
        /*12ec*/ 	.word	0x00000048
        /*12f0*/ 	.short	0x010a
        /*12f2*/ 	.byte	0xff
	.zero		1


	//   ....[133]....
        /*12f4*/ 	.word	0x00017650
        /*12f8*/ 	.word	0x00000022
        /*12fc*/ 	.word	0x00000058
        /*1300*/ 	.short	0x010a
        /*1302*/ 	.byte	0xff
	.zero		1


	//   ....[134]....
        /*1304*/ 	.word	0x000176b0
        /*1308*/ 	.word	0x00000022
        /*130c*/ 	.word	0x00000078
        /*1310*/ 	.short	0x010a
        /*1312*/ 	.byte	0xff
	.zero		1


	//   ....[135]....
        /*1314*/ 	.word	0x00017710
        /*1318*/ 	.word	0x00000022
        /*131c*/ 	.word	0x00000038
        /*1320*/ 	.short	0x010a
        /*1322*/ 	.byte	0xff
	.zero		1


	//   ....[136]....
        /*1324*/ 	.word	0x00017760
        /*1328*/ 	.word	0x00000022
        /*132c*/ 	.word	0x00000028
        /*1330*/ 	.short	0x010a
        /*1332*/ 	.byte	0xff
	.zero		1


	//   ....[137]....
        /*1334*/ 	.word	0x000177c0
        /*1338*/ 	.word	0x00000022
        /*133c*/ 	.word	0x00000008
        /*1340*/ 	.short	0x010a
        /*1342*/ 	.byte	0xff
	.zero		1


	//   ....[138]....
        /*1344*/ 	.word	0x00017820
        /*1348*/ 	.word	0x00000022
        /*134c*/ 	.word	0x00000068
        /*1350*/ 	.short	0x010a
        /*1352*/ 	.byte	0xff
	.zero		1


	//   ....[139]....
        /*1354*/ 	.word	0x00017880
        /*1358*/ 	.word	0x00000022
        /*135c*/ 	.word	0x00000048
        /*1360*/ 	.short	0x010a
        /*1362*/ 	.byte	0xff
	.zero		1


	//   ....[140]....
        /*1364*/ 	.word	0x000178e0
        /*1368*/ 	.word	0x00000022
        /*136c*/ 	.word	0x00000058
        /*1370*/ 	.short	0x010a
        /*1372*/ 	.byte	0xff
	.zero		1


	//   ....[141]....
        /*1374*/ 	.word	0x00017940
        /*1378*/ 	.word	0x00000022
        /*137c*/ 	.word	0x00000078
        /*1380*/ 	.short	0x010a
        /*1382*/ 	.byte	0xff
	.zero		1


	//   ....[142]....
        /*1384*/ 	.word	0x000179b0
        /*1388*/ 	.word	0x0000000a
        /*138c*/ 	.word	0x00000088
        /*1390*/ 	.short	0x010a
        /*1392*/ 	.byte	0xff
	.zero		1


	//   ....[143]....
        /*1394*/ 	.word	0x00017a00
        /*1398*/ 	.word	0x0000000a
        /*139c*/ 	.word	0x00000010
        /*13a0*/ 	.short	0x010a
        /*13a2*/ 	.byte	0xff
	.zero		1


	//   ....[144]....
        /*13a4*/ 	.word	0x00017a50
        /*13a8*/ 	.word	0x0000000a
        /*13ac*/ 	.word	0x00000000
        /*13b0*/ 	.short	0x010a
        /*13b2*/ 	.byte	0xff
	.zero		1


	//   ....[145]....
        /*13b4*/ 	.word	0x00017aa0
        /*13b8*/ 	.word	0x0000000a
        /*13bc*/ 	.word	0x00000040
        /*13c0*/ 	.short	0x010a
        /*13c2*/ 	.byte	0xff
	.zero		1


	//   ....[146]....
        /*13c4*/ 	.word	0x00017af0
        /*13c8*/ 	.word	0x0000000a
        /*13cc*/ 	.word	0x00000020
        /*13d0*/ 	.short	0x010a
        /*13d2*/ 	.byte	0xff
	.zero		1


	//   ....[147]....
        /*13d4*/ 	.word	0x00017b60
        /*13d8*/ 	.word	0x0000000a
        /*13dc*/ 	.word	0x00000098
        /*13e0*/ 	.short	0x010a
        /*13e2*/ 	.byte	0xff
	.zero		1


	//   ....[148]....
        /*13e4*/ 	.word	0x00017bb0
        /*13e8*/ 	.word	0x0000000a
        /*13ec*/ 	.word	0x000000a0
        /*13f0*/ 	.short	0x010a
        /*13f2*/ 	.byte	0xff
	.zero		1


	//   ....[149]....
        /*13f4*/ 	.word	0x00017c00
        /*13f8*/ 	.word	0x0000000a
        /*13fc*/ 	.word	0x00000050
        /*1400*/ 	.short	0x010a
        /*1402*/ 	.byte	0xff
	.zero		1


	//   ....[150]....
        /*1404*/ 	.word	0x00017c60
        /*1408*/ 	.word	0x00000009
        /*140c*/ 	.word	0x00000000
        /*1410*/ 	.short	0x010a
        /*1412*/ 	.byte	0xff
	.zero		1


	//   ....[151]....
        /*1414*/ 	.word	0x00017cd0
        /*1418*/ 	.word	0x00000009
        /*141c*/ 	.word	0x00000088
        /*1420*/ 	.short	0x010a
        /*1422*/ 	.byte	0xff
	.zero		1


	//   ....[152]....
        /*1424*/ 	.word	0x00017d30
        /*1428*/ 	.word	0x00000009
        /*142c*/ 	.word	0x00000030
        /*1430*/ 	.short	0x010a
        /*1432*/ 	.byte	0xff
	.zero		1


	//   ....[153]....
        /*1434*/ 	.word	0x00017da0
        /*1438*/ 	.word	0x00000009
        /*143c*/ 	.word	0x000000b0
        /*1440*/ 	.short	0x010a
        /*1442*/ 	.byte	0xff
	.zero		1


	//   ....[154]....
        /*1444*/ 	.word	0x00017e00
        /*1448*/ 	.word	0x00000009
        /*144c*/ 	.word	0x00000098
        /*1450*/ 	.short	0x010a
        /*1452*/ 	.byte	0xff
	.zero		1


	//   ....[155]....
        /*1454*/ 	.word	0x00017e70
        /*1458*/ 	.word	0x00000009
        /*145c*/ 	.word	0x00000040
        /*1460*/ 	.short	0x010a
        /*1462*/ 	.byte	0xff
	.zero		1


	//   ....[156]....
        /*1464*/ 	.word	0x00017ed0
        /*1468*/ 	.word	0x00000009
        /*146c*/ 	.word	0x000000a0
        /*1470*/ 	.short	0x010a
        /*1472*/ 	.byte	0xff
	.zero		1


	//   ....[157]....
        /*1474*/ 	.word	0x00017f40
        /*1478*/ 	.word	0x00000009
        /*147c*/ 	.word	0x00000050
        /*1480*/ 	.short	0x010a
        /*1482*/ 	.byte	0xff
	.zero		1


	//   ....[158]....
        /*1484*/ 	.word	0x00017fb0
        /*1488*/ 	.word	0x00000008
        /*148c*/ 	.word	0x000000d0
        /*1490*/ 	.short	0x010a
        /*1492*/ 	.byte	0xff
	.zero		1


	//   ....[159]....
        /*1494*/ 	.word	0x00018020
        /*1498*/ 	.word	0x00000008
        /*149c*/ 	.word	0x000000d8
        /*14a0*/ 	.short	0x010a
        /*14a2*/ 	.byte	0xff
	.zero		1


	//   ....[160]....
        /*14a4*/ 	.word	0x00018080
        /*14a8*/ 	.word	0x00000008
        /*14ac*/ 	.word	0x000000b0
        /*14b0*/ 	.short	0x010a
        /*14b2*/ 	.byte	0xff
	.zero		1


	//   ....[161]....
        /*14b4*/ 	.word	0x000180e0
        /*14b8*/ 	.word	0x00000008
        /*14bc*/ 	.word	0x00000030
        /*14c0*/ 	.short	0x010a
        /*14c2*/ 	.byte	0xff
	.zero		1


	//   ....[162]....
        /*14c4*/ 	.word	0x00018140
        /*14c8*/ 	.word	0x00000008
        /*14cc*/ 	.word	0x00000088
        /*14d0*/ 	.short	0x010a
        /*14d2*/ 	.byte	0xff
	.zero		1


	//   ....[163]....
        /*14d4*/ 	.word	0x000181a0
        /*14d8*/ 	.word	0x00000008
        /*14dc*/ 	.word	0x00000098
        /*14e0*/ 	.short	0x010a
        /*14e2*/ 	.byte	0xff
	.zero		1


	//   ....[164]....
        /*14e4*/ 	.word	0x00018210
        /*14e8*/ 	.word	0x00000070
        /*14ec*/ 	.word	0x00000080
        /*14f0*/ 	.short	0x010a
        /*14f2*/ 	.byte	0xff
	.zero		1


	//   ....[165]....
        /*14f4*/ 	.word	0x00018270
        /*14f8*/ 	.word	0x00000070
        /*14fc*/ 	.word	0x000000a8
        /*1500*/ 	.short	0x010a
        /*1502*/ 	.byte	0xff
	.zero		1


	//   ....[166]....
        /*1504*/ 	.word	0x000182e0
        /*1508*/ 	.word	0x00000070
        /*150c*/ 	.word	0x00000060
        /*1510*/ 	.short	0x010a
        /*1512*/ 	.byte	0xff
	.zero		1


	//   ....[167]....
        /*1514*/ 	.word	0x00018350
        /*1518*/ 	.word	0x00000070
        /*151c*/ 	.word	0x00000070
        /*1520*/ 	.short	0x010a
        /*1522*/ 	.byte	0xff
	.zero		1


	//   ....[168]....
        /*1524*/ 	.word	0x000183b0
        /*1528*/ 	.word	0x00000070
        /*152c*/ 	.word	0x00000090
        /*1530*/ 	.short	0x010a
        /*1532*/ 	.byte	0xff
	.zero		1


	//   ....[169]....
        /*1534*/ 	.word	0x00018420
        /*1538*/ 	.word	0x00000070
        /*153c*/ 	.word	0x000000b8
        /*1540*/ 	.short	0x010a
        /*1542*/ 	.byte	0xff
	.zero		1


	//   ....[170]....
        /*1544*/ 	.word	0x00018470
        /*1548*/ 	.word	0x00000070
        /*154c*/ 	.word	0x000000c0
        /*1550*/ 	.short	0x010a
        /*1552*/ 	.byte	0xff
	.zero		1


	//   ....[171]....
        /*1554*/ 	.word	0x000184c0
        /*1558*/ 	.word	0x00000076
        /*155c*/ 	.word	0x000000c8
        /*1560*/ 	.short	0x010a
        /*1562*/ 	.byte	0xff
	.zero		1


	//   ....[172]....
        /*1564*/ 	.word	0x00018520
        /*1568*/ 	.word	0x00000076
        /*156c*/ 	.word	0x000000a8
        /*1570*/ 	.short	0x010a
        /*1572*/ 	.byte	0xff
	.zero		1


	//   ....[173]....
        /*1574*/ 	.word	0x00018580
        /*1578*/ 	.word	0x00000076
        /*157c*/ 	.word	0x000000b8
        /*1580*/ 	.short	0x010a
        /*1582*/ 	.byte	0xff
	.zero		1


	//   ....[174]....
        /*1584*/ 	.word	0x000185d0
        /*1588*/ 	.word	0x00000003
        /*158c*/ 	.word	0x000000e8
        /*1590*/ 	.short	0x010a
        /*1592*/ 	.byte	0xff
	.zero		1


	//----- nvinfo : EIATTR_NUM_MBARRIERS
	.align		4
.L_114:
        /*1594*/ 	.byte	0x03, 0x38
        /*1596*/ 	.short	0x001d


	//----- nvinfo : EIATTR_EXIT_INSTR_OFFSETS
	.align		4
        /*1598*/ 	.byte	0x04, 0x1c
        /*159a*/ 	.short	(.L_116 - .L_115)


	//   ....[0]....
.L_115:
        /*159c*/ 	.word	0x000169f0


	//   ....[1]....
        /*15a0*/ 	.word	0x00016da0


	//----- nvinfo : EIATTR_REQNTID
	.align		4
.L_116:
        /*15a4*/ 	.byte	0x04, 0x10
        /*15a6*/ 	.short	(.L_118 - .L_117)
.L_117:
        /*15a8*/ 	.word	0x00000180
        /*15ac*/ 	.word	0x00000001
        /*15b0*/ 	.word	0x00000001


	//----- nvinfo : EIATTR_CRS_STACK_SIZE
	.align		4
.L_118:
        /*15b4*/ 	.byte	0x04, 0x1e
        /*15b6*/ 	.short	(.L_120 - .L_119)
.L_119:
        /*15b8*/ 	.word	0x00000000


	//----- nvinfo : EIATTR_CBANK_PARAM_SIZE
	.align		4
.L_120:
        /*15bc*/ 	.byte	0x03, 0x19
        /*15be*/ 	.short	0x052c


	//----- nvinfo : EIATTR_PARAM_CBANK
	.align		4
        /*15c0*/ 	.byte	0x04, 0x0a
        /*15c2*/ 	.short	(.L_122 - .L_121)
	.align		4
.L_121:
        /*15c4*/ 	.word	index@(.nv.constant0.kernel_cutlass_dkdv_bwd_cudnnsdpabwdfmha_dkdv_d256_sm100BlackwellFusedAttentionDKDVKernel_object_at__TiledMMA_ThrLayoutVMNK21111000_PermutationMNK____MMAAtom_ThrID21_ShapeMNK2566416_TVLay_2)
        /*15c8*/ 	.short	0x0380
        /*15ca*/ 	.short	0x052c


	//----- nvinfo : EIATTR_SW_WAR
	.align		4
.L_122:
        /*15cc*/ 	.byte	0x04, 0x36
        /*15ce*/ 	.short	(.L_124 - .L_123)
.L_123:
        /*15d0*/ 	.word	0x00000008
.L_124:


//--------------------- .nv.compat                --------------------------
	.section	.nv.compat,"",@"SHT_CUDA_COMPAT_INFO"
	.align	4
        /*0000*/ 	.byte	0x02, 0x02, 0x02, 0x00, 0x02, 0x05, 0x05, 0x00, 0x02, 0x03, 0x01, 0x00, 0x02, 0x06, 0x01, 0x00


//--------------------- .nv.info.kernel_cutlass_kernel_cudnnsdpabwdfmha_dq_d256_sm100BlackwellFusedAttentionDQKernel_object_at_____Int32_Int32_Int32_TiledMMA_ThrLayoutVMNK21111000_PermutationMNK____MMAAtom_ThrID21_ShapeM_1 --------------------------
	.section	.nv.info.kernel_cutlass_kernel_cudnnsdpabwdfmha_dq_d256_sm100BlackwellFusedAttentionDQKernel_object_at_____Int32_Int32_Int32_TiledMMA_ThrLayoutVMNK21111000_PermutationMNK____MMAAtom_ThrID21_ShapeM_1,"",@"SHT_CUDA_INFO"
	.sectionflags	@""
	.align	4


	//----- nvinfo : EIATTR_CUDA_API_VERSION
	.align		4
        /*0000*/ 	.byte	0x04, 0x37
        /*0002*/ 	.short	(.L_126 - .L_125)
.L_125:
        /*0004*/ 	.word	0x00000081


	//----- nvinfo : EIATTR_KPARAM_INFO
	.align		4
.L_126:
        /*0008*/ 	.byte	0x04, 0x17
        /*000a*/ 	.short	(.L_128 - .L_127)
.L_127:
        /*000c*/ 	.word	0x00000000
        /*0010*/ 	.short	0x0019
        /*0012*/ 	.short	0x0484
        /*0014*/ 	.byte	0x00, 0xf0, 0x11, 0x00


	//----- nvinfo : EIATTR_KPARAM_INFO
	.align		4
.L_128:
        /*0018*/ 	.byte	0x04, 0x17
        /*001a*/ 	.short	(.L_130 - .L_129)
.L_129:
        /*001c*/ 	.word	0x00000000
        /*0020*/ 	.short	0x0018
        /*0022*/ 	.short	0x0480
        /*0024*/ 	.byte	0x00, 0xf0, 0x11, 0x00


	//----- nvinfo : EIATTR_KPARAM_INFO
	.align		4
.L_130:
        /*0028*/ 	.byte	0x04, 0x17
        /*002a*/ 	.short	(.L_132 - .L_131)
.L_131:
        /*002c*/ 	.word	0x00000000
        /*0030*/ 	.short	0x0017
        /*0032*/ 	.short	0x047c
        /*0034*/ 	.byte	0x00, 0xf0, 0x11, 0x00


	//----- nvinfo : EIATTR_KPARAM_INFO
	.align		4
.L_132:
        /*0038*/ 	.byte	0x04, 0x17
        /*003a*/ 	.short	(.L_134 - .L_133)
.L_133:
        /*003c*/ 	.word	0x00000000
        /*0040*/ 	.short	0x0016
        /*0042*/ 	.short	0x0478
        /*0044*/ 	.byte	0x00, 0xf0, 0x11, 0x00


	//----- nvinfo : EIATTR_KPARAM_INFO
	.align		4
.L_134:
        /*0048*/ 	.byte	0x04, 0x17
        /*004a*/ 	.short	(.L_136 - .L_135)
.L_135:
        /*004c*/ 	.word	0x00000000
        /*0050*/ 	.short	0x0015
        /*0052*/ 	.short	0x0438
        /*0054*/ 	.byte	0x00, 0xf0, 0x01, 0x01


	//----- nvinfo : EIATTR_KPARAM_INFO
	.align		4
.L_136:
        /*0058*/ 	.byte	0x04, 0x17
        /*005a*/ 	.short	(.L_138 - .L_137)
.L_137:
        /*005c*/ 	.word	0x00000000
        /*0060*/ 	.short	0x0014
        /*0062*/ 	.short	0x0400
        /*0064*/ 	.byte	0x00, 0xf0, 0xe1, 0x00


	//----- nvinfo : EIATTR_KPARAM_INFO
	.align		4
.L_138:
        /*0068*/ 	.byte	0x04, 0x17
        /*006a*/ 	.short	(.L_140 - .L_139)
.L_139:
        /*006c*/ 	.word	0x00000000
        /*0070*/ 	.short	0x0013
        /*0072*/ 	.short	0x03e0
        /*0074*/ 	.byte	0x00, 0xf0, 0x81, 0x00


	//----- nvinfo : EIATTR_KPARAM_INFO
	.align		4
.L_140:
        /*0078*/ 	.byte	0x04, 0x17
        /*007a*/ 	.short	(.L_142 - .L_141)
.L_141:
        /*007c*/ 	.word	0x00000000
        /*0080*/ 	.short	0x0012
        /*0082*/ 	.short	0x03c0
        /*0084*/ 	.byte	0x00, 0xf0, 0x81, 0x00


	//----- nvinfo : EIATTR_KPARAM_INFO
	.align		4
.L_142:
        /*0088*/ 	.byte	0x04, 0x17
        /*008a*/ 	.short	(.L_144 - .L_143)
.L_143:
        /*008c*/ 	.word	0x00000000
        /*0090*/ 	.short	0x0011
        /*0092*/ 	.short	0x0340
        /*0094*/ 	.byte	0x00, 0xf0, 0x01, 0x02


	//----- nvinfo : EIATTR_KPARAM_INFO
	.align		4
.L_144:
        /*0098*/ 	.byte	0x04, 0x17
        /*009a*/ 	.short	(.L_146 - .L_145)
.L_145:
        /*009c*/ 	.word	0x00000000
        /*00a0*/ 	.short	0x0010
        /*00a2*/ 	.short	0x0300
        /*00a4*/ 	.byte	0x00, 0xf0, 0x61, 0x00


	//----- nvinfo : EIATTR_KPARAM_INFO
	.align		4
.L_146:
        /*00a8*/ 	.byte	0x04, 0x17
        /*00aa*/ 	.short	(.L_148 - .L_147)
.L_147:
        /*00ac*/ 	.word	0x00000000
        /*00b0*/ 	.short	0x000f
        /*00b2*/ 	.short	0x0280
        /*00b4*/ 	.byte	0x00, 0xf0, 0x01, 0x02


	//----- nvinfo : EIATTR_KPARAM_INFO
	.align		4
.L_148:
        /*00b8*/ 	.byte	0x04, 0x17
        /*00ba*/ 	.short	(.L_150 - .L_149)
.L_149:
        /*00bc*/ 	.word	0x00000000
        /*00c0*/ 	.short	0x000e
        /*00c2*/ 	.short	0x0240
        /*00c4*/ 	.byte	0x00, 0xf0, 0x61, 0x00


	//----- nvinfo : EIATTR_KPARAM_INFO
	.align		4
.L_150:
        /*00c8*/ 	.byte	0x04, 0x17
        /*00ca*/ 	.short	(.L_152 - .L_151)
.L_151:
        /*00cc*/ 	.word	0x00000000
        /*00d0*/ 	.short	0x000d
        /*00d2*/ 	.short	0x01c0
        /*00d4*/ 	.byte	0x00, 0xf0, 0x01, 0x02


	//----- nvinfo : EIATTR_KPARAM_INFO
	.align		4
.L_152:
        /*00d8*/ 	.byte	0x04, 0x17
        /*00da*/ 	.short	(.L_154 - .L_153)
.L_153:
        /*00dc*/ 	.word	0x00000000
        /*00e0*/ 	.short	0x000c
        /*00e2*/ 	.short	0x0180
        /*00e4*/ 	.byte	0x00, 0xf0, 0x61, 0x00


	//----- nvinfo : EIATTR_KPARAM_INFO
	.align		4
.L_154:
        /*00e8*/ 	.byte	0x04, 0x17
        /*00ea*/ 	.short	(.L_156 - .L_155)
.L_155:
        /*00ec*/ 	.word	0x00000000
        /*00f0*/ 	.short	0x000b
        /*00f2*/ 	.short	0x0100
        /*00f4*/ 	.byte	0x00, 0xf0, 0x01, 0x02


	//----- nvinfo : EIATTR_KPARAM_INFO
	.align		4
.L_156:
        /*00f8*/ 	.byte	0x04, 0x17
        /*00fa*/ 	.short	(.L_158 - .L_157)
.L_157:
        /*00fc*/ 	.word	0x00000000
        /*0100*/ 	.short	0x000a
        /*0102*/ 	.short	0x00c0
        /*0104*/ 	.byte	0x00, 0xf0, 0x61, 0x00


	//----- nvinfo : EIATTR_KPARAM_INFO
	.align		4
.L_158:
        /*0108*/ 	.byte	0x04, 0x17
        /*010a*/ 	.short	(.L_160 - .L_159)
.L_159:
        /*010c*/ 	.word	0x00000000
        /*0110*/ 	.short	0x0009
        /*0112*/ 	.short	0x0040
        /*0114*/ 	.byte	0x00, 0xf0, 0x01, 0x02


	//----- nvinfo : EIATTR_KPARAM_INFO
	.align		4
.L_160:
        /*0118*/ 	.byte	0x04, 0x17
        /*011a*/ 	.short	(.L_162 - .L_161)
.L_161:
        /*011c*/ 	.word	0x00000000
        /*0120*/ 	.short	0x0008
        /*0122*/ 	.short	0x001e
        /*0124*/ 	.byte	0x00, 0xf0, 0x0d, 0x00


	//----- nvinfo : EIATTR_KPARAM_INFO
	.align		4
.L_162:
        /*0128*/ 	.byte	0x04, 0x17
        /*012a*/ 	.short	(.L_164 - .L_163)
.L_163:
        /*012c*/ 	.word	0x00000000
        /*0130*/ 	.short	0x0007
        /*0132*/ 	.short	0x001b
        /*0134*/ 	.byte	0x00, 0xf0, 0x0d, 0x00


	//----- nvinfo : EIATTR_KPARAM_INFO
	.align		4
.L_164:
        /*0138*/ 	.byte	0x04, 0x17
        /*013a*/ 	.short	(.L_166 - .L_165)
.L_165:
        /*013c*/ 	.word	0x00000000
        /*0140*/ 	.short	0x0006
        /*0142*/ 	.short	0x0018
        /*0144*/ 	.byte	0x00, 0xf0, 0x0d, 0x00


	//----- nvinfo : EIATTR_KPARAM_INFO
	.align		4
.L_166:
        /*0148*/ 	.byte	0x04, 0x17
        /*014a*/ 	.short	(.L_168 - .L_167)
.L_167:
        /*014c*/ 	.word	0x00000000
        /*0150*/ 	.short	0x0005
        /*0152*/ 	.short	0x0014
        /*0154*/ 	.byte	0x00, 0xf0, 0x11, 0x00


	//----- nvinfo : EIATTR_KPARAM_INFO
	.align		4
.L_168:
        /*0158*/ 	.byte	0x04, 0x17
        /*015a*/ 	.short	(.L_170 - .L_169)
.L_169:
        /*015c*/ 	.word	0x00000000
        /*0160*/ 	.short	0x0004
        /*0162*/ 	.short	0x0010
        /*0164*/ 	.byte	0x00, 0xf0, 0x11, 0x00


	//----- nvinfo : EIATTR_KPARAM_INFO
	.align		4
.L_170:
        /*0168*/ 	.byte	0x04, 0x17
        /*016a*/ 	.short	(.L_172 - .L_171)
.L_171:
        /*016c*/ 	.word	0x00000000
        /*0170*/ 	.short	0x0003
        /*0172*/ 	.short	0x000c
        /*0174*/ 	.byte	0x00, 0xf0, 0x11, 0x00


	//----- nvinfo : EIATTR_KPARAM_INFO
	.align		4
.L_172:
        /*0178*/ 	.byte	0x04, 0x17
        /*017a*/ 	.short	(.L_174 - .L_173)
.L_173:
        /*017c*/ 	.word	0x00000000
        /*0180*/ 	.short	0x0002
        /*0182*/ 	.short	0x0008
        /*0184*/ 	.byte	0x00, 0xf0, 0x11, 0x00


	//----- nvinfo : EIATTR_KPARAM_INFO
	.align		4
.L_174:
        /*0188*/ 	.byte	0x04, 0x17
        /*018a*/ 	.short	(.L_176 - .L_175)
.L_175:
        /*018c*/ 	.word	0x00000000
        /*0190*/ 	.short	0x0001
        /*0192*/ 	.short	0x0004
        /*0194*/ 	.byte	0x00, 0xf0, 0x11, 0x00


	//----- nvinfo : EIATTR_KPARAM_INFO
	.align		4
.L_176:
        /*0198*/ 	.byte	0x04, 0x17
        /*019a*/ 	.short	(.L_178 - .L_177)
.L_177:
        /*019c*/ 	.word	0x00000000
        /*01a0*/ 	.short	0x0000
        /*01a2*/ 	.short	0x0000
        /*01a4*/ 	.byte	0x00, 0xf0, 0x11, 0x00


	//----- nvinfo : EIATTR_AT_ENTRY_FRAGMENTS
	.align		4
.L_178:
        /*01a8*/ 	.byte	0x04, 0x4f
        /*01aa*/ 	.short	(.L_180 - .L_179)


	//   ....[0]....
.L_179:
        /*01ac*/ 	.word	0x00000004


	//   ....[1]....
        /*01b0*/ 	.word	0x00000005


	//----- nvinfo : EIATTR_RESERVED_SMEM_USED
	.align		4
.L_180:
        /*01b4*/ 	.byte	0x01, 0x41
	.zero		2


	//----- nvinfo : EIATTR_SPARSE_MMA_MASK
	.align		4
        /*01b8*/ 	.byte	0x03, 0x50
        /*01ba*/ 	.short	0x0000


	//----- nvinfo : EIATTR_TCGEN05_2CTA_USED
	.align		4
        /*01bc*/ 	.byte	0x01, 0x52
	.zero		2


	//----- nvinfo : EIATTR_MAXREG_COUNT
	.align		4
        /*01c0*/ 	.byte	0x03, 0x1b
        /*01c2*/ 	.short	0x00a8


	//----- nvinfo : EIATTR_NUM_BARRIERS
	.align		4
        /*01c4*/ 	.byte	0x02, 0x4c
        /*01c6*/ 	.byte	0x02
	.zero		1


	//----- nvinfo : EIATTR_INT_WARP_WIDE_INSTR_OFFSETS
	.align		4
        /*01c8*/ 	.byte	0x04, 0x31
        /*01ca*/ 	.short	(.L_182 - .L_181)


	//   ....[0]....
.L_181:
        /*01cc*/ 	.word	0x000069e0


	//   ....[1]....
        /*01d0*/ 	.word	0x00006a10


	//----- nvinfo : EIATTR_COOP_GROUP_MASK_REGIDS
	.align		4
.L_182:
        /*01d4*/ 	.byte	0x04, 0x29
        /*01d6*/ 	.short	(.L_184 - .L_183)


	//   ....[0]....
.L_183:
        /*01d8*/ 	.word	0xffffffff


	//   ....[1]....
        /*01dc*/ 	.word	0xffffffff


	//   ....[2]....
        /*01e0*/ 	.word	0xffffffff


	//   ....[3]....
        /*01e4*/ 	.word	0xffffffff


	//   ....[4]....
        /*01e8*/ 	.word	0xffffffff


	//   ....[5]....
        /*01ec*/ 	.word	0xffffffff


	//----- nvinfo : EIATTR_COOP_GROUP_INSTR_OFFSETS
	.align		4
.L_184:
        /*01f0*/ 	.byte	0x04, 0x28
        /*01f2*/ 	.short	(.L_186 - .L_185)


	//   ....[0]....
.L_185:
        /*01f4*/ 	.word	0x00000900


	//   ....[1]....
        /*01f8*/ 	.word	0x00000f60


	//   ....[2]....
        /*01fc*/ 	.word	0x00001050


	//   ....[3]....
        /*0200*/ 	.word	0x000066e0


	//   ....[4]....
        /*0204*/ 	.word	0x00006860


	//   ....[5]....
        /*0208*/ 	.word	0x00006ac0


	//----- nvinfo : EIATTR_REG_RECONFIG
	.align		4
.L_186:
        /*020c*/ 	.byte	0x01, 0x54
	.zero		2


	//----- nvinfo : EIATTR_VRC_CTA_INIT_COUNT
	.align		4
        /*0210*/ 	.byte	0x02, 0x4a
        /*0212*/ 	.byte	0x80
	.zero		1


	//----- nvinfo : EIATTR_MBARRIER_INSTR_OFFSETS
	.align		4
        /*0214*/ 	.byte	0x04, 0x39
        /*0216*/ 	.short	(.L_188 - .L_187)


	//   ....[0]....
.L_187:
        /*0218*/ 	.word	0x00000450
        /*021c*/ 	.word	0x000000ff
        /*0220*/ 	.word	0x00000000
        /*0224*/ 	.short	0x0100
        /*0226*/ 	.byte	0x06
	.zero		1


	//   ....[1]....
        /*0228*/ 	.word	0x00000460
        /*022c*/ 	.word	0x000000ff
        /*0230*/ 	.word	0x00000008
        /*0234*/ 	.short	0x0100
        /*0236*/ 	.byte	0x06
	.zero		1


	//   ....[2]....
        /*0238*/ 	.word	0x00000470
        /*023c*/ 	.word	0x000000ff
        /*0240*/ 	.word	0x00000010
        /*0244*/ 	.short	0x0100
        /*0246*/ 	.byte	0x06
	.zero		1


	//   ....[3]....
        /*0248*/ 	.word	0x00000480
        /*024c*/ 	.word	0x000000ff
        /*0250*/ 	.word	0x00000018
        /*0254*/ 	.short	0x0100
        /*0256*/ 	.byte	0x06
	.zero		1


	//   ....[4]....
        /*0258*/ 	.word	0x00000600
        /*025c*/ 	.word	0x000000ff
        /*0260*/ 	.word	0x00000040
        /*0264*/ 	.short	0x0100
        /*0266*/ 	.byte	0x0a
	.zero		1


	//   ....[5]....
        /*0268*/ 	.word	0x00000610
        /*026c*/ 	.word	0x000000ff
        /*0270*/ 	.word	0x00000048
        /*0274*/ 	.short	0x0100
        /*0276*/ 	.byte	0x0a
	.zero		1


	//   ....[6]....
        /*0278*/ 	.word	0x00000620
        /*027c*/ 	.word	0x000000ff
        /*0280*/ 	.word	0x00000050
        /*0284*/ 	.short	0x0100
        /*0286*/ 	.byte	0x0a
	.zero		1


	//   ....[7]....
        /*0288*/ 	.word	0x00000630
        /*028c*/ 	.word	0x000000ff
        /*0290*/ 	.word	0x00000058
        /*0294*/ 	.short	0x0100
        /*0296*/ 	.byte	0x0a
	.zero		1


	//   ....[8]....
        /*0298*/ 	.word	0x00000640
        /*029c*/ 	.word	0x000000ff
        /*02a0*/ 	.word	0x00000070
        /*02a4*/ 	.short	0x0100
        /*02a6*/ 	.byte	0x0a
	.zero		1


	//   ....[9]....
        /*02a8*/ 	.word	0x00000650
        /*02ac*/ 	.word	0x000000ff
        /*02b0*/ 	.word	0x00000078
        /*02b4*/ 	.short	0x0100
        /*02b6*/ 	.byte	0x0a
	.zero		1


	//   ....[10]....
        /*02b8*/ 	.word	0x00000660
        /*02bc*/ 	.word	0x000000ff
        /*02c0*/ 	.word	0x00000080
        /*02c4*/ 	.short	0x0100
        /*02c6*/ 	.byte	0x0a
	.zero		1


	//   ....[11]....
        /*02c8*/ 	.word	0x00000670
        /*02cc*/ 	.word	0x000000ff
        /*02d0*/ 	.word	0x00000088
        /*02d4*/ 	.short	0x0100
        /*02d6*/ 	.byte	0x0a
	.zero		1


	//   ....[12]....
        /*02d8*/ 	.word	0x00000680
        /*02dc*/ 	.word	0x000000ff
        /*02e0*/ 	.word	0x00000020
        /*02e4*/ 	.short	0x0100
        /*02e6*/ 	.byte	0x0a
	.zero		1


	//   ....[13]....
        /*02e8*/ 	.word	0x00000690
        /*02ec*/ 	.word	0x000000ff
        /*02f0*/ 	.word	0x00000028
        /*02f4*/ 	.short	0x0100
        /*02f6*/ 	.byte	0x0a
	.zero		1


	//   ....[14]....
        /*02f8*/ 	.word	0x000006a0
        /*02fc*/ 	.word	0x000000ff
        /*0300*/ 	.word	0x00000030
        /*0304*/ 	.short	0x0100
        /*0306*/ 	.byte	0x0a
	.zero		1


	//   ....[15]....
        /*0308*/ 	.word	0x000006b0
        /*030c*/ 	.word	0x000000ff
        /*0310*/ 	.word	0x00000038
        /*0314*/ 	.short	0x0100
        /*0316*/ 	.byte	0x0a
	.zero		1


	//   ....[16]....
        /*0318*/ 	.word	0x000006c0
        /*031c*/ 	.word	0x000000ff
        /*0320*/ 	.word	0x00000060
        /*0324*/ 	.short	0x0100
        /*0326*/ 	.byte	0x0a
	.zero		1


	//   ....[17]....
        /*0328*/ 	.word	0x000006d0
        /*032c*/ 	.word	0x000000ff
        /*0330*/ 	.word	0x00000068
        /*0334*/ 	.short	0x0100
        /*0336*/ 	.byte	0x0a
	.zero		1


	//   ....[18]....
        /*0338*/ 	.word	0x000006e0
        /*033c*/ 	.word	0x000000ff
        /*0340*/ 	.word	0x00000090
        /*0344*/ 	.short	0x0100
        /*0346*/ 	.byte	0x0a
	.zero		1


	//   ....[19]....
        /*0348*/ 	.word	0x000006f0
        /*034c*/ 	.word	0x000000ff
        /*0350*/ 	.word	0x00000098
        /*0354*/ 	.short	0x0100
        /*0356*/ 	.byte	0x0a
	.zero		1


	//   ....[20]....
        /*0358*/ 	.word	0x00000700
        /*035c*/ 	.word	0x000000ff
        /*0360*/ 	.word	0x000000a0
        /*0364*/ 	.short	0x0100
        /*0366*/ 	.byte	0x0a
	.zero		1


	//   ....[21]....
        /*0368*/ 	.word	0x00000710
        /*036c*/ 	.word	0x000000ff
        /*0370*/ 	.word	0x000000a8
        /*0374*/ 	.short	0x0100
        /*0376*/ 	.byte	0x0a
	.zero		1


	//   ....[22]....
        /*0378*/ 	.word	0x00000720
        /*037c*/ 	.word	0x000000ff
        /*0380*/ 	.word	0x000000c0
        /*0384*/ 	.short	0x0100
        /*0386*/ 	.byte	0x0a
	.zero		1


	//   ....[23]....
        /*0388*/ 	.word	0x00000730
        /*038c*/ 	.word	0x000000ff
        /*0390*/ 	.word	0x000000c8
        /*0394*/ 	.short	0x0100
        /*0396*/ 	.byte	0x0a
	.zero		1


	//   ....[24]....
        /*0398*/ 	.word	0x00000740
        /*039c*/ 	.word	0x000000ff
        /*03a0*/ 	.word	0x000000b0
        /*03a4*/ 	.short	0x0100
        /*03a6*/ 	.byte	0x0a
	.zero		1


	//   ....[25]....
        /*03a8*/ 	.word	0x00000750
        /*03ac*/ 	.word	0x000000ff
        /*03b0*/ 	.word	0x000000b8
        /*03b4*/ 	.short	0x0100
        /*03b6*/ 	.byte	0x0a
	.zero		1


	//   ....[26]....
        /*03b8*/ 	.word	0x00000760
        /*03bc*/ 	.word	0x000000ff
        /*03c0*/ 	.word	0x000000d0
        /*03c4*/ 	.short	0x0100
        /*03c6*/ 	.byte	0x09
	.zero		1


	//   ....[27]....
        /*03c8*/ 	.word	0x00000770
        /*03cc*/ 	.word	0x000000ff
        /*03d0*/ 	.word	0x000000d8
        /*03d4*/ 	.short	0x0100
        /*03d6*/ 	.byte	0x09
	.zero		1


	//   ....[28]....
        /*03d8*/ 	.word	0x000007f0
        /*03dc*/ 	.word	0x000000ff
        /*03e0*/ 	.word	0x000000e0
        /*03e4*/ 	.short	0x0100
        /*03e6*/ 	.byte	0x08
	.zero		1


	//   ....[29]....
        /*03e8*/ 	.word	0x00000800
        /*03ec*/ 	.word	0x000000ff
        /*03f0*/ 	.word	0x000000e8
        /*03f4*/ 	.short	0x0100
        /*03f6*/ 	.byte	0x08
	.zero		1


	//   ....[30]....
        /*03f8*/ 	.word	0x000008c0
        /*03fc*/ 	.word	0x000000ff
        /*0400*/ 	.word	0x000000f0
        /*0404*/ 	.short	0x0100
        /*0406*/ 	.byte	0x06
	.zero		1


	//   ....[31]....
        /*0408*/ 	.word	0x00000b90
        /*040c*/ 	.word	0x00000003
        /*0410*/ 	.word	0x00000000
        /*0414*/ 	.short	0x010a
        /*0416*/ 	.byte	0xff
	.zero		1


	//   ....[32]....
        /*0418*/ 	.word	0x00000bb0
        /*041c*/ 	.word	0x00000003
        /*0420*/ 	.word	0x00000000
        /*0424*/ 	.short	0x010a
        /*0426*/ 	.byte	0xff
	.zero		1


	//   ....[33]....
        /*0428*/ 	.word	0x00000dc0
        /*042c*/ 	.word	0x00000003
        /*0430*/ 	.word	0x00000000
        /*0434*/ 	.short	0x010a
        /*0436*/ 	.byte	0xff
	.zero		1


	//   ....[34]....
        /*0438*/ 	.word	0x00000de0
        /*043c*/ 	.word	0x00000003
        /*0440*/ 	.word	0x00000000
        /*0444*/ 	.short	0x010a
        /*0446*/ 	.byte	0xff
	.zero		1


	//   ....[35]....
        /*0448*/ 	.word	0x00000ee0
        /*044c*/ 	.word	0x00000006
        /*0450*/ 	.word	0x00000000
        /*0454*/ 	.short	0x0101
        /*0456*/ 	.byte	0xff
	.zero		1


	//   ....[36]....
        /*0458*/ 	.word	0x000013e0
        /*045c*/ 	.word	0x00000004
        /*0460*/ 	.word	0x000000d8
        /*0464*/ 	.short	0x010a
        /*0466*/ 	.byte	0xff
	.zero		1


	//   ....[37]....
        /*0468*/ 	.word	0x000020c0
        /*046c*/ 	.word	0x00000004
        /*0470*/ 	.word	0x000000d0
        /*0474*/ 	.short	0x0107
        /*0476*/ 	.byte	0xff
	.zero		1


	//   ....[38]....
        /*0478*/ 	.word	0x000020f0
        /*047c*/ 	.word	0x00000004
        /*0480*/ 	.word	0x000000e8
        /*0484*/ 	.short	0x010a
        /*0486*/ 	.byte	0xff
	.zero		1


	//   ....[39]....
        /*0488*/ 	.word	0x00002df0
        /*048c*/ 	.word	0x00000004
        /*0490*/ 	.word	0x000000e0
        /*0494*/ 	.short	0x0107
        /*0496*/ 	.byte	0xff
	.zero		1


	//   ....[40]....
        /*0498*/ 	.word	0x00002ef0
        /*049c*/ 	.word	0x000000ff
        /*04a0*/ 	.word	0x00000010
        /*04a4*/ 	.short	0x010a
        /*04a6*/ 	.byte	0x18
	.zero		1


	//   ....[41]....
        /*04a8*/ 	.word	0x00003160
        /*04ac*/ 	.word	0x00000004
        /*04b0*/ 	.word	0x00000030
        /*04b4*/ 	.short	0x010a
        /*04b6*/ 	.byte	0xff
	.zero		1


	//   ....[42]....
        /*04b8*/ 	.word	0x00003360
        /*04bc*/ 	.word	0x00000004
        /*04c0*/ 	.word	0x00000038
        /*04c4*/ 	.short	0x010a
        /*04c6*/ 	.byte	0xff
	.zero		1


	//   ....[43]....
        /*04c8*/ 	.word	0x00003430
        /*04cc*/ 	.word	0x00000004
        /*04d0*/ 	.word	0x00000058
        /*04d4*/ 	.short	0x010a
        /*04d6*/ 	.byte	0xff
	.zero		1


	//   ....[44]....
        /*04d8*/ 	.word	0x000034a0
        /*04dc*/ 	.word	0x00000004
        /*04e0*/ 	.word	0x00000088
        /*04e4*/ 	.short	0x010a
        /*04e6*/ 	.byte	0xff
	.zero		1


	//   ....[45]....
        /*04e8*/ 	.word	0x000034f0
        /*04ec*/ 	.word	0x00000004
        /*04f0*/ 	.word	0x00000068
        /*04f4*/ 	.short	0x010a
        /*04f6*/ 	.byte	0xff
	.zero		1


	//   ....[46]....
        /*04f8*/ 	.word	0x00003560
        /*04fc*/ 	.word	0x00000004
        /*0500*/ 	.word	0x00000088
        /*0504*/ 	.short	0x010a
        /*0506*/ 	.byte	0xff
	.zero		1


	//   ....[47]....
        /*0508*/ 	.word	0x00003580
        /*050c*/ 	.word	0x00000004
        /*0510*/ 	.word	0x00000068
        /*0514*/ 	.short	0x010a
        /*0516*/ 	.byte	0xff
	.zero		1


	//   ....[48]....
        /*0518*/ 	.word	0x000035b0
        /*051c*/ 	.word	0x00000004
        /*0520*/ 	.word	0x00000018
        /*0524*/ 	.short	0x010a
        /*0526*/ 	.byte	0xff
	.zero		1


	//   ....[49]....
        /*0528*/ 	.word	0x00003610
        /*052c*/ 	.word	0x00000004
        /*0530*/ 	.word	0x00000038
        /*0534*/ 	.short	0x010a
        /*0536*/ 	.byte	0xff
	.zero		1


	//   ....[50]....
        /*0538*/ 	.word	0x00003670
        /*053c*/ 	.word	0x00000004
        /*0540*/ 	.word	0x000000d8
        /*0544*/ 	.short	0x010a
        /*0546*/ 	.byte	0xff
	.zero		1


	//   ....[51]....
        /*0548*/ 	.word	0x00003690
        /*054c*/ 	.word	0x00000004
        /*0550*/ 	.word	0x000000e8
        /*0554*/ 	.short	0x010a
        /*0556*/ 	.byte	0xff
	.zero		1


	//   ....[52]....
        /*0558*/ 	.word	0x00003730
        /*055c*/ 	.word	0x00000004
        /*0560*/ 	.word	0x000000b8
        /*0564*/ 	.short	0x010a
        /*0566*/ 	.byte	0xff
	.zero		1


	//   ....[53]....
        /*0568*/ 	.word	0x00003750
        /*056c*/ 	.word	0x00000004
        /*0570*/ 	.word	0x00000098
        /*0574*/ 	.short	0x010a
        /*0576*/ 	.byte	0xff
	.zero		1


	//   ....[54]....
        /*0578*/ 	.word	0x00003ae0
        /*057c*/ 	.word	0x00000002
        /*0580*/ 	.word	0x00000000
        /*0584*/ 	.short	0x010a
        /*0586*/ 	.byte	0xff
	.zero		1


	//   ....[55]....
        /*0588*/ 	.word	0x00003b10
        /*058c*/ 	.word	0x00000006
        /*0590*/ 	.word	0x00000040
        /*0594*/ 	.short	0x010a
        /*0596*/ 	.byte	0xff
	.zero		1


	//   ....[56]....
        /*0598*/ 	.word	0x00004460
        /*059c*/ 	.word	0x00000002
        /*05a0*/ 	.word	0x000000a8
        /*05a4*/ 	.short	0x010a
        /*05a6*/ 	.byte	0xff
	.zero		1


	//   ....[57]....
        /*05a8*/ 	.word	0x000045f0
        /*05ac*/ 	.word	0x00000008
        /*05b0*/ 	.word	0x00000020
        /*05b4*/ 	.short	0x010a
        /*05b6*/ 	.byte	0xff
	.zero		1


	//   ....[58]....
        /*05b8*/ 	.word	0x00004620
        /*05bc*/ 	.word	0x00000000
        /*05c0*/ 	.word	0x00000070
        /*05c4*/ 	.short	0x010a
        /*05c6*/ 	.byte	0xff
	.zero		1


	//   ....[59]....
        /*05c8*/ 	.word	0x00004fc0
        /*05cc*/ 	.word	0x00000002
        /*05d0*/ 	.word	0x000000c0
        /*05d4*/ 	.short	0x010a
        /*05d6*/ 	.byte	0xff
	.zero		1


	//   ....[60]....
        /*05d8*/ 	.word	0x000051a0
        /*05dc*/ 	.word	0x00000002
        /*05e0*/ 	.word	0x00000060
        /*05e4*/ 	.short	0x010a
        /*05e6*/ 	.byte	0xff
	.zero		1


	//   ....[61]....
        /*05e8*/ 	.word	0x000057a0
        /*05ec*/ 	.word	0x00000000
        /*05f0*/ 	.word	0x00000098
        /*05f4*/ 	.short	0x010a
        /*05f6*/ 	.byte	0xff
	.zero		1


	//   ....[62]....
        /*05f8*/ 	.word	0x000057c0
        /*05fc*/ 	.word	0x00000000
        /*0600*/ 	.word	0x000000a8
        /*0604*/ 	.short	0x010a
        /*0606*/ 	.byte	0xff
	.zero		1


	//   ....[63]....
        /*0608*/ 	.word	0x000057e0
        /*060c*/ 	.word	0x00000000
        /*0610*/ 	.word	0x000000b8
        /*0614*/ 	.short	0x010a
        /*0616*/ 	.byte	0xff
	.zero		1


	//   ....[64]....
        /*0618*/ 	.word	0x000058a0
        /*061c*/ 	.word	0x00000003
        /*0620*/ 	.word	0x000000d0
        /*0624*/ 	.short	0x010a
        /*0626*/ 	.byte	0xff
	.zero		1


	//   ....[65]....
        /*0628*/ 	.word	0x000058c0
        /*062c*/ 	.word	0x00000003
        /*0630*/ 	.word	0x000000e0
        /*0634*/ 	.short	0x010a
        /*0636*/ 	.byte	0xff
	.zero		1


	//   ....[66]....
        /*0638*/ 	.word	0x000058f0
        /*063c*/ 	.word	0x00000003
        /*0640*/ 	.word	0x000000d8
        /*0644*/ 	.short	0x0101
        /*0646*/ 	.byte	0xff
	.zero		1


	//   ....[67]....
        /*0648*/ 	.word	0x00005900
        /*064c*/ 	.word	0x00000003
        /*0650*/ 	.word	0x000000e8
        /*0654*/ 	.short	0x0101
        /*0656*/ 	.byte	0xff
	.zero		1


	//   ....[68]....
        /*0658*/ 	.word	0x00005970
        /*065c*/ 	.word	0x00000000
        /*0660*/ 	.word	0x000000c8
        /*0664*/ 	.short	0x010a
        /*0666*/ 	.byte	0xff
	.zero		1


	//   ....[69]....
        /*0668*/ 	.word	0x00005a60
        /*066c*/ 	.word	0x00000003
        /*0670*/ 	.word	0x000000b0
        /*0674*/ 	.short	0x010a
        /*0676*/ 	.byte	0xff
	.zero		1


	//   ....[70]....
        /*0678*/ 	.word	0x000065a0
        /*067c*/ 	.word	0x00000005
        /*0680*/ 	.word	0x00000000
        /*0684*/ 	.short	0x0101
        /*0686*/ 	.byte	0xff
	.zero		1


	//   ....[71]....
        /*0688*/ 	.word	0x00006830
        /*068c*/ 	.word	0x00000005
        /*0690*/ 	.word	0x00000000
        /*0694*/ 	.short	0x0101
        /*0696*/ 	.byte	0xff
	.zero		1


	//   ....[72]....
        /*0698*/ 	.word	0x00006840
        /*069c*/ 	.word	0x00000004
        /*06a0*/ 	.word	0x000000f0
        /*06a4*/ 	.short	0x010a
        /*06a6*/ 	.byte	0xff
	.zero		1


	//   ....[73]....
        /*06a8*/ 	.word	0x00006af0
        /*06ac*/ 	.word	0x00000003
        /*06b0*/ 	.word	0x00000000
        /*06b4*/ 	.short	0x010a
        /*06b6*/ 	.byte	0xff
	.zero		1


	//   ....[74]....
        /*06b8*/ 	.word	0x00006b50
        /*06bc*/ 	.word	0x00000003
        /*06c0*/ 	.word	0x00000000
        /*06c4*/ 	.short	0x010a
        /*06c6*/ 	.byte	0xff
	.zero		1


	//   ....[75]....
        /*06c8*/ 	.word	0x00006bc0
        /*06cc*/ 	.word	0x00000004
        /*06d0*/ 	.word	0x000000d8
        /*06d4*/ 	.short	0x010a
        /*06d6*/ 	.byte	0xff
	.zero		1


	//   ....[76]....
        /*06d8*/ 	.word	0x00006c30
        /*06dc*/ 	.word	0x00000004
        /*06e0*/ 	.word	0x000000e8
        /*06e4*/ 	.short	0x010a
        /*06e6*/ 	.byte	0xff
	.zero		1


	//   ....[77]....
        /*06e8*/ 	.word	0x00006ca0
        /*06ec*/ 	.word	0x00000002
        /*06f0*/ 	.word	0x00000010
        /*06f4*/ 	.short	0x010a
        /*06f6*/ 	.byte	0xff
	.zero		1


	//   ....[78]....
        /*06f8*/ 	.word	0x00006d10
        /*06fc*/ 	.word	0x00000004
        /*0700*/ 	.word	0x00000030
        /*0704*/ 	.short	0x010a
        /*0706*/ 	.byte	0xff
	.zero		1


	//   ....[79]....
        /*0708*/ 	.word	0x00006d80
        /*070c*/ 	.word	0x00000004
        /*0710*/ 	.word	0x00000038
        /*0714*/ 	.short	0x010a
        /*0716*/ 	.byte	0xff
	.zero		1


	//   ....[80]....
        /*0718*/ 	.word	0x00006df0
        /*071c*/ 	.word	0x00000004
        /*0720*/ 	.word	0x00000058
        /*0724*/ 	.short	0x010a
        /*0726*/ 	.byte	0xff
	.zero		1


	//   ....[81]....
        /*0728*/ 	.word	0x00006e60
        /*072c*/ 	.word	0x00000004
        /*0730*/ 	.word	0x00000088
        /*0734*/ 	.short	0x010a
        /*0736*/ 	.byte	0xff
	.zero		1


	//   ....[82]....
        /*0738*/ 	.word	0x00006ed0
        /*073c*/ 	.word	0x00000004
        /*0740*/ 	.word	0x00000068
        /*0744*/ 	.short	0x010a
        /*0746*/ 	.byte	0xff
	.zero		1


	//   ....[83]....
        /*0748*/ 	.word	0x00006f40
        /*074c*/ 	.word	0x00000004
        /*0750*/ 	.word	0x00000088
        /*0754*/ 	.short	0x010a
        /*0756*/ 	.byte	0xff
	.zero		1


	//   ....[84]....
        /*0758*/ 	.word	0x00006fb0
        /*075c*/ 	.word	0x00000004
        /*0760*/ 	.word	0x00000068
        /*0764*/ 	.short	0x010a
        /*0766*/ 	.byte	0xff
	.zero		1


	//   ....[85]....
        /*0768*/ 	.word	0x00007000
        /*076c*/ 	.word	0x00000004
        /*0770*/ 	.word	0x00000018
        /*0774*/ 	.short	0x010a
        /*0776*/ 	.byte	0xff
	.zero		1


	//   ....[86]....
        /*0778*/ 	.word	0x00007050
        /*077c*/ 	.word	0x00000004
        /*0780*/ 	.word	0x00000038
        /*0784*/ 	.short	0x010a
        /*0786*/ 	.byte	0xff
	.zero		1


	//   ....[87]....
        /*0788*/ 	.word	0x000070a0
        /*078c*/ 	.word	0x00000004
        /*0790*/ 	.word	0x000000d8
        /*0794*/ 	.short	0x010a
        /*0796*/ 	.byte	0xff
	.zero		1


	//   ....[88]....
        /*0798*/ 	.word	0x000070f0
        /*079c*/ 	.word	0x00000004
        /*07a0*/ 	.word	0x000000e8
        /*07a4*/ 	.short	0x010a
        /*07a6*/ 	.byte	0xff
	.zero		1


	//   ....[89]....
        /*07a8*/ 	.word	0x00007160
        /*07ac*/ 	.word	0x00000004
        /*07b0*/ 	.word	0x000000b8
        /*07b4*/ 	.short	0x010a
        /*07b6*/ 	.byte	0xff
	.zero		1


	//   ....[90]....
        /*07b8*/ 	.word	0x000071d0
        /*07bc*/ 	.word	0x00000004
        /*07c0*/ 	.word	0x00000098
        /*07c4*/ 	.short	0x010a
        /*07c6*/ 	.byte	0xff
	.zero		1


	//   ....[91]....
        /*07c8*/ 	.word	0x00007230
        /*07cc*/ 	.word	0x00000002
        /*07d0*/ 	.word	0x00000000
        /*07d4*/ 	.short	0x010a
        /*07d6*/ 	.byte	0xff
	.zero		1


	//   ....[92]....
        /*07d8*/ 	.word	0x000072a0
        /*07dc*/ 	.word	0x00000006
        /*07e0*/ 	.word	0x00000040
        /*07e4*/ 	.short	0x010a
        /*07e6*/ 	.byte	0xff
	.zero		1


	//   ....[93]....
        /*07e8*/ 	.word	0x00007310
        /*07ec*/ 	.word	0x00000002
        /*07f0*/ 	.word	0x000000a8
        /*07f4*/ 	.short	0x010a
        /*07f6*/ 	.byte	0xff
	.zero		1


	//   ....[94]....
        /*07f8*/ 	.word	0x00007370
        /*07fc*/ 	.word	0x00000008
        /*0800*/ 	.word	0x00000020
        /*0804*/ 	.short	0x010a
        /*0806*/ 	.byte	0xff
	.zero		1


	//   ....[95]....
        /*0808*/ 	.word	0x000073d0
        /*080c*/ 	.word	0x00000000
        /*0810*/ 	.word	0x00000070
        /*0814*/ 	.short	0x010a
        /*0816*/ 	.byte	0xff
	.zero		1


	//   ....[96]....
        /*0818*/ 	.word	0x00007420
        /*081c*/ 	.word	0x00000002
        /*0820*/ 	.word	0x000000c0
        /*0824*/ 	.short	0x010a
        /*0826*/ 	.byte	0xff
	.zero		1


	//   ....[97]....
        /*0828*/ 	.word	0x00007480
        /*082c*/ 	.word	0x00000002
        /*0830*/ 	.word	0x00000060
        /*0834*/ 	.short	0x010a
        /*0836*/ 	.byte	0xff
	.zero		1


	//   ....[98]....
        /*0838*/ 	.word	0x000074e0
        /*083c*/ 	.word	0x00000000
        /*0840*/ 	.word	0x00000098
        /*0844*/ 	.short	0x010a
        /*0846*/ 	.byte	0xff
	.zero		1


	//   ....[99]....
        /*0848*/ 	.word	0x00007550
        /*084c*/ 	.word	0x00000000
        /*0850*/ 	.word	0x000000a8
        /*0854*/ 	.short	0x010a
        /*0856*/ 	.byte	0xff
	.zero		1


	//   ....[100]....
        /*0858*/ 	.word	0x000075b0
        /*085c*/ 	.word	0x00000000
        /*0860*/ 	.word	0x000000b8
        /*0864*/ 	.short	0x010a
        /*0866*/ 	.byte	0xff
	.zero		1


	//   ....[101]....
        /*0868*/ 	.word	0x00007600
        /*086c*/ 	.word	0x00000003
        /*0870*/ 	.word	0x000000d0
        /*0874*/ 	.short	0x010a
        /*0876*/ 	.byte	0xff
	.zero		1


	//   ....[102]....
        /*0878*/ 	.word	0x00007650
        /*087c*/ 	.word	0x00000003
        /*0880*/ 	.word	0x000000e0
        /*0884*/ 	.short	0x010a
        /*0886*/ 	.byte	0xff
	.zero		1


	//   ....[103]....
        /*0888*/ 	.word	0x000076c0
        /*088c*/ 	.word	0x00000000
        /*0890*/ 	.word	0x000000c8
        /*0894*/ 	.short	0x010a
        /*0896*/ 	.byte	0xff
	.zero		1


	//   ....[104]....
        /*0898*/ 	.word	0x00007710
        /*089c*/ 	.word	0x00000003
        /*08a0*/ 	.word	0x000000b0
        /*08a4*/ 	.short	0x010a
        /*08a6*/ 	.byte	0xff
	.zero		1


	//   ....[105]....
        /*08a8*/ 	.word	0x00007760
        /*08ac*/ 	.word	0x00000004
        /*08b0*/ 	.word	0x000000f0
        /*08b4*/ 	.short	0x010a
        /*08b6*/ 	.byte	0xff
	.zero		1


	//----- nvinfo : EIATTR_NUM_MBARRIERS
	.align		4
.L_188:
        /*08b8*/ 	.byte	0x03, 0x38
        /*08ba*/ 	.short	0x001f


	//----- nvinfo : EIATTR_EXIT_INSTR_OFFSETS
	.align		4
        /*08bc*/ 	.byte	0x04, 0x1c
        /*08be*/ 	.short	(.L_190 - .L_189)


	//   ....[0]....
.L_189:
        /*08c0*/ 	.word	0x00006740


	//   ....[1]....
        /*08c4*/ 	.word	0x00006ad0


	//----- nvinfo : EIATTR_REQNTID
	.align		4
.L_190:
        /*08c8*/ 	.byte	0x04, 0x10
        /*08ca*/ 	.short	(.L_192 - .L_191)
.L_191:
        /*08cc*/ 	.word	0x00000180
        /*08d0*/ 	.word	0x00000001
        /*08d4*/ 	.word	0x00000001


	//----- nvinfo : EIATTR_CRS_STACK_SIZE
	.align		4
.L_192:
        /*08d8*/ 	.byte	0x04, 0x1e
        /*08da*/ 	.short	(.L_194 - .L_193)
.L_193:
        /*08dc*/ 	.word	0x00000000


	//----- nvinfo : EIATTR_CBANK_PARAM_SIZE
	.align		4
.L_194:
        /*08e0*/ 	.byte	0x03, 0x19
        /*08e2*/ 	.short	0x0488


	//----- nvinfo : EIATTR_PARAM_CBANK
	.align		4
        /*08e4*/ 	.byte	0x04, 0x0a
        /*08e6*/ 	.short	(.L_196 - .L_195)
	.align		4
.L_195:
        /*08e8*/ 	.word	index@(.nv.constant0.kernel_cutlass_kernel_cudnnsdpabwdfmha_dq_d256_sm100BlackwellFusedAttentionDQKernel_object_at_____Int32_Int32_Int32_TiledMMA_ThrLayoutVMNK21111000_PermutationMNK____MMAAtom_ThrID21_ShapeM_1)
        /*08ec*/ 	.short	0x0380
        /*08ee*/ 	.short	0x0488


	//----- nvinfo : EIATTR_SW_WAR
	.align		4
.L_196:
        /*08f0*/ 	.byte	0x04, 0x36
        /*08f2*/ 	.short	(.L_198 - .L_197)
.L_197:
        /*08f4*/ 	.word	0x00000008
.L_198:


//--------------------- .nv.info.kernel_cutlass_sum_OdO_cudnnsdpabwdfmha_backward_sm100_2kernelBlackwellFusedMultiHeadAttentionBackward_object_at__tensorptrbf16gmemalign64o409625620481256div64_tensorptrbf16gmemalign64o40_0 --------------------------
	.section	.nv.info.kernel_cutlass_sum_OdO_cudnnsdpabwdfmha_backward_sm100_2kernelBlackwellFusedMultiHeadAttentionBackward_object_at__tensorptrbf16gmemalign64o409625620481256div64_tensorptrbf16gmemalign64o40_0,"",@"SHT_CUDA_INFO"
	.sectionflags	@""
	.align	4


	//----- nvinfo : EIATTR_CUDA_API_VERSION
	.align		4
        /*0000*/ 	.byte	0x04, 0x37
        /*0002*/ 	.short	(.L_200 - .L_199)
.L_199:
        /*0004*/ 	.word	0x00000081


	//----- nvinfo : EIATTR_KPARAM_INFO
	.align		4
.L_200:
        /*0008*/ 	.byte	0x04, 0x17
        /*000a*/ 	.short	(.L_202 - .L_201)
.L_201:
        /*000c*/ 	.word	0x00000000
        /*0010*/ 	.short	0x000c
        /*0012*/ 	.short	0x00b4
        /*0014*/ 	.byte	0x00, 0xf0, 0x11, 0x00


	//----- nvinfo : EIATTR_KPARAM_INFO
	.align		4
.L_202:
        /*0018*/ 	.byte	0x04, 0x17
        /*001a*/ 	.short	(.L_204 - .L_203)
.L_203:
        /*001c*/ 	.word	0x00000000
        /*0020*/ 	.short	0x000b
        /*0022*/ 	.short	0x00b0
        /*0024*/ 	.byte	0x00, 0xf0, 0x11, 0x00


	//----- nvinfo : EIATTR_KPARAM_INFO
	.align		4
.L_204:
        /*0028*/ 	.byte	0x04, 0x17
        /*002a*/ 	.short	(.L_206 - .L_205)
.L_205:
        /*002c*/ 	.word	0x00000000
        /*0030*/ 	.short	0x000a
        /*0032*/ 	.short	0x00ac
        /*0034*/ 	.byte	0x00, 0xf0, 0x11, 0x00


	//----- nvinfo : EIATTR_KPARAM_INFO
	.align		4
.L_206:
        /*0038*/ 	.byte	0x04, 0x17
        /*003a*/ 	.short	(.L_208 - .L_207)
.L_207:
        /*003c*/ 	.word	0x00000000
        /*0040*/ 	.short	0x0009
        /*0042*/ 	.short	0x00a8
        /*0044*/ 	.byte	0x00, 0xf0, 0x11, 0x00


	//----- nvinfo : EIATTR_KPARAM_INFO
	.align		4
.L_208:
        /*0048*/ 	.byte	0x04, 0x17
        /*004a*/ 	.short	(.L_210 - .L_209)
.L_209:
        /*004c*/ 	.word	0x00000000
        /*0050*/ 	.short	0x0008
        /*0052*/ 	.short	0x00a4
        /*0054*/ 	.byte	0x00, 0xf0, 0x11, 0x00


	//----- nvinfo : EIATTR_KPARAM_INFO
	.align		4
.L_210:
        /*0058*/ 	.byte	0x04, 0x17
        /*005a*/ 	.short	(.L_212 - .L_211)
.L_211:
        /*005c*/ 	.word	0x00000000
        /*0060*/ 	.short	0x0007
        /*0062*/ 	.short	0x00a0
        /*0064*/ 	.byte	0x00, 0xf0, 0x11, 0x00


	//----- nvinfo : EIATTR_KPARAM_INFO
	.align		4
.L_212:
        /*0068*/ 	.byte	0x04, 0x17
        /*006a*/ 	.short	(.L_214 - .L_213)
.L_213:
        /*006c*/ 	.word	0x00000000
        /*0070*/ 	.short	0x0006
        /*0072*/ 	.short	0x009c
        /*0074*/ 	.byte	0x00, 0xf0, 0x11, 0x00


	//----- nvinfo : EIATTR_KPARAM_INFO
	.align		4
.L_214:
        /*0078*/ 	.byte	0x04, 0x17
        /*007a*/ 	.short	(.L_216 - .L_215)
.L_215:
        /*007c*/ 	.word	0x00000000
        /*0080*/ 	.short	0x0005
        /*0082*/ 	.short	0x0098
        /*0084*/ 	.byte	0x00, 0xf0, 0x11, 0x00


	//----- nvinfo : EIATTR_KPARAM_INFO
	.align		4
.L_216:
        /*0088*/ 	.byte	0x04, 0x17
        /*008a*/ 	.short	(.L_218 - .L_217)
.L_217:
        /*008c*/ 	.word	0x00000000
        /*0090*/ 	.short	0x0004
        /*0092*/ 	.short	0x0078
        /*0094*/ 	.byte	0x00, 0xf0, 0x81, 0x00


	//----- nvinfo : EIATTR_KPARAM_INFO
	.align		4
.L_218:
        /*0098*/ 	.byte	0x04, 0x17
        /*009a*/ 	.short	(.L_220 - .L_219)
.L_219:
        /*009c*/ 	.word	0x00000000
        /*00a0*/ 	.short	0x0003
        /*00a2*/ 	.short	0x0060
        /*00a4*/ 	.byte	0x00, 0xf0, 0x61, 0x00


	//----- nvinfo : EIATTR_KPARAM_INFO
	.align		4
.L_220:
        /*00a8*/ 	.byte	0x04, 0x17
        /*00aa*/ 	.short	(.L_222 - .L_221)
.L_221:
        /*00ac*/ 	.word	0x00000000
        /*00b0*/ 	.short	0x0002
        /*00b2*/ 	.short	0x0040
        /*00b4*/ 	.byte	0x00, 0xf0, 0x81, 0x00


	//----- nvinfo : EIATTR_KPARAM_INFO
	.align		4
.L_222:
        /*00b8*/ 	.byte	0x04, 0x17
        /*00ba*/ 	.short	(.L_224 - .L_223)
.L_223:
        /*00bc*/ 	.word	0x00000000
        /*00c0*/ 	.short	0x0001
        /*00c2*/ 	.short	0x0020
        /*00c4*/ 	.byte	0x00, 0xf0, 0x81, 0x00


	//----- nvinfo : EIATTR_KPARAM_INFO
	.align		4
.L_224:
        /*00c8*/ 	.byte	0x04, 0x17
        /*00ca*/ 	.short	(.L_226 - .L_225)
.L_225:
        /*00cc*/ 	.word	0x00000000
        /*00d0*/ 	.short	0x0000
        /*00d2*/ 	.short	0x0000
        /*00d4*/ 	.byte	0x00, 0xf0, 0x81, 0x00


	//----- nvinfo : EIATTR_SPARSE_MMA_MASK
	.align		4
.L_226:
        /*00d8*/ 	.byte	0x03, 0x50
        /*00da*/ 	.short	0x0000


	//----- nvinfo : EIATTR_MAXREG_COUNT
	.align		4
        /*00dc*/ 	.byte	0x03, 0x1b
        /*00de*/ 	.short	0x00ff


	//----- nvinfo : EIATTR_COOP_GROUP_MASK_REGIDS
	.align		4
        /*00e0*/ 	.byte	0x04, 0x29
        /*00e2*/ 	.short	(.L_228 - .L_227)


	//   ....[0]....
.L_227:
        /*00e4*/ 	.word	0xffffffff


	//   ....[1]....
        /*00e8*/ 	.word	0xffffffff


	//   ....[2]....
        /*00ec*/ 	.word	0xffffffff


	//----- nvinfo : EIATTR_COOP_GROUP_INSTR_OFFSETS
	.align		4
.L_228:
        /*00f0*/ 	.byte	0x04, 0x28
        /*00f2*/ 	.short	(.L_230 - .L_229)


	//   ....[0]....
.L_229:
        /*00f4*/ 	.word	0x00000700


	//   ....[1]....
        /*00f8*/ 	.word	0x00000730


	//   ....[2]....
        /*00fc*/ 	.word	0x00000750


	//----- nvinfo : EIATTR_VRC_CTA_INIT_COUNT
	.align		4
.L_230:
        /*0100*/ 	.byte	0x02, 0x4a
	.zero		1
	.zero		1


	//----- nvinfo : EIATTR_EXIT_INSTR_OFFSETS
	.align		4
        /*0104*/ 	.byte	0x04, 0x1c
        /*0106*/ 	.short	(.L_232 - .L_231)


	//   ....[0]....
.L_231:
        /*0108*/ 	.word	0x00000030


	//   ....[1]....
        /*010c*/ 	.word	0x00000080


	//   ....[2]....
        /*0110*/ 	.word	0x00000770


	//   ....[3]....
        /*0114*/ 	.word	0x00000df0


	//----- nvinfo : EIATTR_REQNTID
	.align		4
.L_232:
        /*0118*/ 	.byte	0x04, 0x10
        /*011a*/ 	.short	(.L_234 - .L_233)
.L_233:
        /*011c*/ 	.word	0x00000008
        /*0120*/ 	.word	0x00000010
        /*0124*/ 	.word	0x00000001


	//----- nvinfo : EIATTR_CRS_STACK_SIZE
	.align		4
.L_234:
        /*0128*/ 	.byte	0x04, 0x1e
        /*012a*/ 	.short	(.L_236 - .L_235)
.L_235:
        /*012c*/ 	.word	0x00000000


	//----- nvinfo : EIATTR_CBANK_PARAM_SIZE
	.align		4
.L_236:
        /*0130*/ 	.byte	0x03, 0x19
        /*0132*/ 	.short	0x00b8


	//----- nvinfo : EIATTR_PARAM_CBANK
	.align		4
        /*0134*/ 	.byte	0x04, 0x0a
        /*0136*/ 	.short	(.L_238 - .L_237)
	.align		4
.L_237:
        /*0138*/ 	.word	index@(.nv.constant0.kernel_cutlass_sum_OdO_cudnnsdpabwdfmha_backward_sm100_2kernelBlackwellFusedMultiHeadAttentionBackward_object_at__tensorptrbf16gmemalign64o409625620481256div64_tensorptrbf16gmemalign64o40_0)
        /*013c*/ 	.short	0x0380
        /*013e*/ 	.short	0x00b8


	//----- nvinfo : EIATTR_SW_WAR
	.align		4
.L_238:
        /*0140*/ 	.byte	0x04, 0x36
        /*0142*/ 	.short	(.L_240 - .L_239)
.L_239:
        /*0144*/ 	.word	0x00000008
.L_240:


//--------------------- .nv.callgraph             --------------------------
	.section	.nv.callgraph,"",@"SHT_CUDA_CALLGRAPH"
	.align	4
	.sectionentsize	8
	.align		4
        /*0000*/ 	.word	0x00000000
	.align		4
        /*0004*/ 	.word	0xffffffff
	.align		4
        /*0008*/ 	.word	0x00000000
	.align		4
        /*000c*/ 	.word	0xfffffffe
	.align		4
        /*0010*/ 	.word	0x00000000
	.align		4
        /*0014*/ 	.word	0xfffffffd
	.align		4
        /*0018*/ 	.word	0x00000000
	.align		4
        /*001c*/ 	.word	0xfffffffc


//--------------------- .text.kernel_cutlass_dkdv_bwd_cudnnsdpabwdfmha_dkdv_d256_sm100BlackwellFusedAttentionDKDVKernel_object_at__TiledMMA_ThrLayoutVMNK21111000_PermutationMNK____MMAAtom_ThrID21_ShapeMNK2566416_TVLay_2 --------------------------
	.section	.text.kernel_cutlass_dkdv_bwd_cudnnsdpabwdfmha_dkdv_d256_sm100BlackwellFusedAttentionDKDVKernel_object_at__TiledMMA_ThrLayoutVMNK21111000_PermutationMNK____MMAAtom_ThrID21_ShapeMNK2566416_TVLay_2,"ax",@progbits
	.align	128
        .global         kernel_cutlass_dkdv_bwd_cudnnsdpabwdfmha_dkdv_d256_sm100BlackwellFusedAttentionDKDVKernel_object_at__TiledMMA_ThrLayoutVMNK21111000_PermutationMNK____MMAAtom_ThrID21_ShapeMNK2566416_TVLay_2
        .type           kernel_cutlass_dkdv_bwd_cudnnsdpabwdfmha_dkdv_d256_sm100BlackwellFusedAttentionDKDVKernel_object_at__TiledMMA_ThrLayoutVMNK21111000_PermutationMNK____MMAAtom_ThrID21_ShapeMNK2566416_TVLay_2,@function
        .size           kernel_cutlass_dkdv_bwd_cudnnsdpabwdfmha_dkdv_d256_sm100BlackwellFusedAttentionDKDVKernel_object_at__TiledMMA_ThrLayoutVMNK21111000_PermutationMNK____MMAAtom_ThrID21_ShapeMNK2566416_TVLay_2,(.L_x_446 - kernel_cutlass_dkdv_bwd_cudnnsdpabwdfmha_dkdv_d256_sm100BlackwellFusedAttentionDKDVKernel_object_at__TiledMMA_ThrLayoutVMNK21111000_PermutationMNK____MMAAtom_ThrID21_ShapeMNK2566416_TVLay_2)
        .other          kernel_cutlass_dkdv_bwd_cudnnsdpabwdfmha_dkdv_d256_sm100BlackwellFusedAttentionDKDVKernel_object_at__TiledMMA_ThrLayoutVMNK21111000_PermutationMNK____MMAAtom_ThrID21_ShapeMNK2566416_TVLay_2,@"STO_CUDA_ENTRY STV_DEFAULT"
kernel_cutlass_dkdv_bwd_cudnnsdpabwdfmha_dkdv_d256_sm100BlackwellFusedAttentionDKDVKernel_object_at__TiledMMA_ThrLayoutVMNK21111000_PermutationMNK____MMAAtom_ThrID21_ShapeMNK2566416_TVLay_2:
.text.kernel_cutlass_dkdv_bwd_cudnnsdpabwdfmha_dkdv_d256_sm100BlackwellFusedAttentionDKDVKernel_object_at__TiledMMA_ThrLayoutVMNK21111000_PermutationMNK____MMAAtom_ThrID21_ShapeMNK2566416_TVLay_2:
[----:B------:R-:W0:Y:S01]  /*0000*/  LDC R1, c[0x0][0x37c] ;  /* 0x0000df00ff017b82 */ /* 0x000e220000000800 */
[----:B------:R-:W1:Y:S07]  /*0010*/  S2R R24, SR_TID.X ;  /* 0x0000000000187919 */ /* 0x000e6e0000002100 */
[----:B------:R-:W2:Y:S01]  /*0020*/  LDC.U8 R3, c[0x0][0x38a] ;  /* 0x0000e280ff037b82 */ /* 0x000ea20000000000 */
[----:B0-----:R-:W-:Y:S01]  /*0030*/  VIADD R1, R1, 0xfffffe90 ;  /* 0xfffffe9001017836 */ /* 0x001fe20000000000 */
[----:B------:R-:W0:Y:S06]  /*0040*/  S2R R18, SR_CTAID.X ;  /* 0x0000000000127919 */ /* 0x000e2c0000002500 */
[----:B------:R-:W3:Y:S08]  /*0050*/  LDC.U8 R2, c[0x0][0x386] ;  /* 0x0000e180ff027b82 */ /* 0x000ef00000000000 */
[----:B------:R-:W4:Y:S08]  /*0060*/  LDC.U8 R6, c[0x0][0x388] ;  /* 0x0000e200ff067b82 */ /* 0x000f300000000000 */
[----:B------:R-:W5:Y:S01]  /*0070*/  LDC.U8 R8, c[0x0][0x384] ;  /* 0x0000e100ff087b82 */ /* 0x000f620000000000 */
[----:B--2---:R-:W-:-:S04]  /*0080*/  LOP3.LUT R0, R3, 0x1, RZ, 0xc0, !PT ;  /* 0x0000000103007812 */ /* 0x004fc800078ec0ff */
[----:B------:R-:W-:Y:S02]  /*0090*/  ISETP.NE.U32.AND P1, PT, R0, 0x1, PT ;  /* 0x000000010000780c */ /* 0x000fe40003f25070 */
[----:B-1----:R-:W-:Y:S01]  /*00a0*/  SHF.R.U32.HI R13, RZ, 0x5, R24 ;  /* 0x00000005ff0d7819 */ /* 0x002fe20000011618 */
[----:B------:R-:W1:Y:S01]  /*00b0*/  LDC.U8 R4, c[0x0][0x38b] ;  /* 0x0000e2c0ff047b82 */ /* 0x000e620000000000 */
[----:B---3--:R-:W-:-:S03]  /*00c0*/  LOP3.LUT R2, R2, 0x1, RZ, 0xc0, !PT ;  /* 0x0000000102027812 */ /* 0x008fc600078ec0ff */
[----:B------:R2:W-:Y:S01]  /*00d0*/  STL [R1+0xec], R13 ;  /* 0x0000ec0d01007387 */ /* 0x0005e20000100800 */
[----:B------:R-:W-:-:S03]  /*00e0*/  ISETP.EQ.U32.AND P0, PT, R2, 0x1, PT ;  /* 0x000000010200780c */ /* 0x000fc60003f02070 */
[----:B------:R-:W3:Y:S01]  /*00f0*/  LDC.U8 R5, c[0x0][0x387] ;  /* 0x0000e1c0ff057b82 */ /* 0x000ee20000000000 */
[----:B----4-:R-:W-:-:S04]  /*0100*/  LOP3.LUT R61, R6, 0x1, RZ, 0xc0, !PT ;  /* 0x00000001063d7812 */ /* 0x010fc800078ec0ff */
[----:B------:R-:W-:Y:S02]  /*0110*/  ISETP.NE.U32.AND P1, PT, R61, 0x1, PT ;  /* 0x000000013d00780c */ /* 0x000fe40003f25070 */
[----:B------:R-:W-:Y:S01]  /*0120*/  ISETP.NE.AND P1, PT, R13, 0x9, PT ;  /* 0x000000090d00780c */ /* 0x000fe20003f25270 */
[----:B------:R-:W4:Y:S01]  /*0130*/  LDC.U8 R7, c[0x0][0x385] ;  /* 0x0000e140ff077b82 */ /* 0x000f220000000000 */
[----:B-----5:R-:W-:Y:S01]  /*0140*/  LOP3.LUT R2, R8, 0x1, RZ, 0xc0, !PT ;  /* 0x0000000108027812 */ /* 0x020fe200078ec0ff */
[----:B------:R-:W-:-:S03]  /*0150*/  VOTEU.ANY UP1, P0 ;  /* 0x0000000000ff7886 */ /* 0x000fc60000020100 */
[----:B------:R-:W-:-:S03]  /*0160*/  ISETP.NE.U32.AND P4, PT, R2, 0x1, PT ;  /* 0x000000010200780c */ /* 0x000fc60003f85070 */
[----:B------:R-:W5:Y:S01]  /*0170*/  LDC.U8 R9, c[0x0][0x382] ;  /* 0x0000e080ff097b82 */ /* 0x000f620000000000 */
[----:B-1----:R-:W-:-:S04]  /*0180*/  LOP3.LUT R11, R4, 0x1, RZ, 0xc0, !PT ;  /* 0x00000001040b7812 */ /* 0x002fc800078ec0ff */
[----:B------:R-:W-:-:S03]  /*0190*/  ISETP.NE.U32.AND P2, PT, R11, 0x1, PT ;  /* 0x000000010b00780c */ /* 0x000fc60003f45070 */
[----:B------:R-:W1:Y:S01]  /*01a0*/  LDC.U8 R10, c[0x0][0x381] ;  /* 0x0000e040ff0a7b82 */ /* 0x000e620000000000 */
[----:B---3--:R-:W-:-:S04]  /*01b0*/  LOP3.LUT R4, R5, 0x1, RZ, 0xc0, !PT ;  /* 0x0000000105047812 */ /* 0x008fc800078ec0ff */
[----:B------:R-:W-:-:S03]  /*01c0*/  ISETP.NE.U32.AND P6, PT, R4, 0x1, PT ;  /* 0x000000010400780c */ /* 0x000fc60003fc5070 */
[----:B------:R-:W3:Y:S01]  /*01d0*/  LDC R14, c[0x0][0x360] ;  /* 0x0000d800ff0e7b82 */ /* 0x000ee20000000800 */
[----:B----4-:R-:W-:-:S04]  /*01e0*/  LOP3.LUT R3, R7, 0x1, RZ, 0xc0, !PT ;  /* 0x0000000107037812 */ /* 0x010fc800078ec0ff */
[----:B------:R-:W-:Y:S02]  /*01f0*/  ISETP.NE.U32.AND P5, PT, R3, 0x1, PT ;  /* 0x000000010300780c */ /* 0x000fe40003fa5070 */
[----:B-----5:R-:W-:Y:S01]  /*0200*/  LOP3.LUT R2, R9, 0x1, RZ, 0xc0, !PT ;  /* 0x0000000109027812 */ /* 0x020fe200078ec0ff */
[----:B------:R-:W4:Y:S03]  /*0210*/  S2UR UR44, SR_CTAID.Y ;  /* 0x00000000002c79c3 */ /* 0x000f260000002600 */
[----:B------:R-:W-:Y:S02]  /*0220*/  ISETP.NE.U32.AND P3, PT, R2, 0x1, PT ;  /* 0x000000010200780c */ /* 0x000fe40003f65070 */
[----:B-1----:R-:W-:-:S04]  /*0230*/  LOP3.LUT R0, R10, 0x1, RZ, 0xc0, !PT ;  /* 0x000000010a007812 */ /* 0x002fc800078ec0ff */
[----:B------:R-:W-:Y:S01]  /*0240*/  ISETP.NE.U32.AND P2, PT, R0, 0x1, PT ;  /* 0x000000010000780c */ /* 0x000fe20003f45070 */
[----:B0-2---:R-:W-:-:S12]  /*0250*/  @P1 BRA `(.L_x_0) ;  /* 0x0000000000841947 */ /* 0x005fd80003800000 */
[----:B------:R-:W0:Y:S01]  /*0260*/  LDC.64 R16, c[0x0][0x348] ;  /* 0x0000d200ff107b82 */ /* 0x000e220000000a00 */
[----:B------:R-:W-:Y:S01]  /*0270*/  UPLOP3.LUT UP0, UPT, UPT, UPT, UPT, 0x40, 0x4 ;  /* 0x000000000004789c */ /* 0x000fe20003f0e870 */
[----:B0-----:R-:W-:-:S04]  /*0280*/  IADD3 R12, P0, PT, R16, 0x40, RZ ;  /* 0x00000040100c7810 */ /* 0x001fc80007f1e0ff */
[----:B------:R-:W-:Y:S01]  /*0290*/  R2UR UR14, R12 ;  /* 0x000000000c0e72ca */ /* 0x000fe200000e0000 */
[----:B------:R-:W-:Y:S01]  /*02a0*/  IMAD.X R11, RZ, RZ, R17, P0 ;  /* 0x000000ffff0b7224 */ /* 0x000fe200000e0611 */
[----:B------:R-:W-:-:S04]  /*02b0*/  IADD3 R10, P0, PT, R16, 0x1c0, RZ ;  /* 0x000001c0100a7810 */ /* 0x000fc80007f1e0ff */
[----:B------:R-:W-:Y:S01]  /*02c0*/  R2UR UR15, R11 ;  /* 0x000000000b0f72ca */ /* 0x000fe200000e0000 */
[--C-:B------:R-:W-:Y:S01]  /*02d0*/  IMAD.X R9, RZ, RZ, R17.reuse, P0 ;  /* 0x000000ffff097224 */ /* 0x100fe200000e0611 */
[----:B------:R-:W-:Y:S02]  /*02e0*/  IADD3 R8, P0, PT, R16, 0x280, RZ ;  /* 0x0000028010087810 */ /* 0x000fe40007f1e0ff */
[----:B------:R-:W-:Y:S02]  /*02f0*/  R2UR UR12, R10 ;  /* 0x000000000a0c72ca */ /* 0x000fe400000e0000 */
[----:B------:R-:W-:Y:S01]  /*0300*/  R2UR UR13, R9 ;  /* 0x00000000090d72ca */ /* 0x000fe200000e0000 */
[----:B------:R-:W-:Y:S01]  /*0310*/  IMAD.X R7, RZ, RZ, R17, P0 ;  /* 0x000000ffff077224 */ /* 0x000fe200000e0611 */
[----:B------:R-:W-:Y:S02]  /*0320*/  IADD3 R6, P0, PT, R16, 0x100, RZ ;  /* 0x0000010010067810 */ /* 0x000fe40007f1e0ff */
[----:B------:R-:W-:-:S02]  /*0330*/  R2UR UR10, R8 ;  /* 0x00000000080a72ca */ /* 0x000fc400000e0000 */
[----:B------:R-:W-:Y:S01]  /*0340*/  R2UR UR11, R7 ;  /* 0x00000000070b72ca */ /* 0x000fe200000e0000 */
[--C-:B------:R-:W-:Y:S01]  /*0350*/  IMAD.X R5, RZ, RZ, R17.reuse, P0 ;  /* 0x000000ffff057224 */ /* 0x100fe200000e0611 */
[C---:B------:R-:W-:Y:S01]  /*0360*/  IADD3 R4, P0, PT, R16.reuse, 0x340, RZ ;  /* 0x0000034010047810 */ /* 0x040fe20007f1e0ff */
[----:B------:R0:W-:Y:S04]  /*0370*/  UTMACCTL.PF [UR14] ;  /* 0x000000000e0079b9 */ /* 0x0001e80008040000 */
[--C-:B------:R-:W-:Y:S01]  /*0380*/  IMAD.X R3, RZ, RZ, R17.reuse, P0 ;  /* 0x000000ffff037224 */ /* 0x100fe200000e0611 */
[----:B------:R-:W-:Y:S01]  /*0390*/  IADD3 R2, P0, PT, R16, 0x400, RZ ;  /* 0x0000040010027810 */ /* 0x000fe20007f1e0ff */
[----:B------:R0:W-:Y:S04]  /*03a0*/  UTMACCTL.PF [UR12] ;  /* 0x000000000c0079b9 */ /* 0x0001e80008040000 */
[----:B------:R-:W-:Y:S01]  /*03b0*/  IMAD.X R0, RZ, RZ, R17, P0 ;  /* 0x000000ffff007224 */ /* 0x000fe200000e0611 */
[----:B------:R-:W-:Y:S01]  /*03c0*/  R2UR UR8, R6 ;  /* 0x00000000060872ca */ /* 0x000fe200000e0000 */
[----:B------:R0:W-:Y:S01]  /*03d0*/  UTMACCTL.PF [UR10] ;  /* 0x000000000a0079b9 */ /* 0x0001e20008040000 */
[----:B------:R-:W-:-:S02]  /*03e0*/  R2UR UR9, R5 ;  /* 0x00000000050972ca */ /* 0x000fc400000e0000 */
[----:B------:R-:W-:Y:S02]  /*03f0*/  R2UR UR6, R4 ;  /* 0x00000000040672ca */ /* 0x000fe400000e0000 */
[----:B------:R-:W-:Y:S02]  /*0400*/  R2UR UR7, R3 ;  /* 0x00000000030772ca */ /* 0x000fe400000e0000 */
[----:B------:R-:W-:Y:S02]  /*0410*/  R2UR UR4, R2 ;  /* 0x00000000020472ca */ /* 0x000fe400000e0000 */
[----:B------:R-:W-:-:S05]  /*0420*/  R2UR UR5, R0 ;  /* 0x00000000000572ca */ /* 0x000fca00000e0000 */
[----:B------:R0:W-:Y:S04]  /*0430*/  UTMACCTL.PF [UR8] ;  /* 0x00000000080079b9 */ /* 0x0001e80008040000 */
[----:B------:R0:W-:Y:S04]  /*0440*/  UTMACCTL.PF [UR6] ;  /* 0x00000000060079b9 */ /* 0x0001e80008040000 */
[----:B------:R0:W-:Y:S02]  /*0450*/  UTMACCTL.PF [UR4] ;  /* 0x00000000040079b9 */ /* 0x0001e40008040000 */
[----:B0-----:R-:W-:Y:S05]  /*0460*/  BRA `(.L_x_1) ;  /* 0x0000000000407947 */ /* 0x001fea0003800000 */
.L_x_0:
[----:B------:R-:W-:Y:S01]  /*0470*/  ISETP.NE.AND P0, PT, R13, RZ, PT ;  /* 0x000000ff0d00720c */ /* 0x000fe20003f05270 */
[----:B------:R-:W-:-:S12]  /*0480*/  UPLOP3.LUT UP0, UPT, UPT, UPT, UPT, 0x40, 0x4 ;  /* 0x000000000004789c */ /* 0x000fd80003f0e870 */
[----:B------:R-:W-:Y:S05]  /*0490*/  @P0 BRA `(.L_x_1) ;  /* 0x0000000000340947 */ /* 0x000fea0003800000 */
[----:B------:R-:W0:Y:S01]  /*04a0*/  S2UR UR5, SR_CgaCtaId ;  /* 0x00000000000579c3 */ /* 0x000e220000008800 */
[----:B------:R-:W-:Y:S01]  /*04b0*/  MOV R0, 0x400 ;  /* 0x0000040000007802 */ /* 0x000fe20000000f00 */
[----:B------:R-:W-:Y:S01]  /*04c0*/  UMOV UR4, 0x1 ;  /* 0x0000000100047882 */ /* 0x000fe20000000000 */
[----:B------:R-:W-:Y:S02]  /*04d0*/  UPLOP3.LUT UP0, UPT, UPT, UPT, UPT, 0x80, 0x8 ;  /* 0x000000000008789c */ /* 0x000fe40003f0f070 */
[----:B------:R-:W-:-:S04]  /*04e0*/  UIADD3 UR8, UPT, UPT, -UR4, 0x100000, URZ ;  /* 0x0010000004087890 */ /* 0x000fc8000fffe1ff */
[----:B------:R-:W-:Y:S02]  /*04f0*/  USHF.L.U32 UR9, UR8, 0xb, URZ ;  /* 0x0000000b08097899 */ /* 0x000fe400080006ff */
[----:B------:R-:W-:Y:S01]  /*0500*/  USHF.L.U32 UR8, UR8, 0x1, URZ ;  /* 0x0000000108087899 */ /* 0x000fe200080006ff */
[----:B------:R-:W-:-:S13]  /*0510*/  R2UR UR6, R0 ;  /* 0x00000000000672ca */ /* 0x000fda00000e0000 */
[----:B0-----:R-:W-:Y:S01]  /*0520*/  ULEA UR5, UR5, UR6, 0x18 ;  /* 0x0000000605057291 */ /* 0x001fe2000f8ec0ff */
[----:B------:R-:W0:Y:S11]  /*0530*/  FENCE.VIEW.ASYNC.S ;  /* 0x00000000000073c6 */ /* 0x000e360000000000 */
[----:B0-----:R0:W1:Y:S01]  /*0540*/  SYNCS.EXCH.64 URZ, [UR5], UR8 ;  /* 0x0000000805ff75b2 */ /* 0x0010620008000100 */
[----:B------:R0:W2:Y:S01]  /*0550*/  SYNCS.EXCH.64 URZ, [UR5+0x8], UR8 ;  /* 0x0000080805ff75b2 */ /* 0x0000a20008000100 */
[----:B------:R-:W-:Y:S01]  /*0560*/  NOP ;  /* 0x0000000000007918 */ /* 0x000fe20000000000 */
.L_x_1:
[----:B------:R-:W-:Y:S01]  /*0570*/  PLOP3.LUT P0, PT, PT, PT, UP0, 0x80, 0x8 ;  /* 0x000000000008781c */ /* 0x000fe20003f0f008 */
[----:B------:R-:W5:Y:S01]  /*0580*/  S2R R16, SR_CgaCtaId ;  /* 0x0000000000107919 */ /* 0x000f620000008800 */
[----:B------:R-:W0:Y:S01]  /*0590*/  S2UR UR6, SR_CgaCtaId ;  /* 0x00000000000679c3 */ /* 0x000e220000008800 */
[----:B------:R-:W-:Y:S01]  /*05a0*/  UMOV UR18, 0x20 ;  /* 0x0000002000127882 */ /* 0x000fe20000000000 */
[----:B------:R-:W-:Y:S01]  /*05b0*/  UMOV UR16, 0x100 ;  /* 0x0000010000107882 */ /* 0x000fe20000000000 */
[----:B------:R-:W-:Y:S01]  /*05c0*/  UMOV UR14, 0x1 ;  /* 0x00000001000e7882 */ /* 0x000fe20000000000 */
[----:B------:R-:W-:Y:S01]  /*05d0*/  UMOV UR20, 0x200 ;  /* 0x0000020000147882 */ /* 0x000fe20000000000 */
[----:B------:R-:W-:-:S04]  /*05e0*/  @UP0 UIADD3 UR18, UPT, UPT, -UR18, 0x100000, URZ ;  /* 0x0010000012120890 */ /* 0x000fc8000fffe1ff */
[----:B------:R-:W-:Y:S02]  /*05f0*/  @UP0 USHF.L.U32 UR19, UR18, 0xb, URZ ;  /* 0x0000000b12130899 */ /* 0x000fe400080006ff */
[----:B------:R-:W-:Y:S02]  /*0600*/  @UP0 USHF.L.U32 UR18, UR18, 0x1, URZ ;  /* 0x0000000112120899 */ /* 0x000fe400080006ff */
[----:B------:R-:W-:-:S04]  /*0610*/  @UP0 UIADD3 UR16, UPT, UPT, -UR16, 0x100000, URZ ;  /* 0x0010000010100890 */ /* 0x000fc8000fffe1ff */
[----:B------:R-:W-:Y:S02]  /*0620*/  @UP0 USHF.L.U32 UR17, UR16, 0xb, URZ ;  /* 0x0000000b10110899 */ /* 0x000fe400080006ff */
[----:B------:R-:W-:Y:S02]  /*0630*/  @UP0 USHF.L.U32 UR16, UR16, 0x1, URZ ;  /* 0x0000000110100899 */ /* 0x000fe400080006ff */
[----:B------:R-:W-:-:S04]  /*0640*/  @UP0 UIADD3 UR14, UPT, UPT, -UR14, 0x100000, URZ ;  /* 0x001000000e0e0890 */ /* 0x000fc8000fffe1ff */
[----:B------:R-:W-:Y:S02]  /*0650*/  @UP0 USHF.L.U32 UR15, UR14, 0xb, URZ ;  /* 0x0000000b0e0f0899 */ /* 0x000fe400080006ff */
[----:B------:R-:W-:Y:S01]  /*0660*/  @UP0 USHF.L.U32 UR14, UR14, 0x1, URZ ;  /* 0x000000010e0e0899 */ /* 0x000fe200080006ff */
[----:B------:R-:W-:Y:S02]  /*0670*/  @P0 MOV R2, 0x400 ;  /* 0x0000040000020802 */ /* 0x000fe40000000f00 */
[----:B------:R-:W-:Y:S02]  /*0680*/  @P0 MOV R0, 0x400 ;  /* 0x0000040000000802 */ /* 0x000fe40000000f00 */
[----:B------:R-:W-:Y:S01]  /*0690*/  PLOP3.LUT P0, PT, PT, PT, UP0, 0x80, 0x8 ;  /* 0x000000000008781c */ /* 0x000fe20003f0f008 */
[----:B------:R-:W-:-:S04]  /*06a0*/  @UP0 UIADD3 UR20, UPT, UPT, -UR20, 0x100000, URZ ;  /* 0x0010000014140890 */ /* 0x000fc8000fffe1ff */
[----:B------:R-:W-:Y:S02]  /*06b0*/  @UP0 USHF.L.U32 UR21, UR20, 0xb, URZ ;  /* 0x0000000b14150899 */ /* 0x000fe400080006ff */
[----:B------:R-:W-:-:S06]  /*06c0*/  @UP0 USHF.L.U32 UR20, UR20, 0x1, URZ ;  /* 0x0000000114140899 */ /* 0x000fcc00080006ff */
[----:B------:R-:W-:Y:S02]  /*06d0*/  @P0 R2UR UR10, R2 ;  /* 0x00000000020a02ca */ /* 0x000fe400000e0000 */
[----:B------:R-:W-:-:S11]  /*06e0*/  PLOP3.LUT P0, PT, PT, PT, UP0, 0x80, 0x8 ;  /* 0x000000000008781c */ /* 0x000fd60003f0f008 */
[----:B0-----:R-:W-:Y:S02]  /*06f0*/  @UP0 ULEA UR10, UR6, UR10, 0x18 ;  /* 0x0000000a060a0291 */ /* 0x001fe4000f8ec0ff */
[----:B------:R-:W-:Y:S02]  /*0700*/  @P0 R2UR UR9, R0 ;  /* 0x00000000000902ca */ /* 0x000fe400000e0000 */
[----:B-----5:R-:W-:-:S04]  /*0710*/  LEA.HI R0, R16, R16, RZ, 0x1 ;  /* 0x0000001010007211 */ /* 0x020fc800078f08ff */
[----:B------:R-:W-:Y:S02]  /*0720*/  LOP3.LUT R15, R0, 0xfffffffe, RZ, 0xc0, !PT ;  /* 0xfffffffe000f7812 */ /* 0x000fe400078ec0ff */
[----:B------:R-:W-:Y:S02]  /*0730*/  SHF.R.U32.HI R0, RZ, 0x1, R0 ;  /* 0x00000001ff007819 */ /* 0x000fe40000011600 */
[----:B------:R-:W-:-:S03]  /*0740*/  ISETP.NE.AND P0, PT, R16, R15, PT ;  /* 0x0000000f1000720c */ /* 0x000fc60003f05270 */
[----:B------:R-:W-:Y:S01]  /*0750*/  VIADD R10, R0, 0xffffffff ;  /* 0xffffffff000a7836 */ /* 0x000fe20000000000 */
[----:B------:R-:W-:Y:S01]  /*0760*/  ISETP.LT.AND P0, PT, R16, RZ, P0 ;  /* 0x000000ff1000720c */ /* 0x000fe20000701270 */
[----:B------:R-:W-:-:S12]  /*0770*/  @UP0 ULEA UR9, UR6, UR9, 0x18 ;  /* 0x0000000906090291 */ /* 0x000fd8000f8ec0ff */
[----:B------:R-:W-:Y:S01]  /*0780*/  @!P0 IMAD.MOV R10, RZ, RZ, R0 ;  /* 0x000000ffff0a8224 */ /* 0x000fe200078e0200 */
[----:B------:R-:W-:-:S04]  /*0790*/  MOV R0, 0x400 ;  /* 0x0000040000007802 */ /* 0x000fc80000000f00 */
[----:B------:R-:W-:-:S13]  /*07a0*/  R2UR UR4, R0 ;  /* 0x00000000000472ca */ /* 0x000fda00000e0000 */
[----:B------:R-:W-:-:S06]  /*07b0*/  ULEA UR4, UR6, UR4, 0x18 ;  /* 0x0000000406047291 */ /* 0x000fcc000f8ec0ff */
[----:B------:R-:W-:-:S04]  /*07c0*/  IMAD.U32 R6, RZ, RZ, UR4 ;  /* 0x00000004ff067e24 */ /* 0x000fc8000f8e00ff */
[C---:B------:R-:W-:Y:S02]  /*07d0*/  VIADD R3, R6.reuse, 0x180 ;  /* 0x0000018006037836 */ /* 0x040fe40000000000 */
[C---:B------:R-:W-:Y:S02]  /*07e0*/  VIADD R2, R6.reuse, 0x20180 ;  /* 0x0002018006027836 */ /* 0x040fe40000000000 */
[C---:B------:R-:W-:Y:S01]  /*07f0*/  VIADD R0, R6.reuse, 0x10180 ;  /* 0x0001018006007836 */ /* 0x040fe20000000000 */
[----:B------:R-:W-:Y:S01]  /*0800*/  SHF.R.U32.HI R9, RZ, 0x4, R3 ;  /* 0x00000004ff097819 */ /* 0x000fe20000011603 */
[C---:B------:R-:W-:Y:S01]  /*0810*/  VIADD R4, R6.reuse, 0x28180 ;  /* 0x0002818006047836 */ /* 0x040fe20000000000 */
[----:B------:R-:W-:Y:S01]  /*0820*/  SHF.R.U32.HI R7, RZ, 0x4, R2 ;  /* 0x00000004ff077819 */ /* 0x000fe20000011602 */
[C---:B------:R-:W-:Y:S01]  /*0830*/  VIADD R5, R6.reuse, 0x34180 ;  /* 0x0003418006057836 */ /* 0x040fe20000000000 */
[----:B------:R-:W-:Y:S01]  /*0840*/  SHF.R.U32.HI R3, RZ, 0x4, R0 ;  /* 0x00000004ff037819 */ /* 0x000fe20000011600 */
[----:B------:R-:W-:Y:S01]  /*0850*/  VIADD R8, R6, 0x24180 ;  /* 0x0002418006087836 */ /* 0x000fe20000000000 */
[----:B------:R-:W-:-:S02]  /*0860*/  SHF.R.U32.HI R2, RZ, 0x4, R4 ;  /* 0x00000004ff027819 */ /* 0x000fc40000011604 */
[----:B------:R-:W-:Y:S02]  /*0870*/  SHF.R.U32.HI R0, RZ, 0x4, R5 ;  /* 0x00000004ff007819 */ /* 0x000fe40000011605 */
[----:B------:R-:W-:Y:S02]  /*0880*/  SHF.R.U32.HI R4, RZ, 0x4, R8 ;  /* 0x00000004ff047819 */ /* 0x000fe40000011608 */
[----:B------:R-:W-:Y:S02]  /*0890*/  LOP3.LUT R5, R3, 0x3fd8, RZ, 0xc0, !PT ;  /* 0x00003fd803057812 */ /* 0x000fe400078ec0ff */
[----:B------:R-:W-:Y:S02]  /*08a0*/  LOP3.LUT R3, R2, 0x3fd8, RZ, 0xc0, !PT ;  /* 0x00003fd802037812 */ /* 0x000fe400078ec0ff */
[----:B------:R-:W-:Y:S02]  /*08b0*/  LOP3.LUT R2, R0, 0x3fd8, RZ, 0xc0, !PT ;  /* 0x00003fd800027812 */ /* 0x000fe400078ec0ff */
[----:B------:R-:W-:-:S02]  /*08c0*/  LOP3.LUT R0, R4, 0x3fd8, RZ, 0xc0, !PT ;  /* 0x00003fd804007812 */ /* 0x000fc400078ec0ff */
[----:B------:R-:W-:Y:S02]  /*08d0*/  LOP3.LUT R19, R2, 0x10000, RZ, 0xfc, !PT ;  /* 0x0001000002137812 */ /* 0x000fe400078efcff */
[----:B------:R-:W-:Y:S02]  /*08e0*/  LOP3.LUT R17, R0, 0x2000000, RZ, 0xfc, !PT ;  /* 0x0200000000117812 */ /* 0x000fe400078efcff */
[----:B------:R-:W-:Y:S01]  /*08f0*/  LOP3.LUT R8, R9, 0x3fd8, RZ, 0xc0, !PT ;  /* 0x00003fd809087812 */ /* 0x000fe200078ec0ff */
[----:B------:R0:W-:Y:S01]  /*0900*/  STL [R1+0x88], R19 ;  /* 0x0000881301007387 */ /* 0x0001e20000100800 */
[----:B------:R-:W-:Y:S02]  /*0910*/  LOP3.LUT R7, R7, 0x3fd8, RZ, 0xc0, !PT ;  /* 0x00003fd807077812 */ /* 0x000fe400078ec0ff */
[----:B------:R-:W-:Y:S01]  /*0920*/  LOP3.LUT R9, R8, 0x10000, RZ, 0xfc, !PT ;  /* 0x0001000008097812 */ /* 0x000fe200078efcff */
[----:B------:R0:W-:Y:S01]  /*0930*/  STL [R1+0x84], R17 ;  /* 0x0000841101007387 */ /* 0x0001e20000100800 */
[----:B------:R-:W-:-:S02]  /*0940*/  LOP3.LUT R13, R7, 0x10000, RZ, 0xfc, !PT ;  /* 0x00010000070d7812 */ /* 0x000fc400078efcff */
[----:B------:R-:W-:Y:S02]  /*0950*/  LOP3.LUT R11, R5, 0x10000, RZ, 0xfc, !PT ;  /* 0x00010000050b7812 */ /* 0x000fe400078efcff */
[----:B------:R-:W-:Y:S02]  /*0960*/  LOP3.LUT R12, R3, 0x10000, RZ, 0xfc, !PT ;  /* 0x00010000030c7812 */ /* 0x000fe400078efcff */
[----:B------:R-:W-:Y:S02]  /*0970*/  R2UR UR66, R9 ;  /* 0x00000000094272ca */ /* 0x000fe400000e0000 */
[----:B------:R-:W-:Y:S02]  /*0980*/  R2UR UR64, R13 ;  /* 0x000000000d4072ca */ /* 0x000fe400000e0000 */
[----:B------:R-:W-:Y:S02]  /*0990*/  R2UR UR62, R11 ;  /* 0x000000000b3e72ca */ /* 0x000fe400000e0000 */
[----:B------:R-:W-:-:S02]  /*09a0*/  R2UR UR58, R12 ;  /* 0x000000000c3a72ca */ /* 0x000fc400000e0000 */
[----:B------:R-:W-:Y:S02]  /*09b0*/  R2UR UR56, R19 ;  /* 0x00000000133872ca */ /* 0x000fe400000e0000 */
[----:B------:R-:W-:Y:S01]  /*09c0*/  R2UR UR12, R17 ;  /* 0x00000000110c72ca */ /* 0x000fe200000e0000 */
[----:B------:R-:W-:-:S14]  /*09d0*/  BRA.U !UP0, `(.L_x_2) ;  /* 0x0000000108787547 */ /* 0x000fdc000b800000 */
[----:B------:R-:W5:Y:S01]  /*09e0*/  S2UR UR7, SR_CgaCtaId ;  /* 0x00000000000779c3 */ /* 0x000f620000008800 */
[----:B------:R-:W-:Y:S01]  /*09f0*/  MOV R0, 0x400 ;  /* 0x0000040000007802 */ /* 0x000fe20000000f00 */
[----:B------:R-:W-:Y:S02]  /*0a00*/  UMOV UR5, 0x1 ;  /* 0x0000000100057882 */ /* 0x000fe40000000000 */
[----:B------:R-:W-:-:S04]  /*0a10*/  UIADD3 UR22, UPT, UPT, -UR5, 0x100000, URZ ;  /* 0x0010000005167890 */ /* 0x000fc8000fffe1ff */
[----:B------:R-:W-:Y:S02]  /*0a20*/  USHF.L.U32 UR23, UR22, 0xb, URZ ;  /* 0x0000000b16177899 */ /* 0x000fe400080006ff */
[----:B------:R-:W-:Y:S01]  /*0a30*/  USHF.L.U32 UR22, UR22, 0x1, URZ ;  /* 0x0000000116167899 */ /* 0x000fe200080006ff */
[----:B------:R-:W-:Y:S01]  /*0a40*/  R2UR UR8, R0 ;  /* 0x00000000000872ca */ /* 0x000fe200000e0000 */
[----:B------:R-:W-:Y:S02]  /*0a50*/  UMOV UR5, 0x100 ;  /* 0x0000010000057882 */ /* 0x000fe40000000000 */
[----:B------:R-:W-:-:S04]  /*0a60*/  UIADD3 UR26, UPT, UPT, -UR5, 0x100000, URZ ;  /* 0x00100000051a7890 */ /* 0x000fc8000fffe1ff */
[----:B------:R-:W-:Y:S02]  /*0a70*/  USHF.L.U32 UR27, UR26, 0xb, URZ ;  /* 0x0000000b1a1b7899 */ /* 0x000fe400080006ff */
[----:B------:R-:W-:-:S04]  /*0a80*/  USHF.L.U32 UR26, UR26, 0x1, URZ ;  /* 0x000000011a1a7899 */ /* 0x000fc800080006ff */
[----:B-----5:R-:W-:-:S03]  /*0a90*/  ULEA UR8, UR7, UR8, 0x18 ;  /* 0x0000000807087291 */ /* 0x020fc6000f8ec0ff */
[----:B------:R-:W-:Y:S02]  /*0aa0*/  UMOV UR7, 0x20 ;  /* 0x0000002000077882 */ /* 0x000fe40000000000 */
[----:B------:R-:W-:-:S04]  /*0ab0*/  UIADD3 UR24, UPT, UPT, -UR7, 0x100000, URZ ;  /* 0x0010000007187890 */ /* 0x000fc8000fffe1ff */
[----:B------:R-:W-:Y:S02]  /*0ac0*/  USHF.L.U32 UR25, UR24, 0xb, URZ ;  /* 0x0000000b18197899 */ /* 0x000fe400080006ff */
[----:B------:R-:W-:Y:S01]  /*0ad0*/  USHF.L.U32 UR24, UR24, 0x1, URZ ;  /* 0x0000000118187899 */ /* 0x000fe200080006ff */
[----:B------:R-:W5:Y:S02]  /*0ae0*/  FENCE.VIEW.ASYNC.S ;  /* 0x00000000000073c6 */ /* 0x000f640000000000 */
[----:B-----5:R0:W4:Y:S01]  /*0af0*/  SYNCS.EXCH.64 URZ, [UR8+0x10], UR22 ;  /* 0x0000101608ff75b2 */ /* 0x0201220008000100 */
[----:B------:R0:W3:Y:S01]  /*0b00*/  SYNCS.EXCH.64 URZ, [UR8+0x18], UR22 ;  /* 0x0000181608ff75b2 */ /* 0x0000e20008000100 */
[----:B------:R0:W2:Y:S01]  /*0b10*/  SYNCS.EXCH.64 URZ, [UR8+0x20], UR22 ;  /* 0x0000201608ff75b2 */ /* 0x0000a20008000100 */
[----:B------:R0:W1:Y:S01]  /*0b20*/  SYNCS.EXCH.64 URZ, [UR8+0x28], UR22 ;  /* 0x0000281608ff75b2 */ /* 0x0000620008000100 */
[----:B------:R0:W0:Y:S01]  /*0b30*/  SYNCS.EXCH.64 URZ, [UR8+0x30], UR22 ;  /* 0x0000301608ff75b2 */ /* 0x0000220008000100 */
[----:B------:R0:W0:Y:S01]  /*0b40*/  SYNCS.EXCH.64 URZ, [UR8+0x38], UR22 ;  /* 0x0000381608ff75b2 */ /* 0x0000220008000100 */
[----:B------:R0:W0:Y:S01]  /*0b50*/  SYNCS.EXCH.64 URZ, [UR8+0x40], UR22 ;  /* 0x0000401608ff75b2 */ /* 0x0000220008000100 */
[----:B------:R0:W0:Y:S01]  /*0b60*/  SYNCS.EXCH.64 URZ, [UR8+0x48], UR22 ;  /* 0x0000481608ff75b2 */ /* 0x0000220008000100 */
[----:B------:R0:W0:Y:S01]  /*0b70*/  SYNCS.EXCH.64 URZ, [UR8+0x50], UR22 ;  /* 0x0000501608ff75b2 */ /* 0x0000220008000100 */
[----:B------:R0:W0:Y:S01]  /*0b80*/  SYNCS.EXCH.64 URZ, [UR8+0x58], UR22 ;  /* 0x0000581608ff75b2 */ /* 0x0000220008000100 */
[----:B------:R0:W0:Y:S01]  /*0b90*/  SYNCS.EXCH.64 URZ, [UR8+0x60], UR24 ;  /* 0x0000601808ff75b2 */ /* 0x0000220008000100 */
[----:B------:R0:W0:Y:S01]  /*0ba0*/  SYNCS.EXCH.64 URZ, [UR8+0x68], UR26 ;  /* 0x0000681a08ff75b2 */ /* 0x0000220008000100 */
[----:B------:R-:W-:Y:S01]  /*0bb0*/  NOP ;  /* 0x0000000000007918 */ /* 0x000fe20000000000 */
.L_x_2:
[----:B------:R-:W-:Y:S01]  /*0bc0*/  NOP ;  /* 0x0000000000007918 */ /* 0x000fe20000000000 */
[----:B01234-:R-:W-:Y:S06]  /*0bd0*/  BAR.SYNC.DEFER_BLOCKING 0x0 ;  /* 0x0000000000007b1d */ /* 0x01ffec0000010000 */
[----:B------:R-:W0:Y:S02]  /*0be0*/  FENCE.VIEW.ASYNC.S ;  /* 0x00000000000073c6 */ /* 0x000e240000000000 */
[----:B0-----:R0:W1:Y:S01]  /*0bf0*/  @UP0 SYNCS.EXCH.64 URZ, [UR10+0x70], UR18 ;  /* 0x000070120aff05b2 */ /* 0x0010620008000100 */
[----:B------:R0:W1:Y:S01]  /*0c00*/  @UP0 SYNCS.EXCH.64 URZ, [UR10+0x78], UR16 ;  /* 0x000078100aff05b2 */ /* 0x0000620008000100 */
[----:B------:R-:W-:Y:S01]  /*0c10*/  NOP ;  /* 0x0000000000007918 */ /* 0x000fe20000000000 */
[----:B-1----:R-:W-:Y:S06]  /*0c20*/  BAR.SYNC.DEFER_BLOCKING 0x0 ;  /* 0x0000000000007b1d */ /* 0x002fec0000010000 */
[----:B------:R0:W1:Y:S01]  /*0c30*/  @UP0 SYNCS.EXCH.64 URZ, [UR9+0x80], UR14 ;  /* 0x0000800e09ff05b2 */ /* 0x0000620008000100 */
[----:B------:R0:W2:Y:S01]  /*0c40*/  @UP0 SYNCS.EXCH.64 URZ, [UR9+0x88], UR20 ;  /* 0x0000881409ff05b2 */ /* 0x0000a20008000100 */
[----:B------:R-:W-:Y:S05]  /*0c50*/  BRA.U !UP0, `(.L_x_3) ;  /* 0x00000001085c7547 */ /* 0x000fea000b800000 */
[----:B------:R-:W-:Y:S01]  /*0c60*/  MOV R0, 0x400 ;  /* 0x0000040000007802 */ /* 0x000fe20000000f00 */
[----:B------:R-:W-:Y:S01]  /*0c70*/  UMOV UR7, 0x1 ;  /* 0x0000000100077882 */ /* 0x000fe20000000000 */
[----:B------:R-:W-:Y:S01]  /*0c80*/  UMOV UR5, 0x200 ;  /* 0x0000020000057882 */ /* 0x000fe20000000000 */
[----:B0-----:R-:W-:-:S04]  /*0c90*/  UIADD3 UR10, UPT, UPT, -UR7, 0x100000, URZ ;  /* 0x00100000070a7890 */ /* 0x001fc8000fffe1ff */
[----:B------:R-:W-:Y:S02]  /*0ca0*/  USHF.L.U32 UR11, UR10, 0xb, URZ ;  /* 0x0000000b0a0b7899 */ /* 0x000fe400080006ff */
[----:B------:R-:W-:Y:S01]  /*0cb0*/  USHF.L.U32 UR10, UR10, 0x1, URZ ;  /* 0x000000010a0a7899 */ /* 0x000fe200080006ff */
[----:B------:R-:W-:-:S13]  /*0cc0*/  R2UR UR8, R0 ;  /* 0x00000000000872ca */ /* 0x000fda00000e0000 */
[----:B------:R-:W-:Y:S02]  /*0cd0*/  ULEA UR8, UR6, UR8, 0x18 ;  /* 0x0000000806087291 */ /* 0x000fe4000f8ec0ff */
[----:B------:R-:W-:-:S04]  /*0ce0*/  UIADD3 UR6, UPT, UPT, -UR5, 0x100000, URZ ;  /* 0x0010000005067890 */ /* 0x000fc8000fffe1ff */
[----:B------:R-:W-:Y:S02]  /*0cf0*/  USHF.L.U32 UR7, UR6, 0xb, URZ ;  /* 0x0000000b06077899 */ /* 0x000fe400080006ff */
[----:B------:R-:W-:Y:S01]  /*0d00*/  USHF.L.U32 UR6, UR6, 0x1, URZ ;  /* 0x0000000106067899 */ /* 0x000fe200080006ff */
[----:B------:R-:W0:Y:S03]  /*0d10*/  FENCE.VIEW.ASYNC.S ;  /* 0x00000000000073c6 */ /* 0x000e260000000000 */
[----:B0-----:R3:W4:Y:S08]  /*0d20*/  SYNCS.EXCH.64 URZ, [UR8+0x90], UR10 ;  /* 0x0000900a08ff75b2 */ /* 0x0017300008000100 */
[----:B------:R3:W0:Y:S01]  /*0d30*/  SYNCS.EXCH.64 URZ, [UR8+0x98], UR6 ;  /* 0x0000980608ff75b2 */ /* 0x0006220008000100 */
[----:B------:R3:W2:Y:S01]  /*0d40*/  SYNCS.EXCH.64 URZ, [UR8+0xa0], UR6 ;  /* 0x0000a00608ff75b2 */ /* 0x0006a20008000100 */
[----:B------:R3:W1:Y:S01]  /*0d50*/  SYNCS.EXCH.64 URZ, [UR8+0xa8], UR10 ;  /* 0x0000a80a08ff75b2 */ /* 0x0006620008000100 */
[----:B------:R3:W0:Y:S01]  /*0d60*/  SYNCS.EXCH.64 URZ, [UR8+0xb0], UR6 ;  /* 0x0000b00608ff75b2 */ /* 0x0006220008000100 */
[----:B------:R3:W0:Y:S01]  /*0d70*/  SYNCS.EXCH.64 URZ, [UR8+0xb8], UR10 ;  /* 0x0000b80a08ff75b2 */ /* 0x0006220008000100 */
[----:B------:R3:W0:Y:S01]  /*0d80*/  SYNCS.EXCH.64 URZ, [UR8+0xc0], UR10 ;  /* 0x0000c00a08ff75b2 */ /* 0x0006220008000100 */
[----:B------:R3:W0:Y:S01]  /*0d90*/  SYNCS.EXCH.64 URZ, [UR8+0xc8], UR10 ;  /* 0x0000c80a08ff75b2 */ /* 0x0006220008000100 */
[----:B------:R3:W0:Y:S01]  /*0da0*/  SYNCS.EXCH.64 URZ, [UR8+0xd0], UR6 ;  /* 0x0000d00608ff75b2 */ /* 0x0006220008000100 */
[----:B------:R3:W0:Y:S02]  /*0db0*/  SYNCS.EXCH.64 URZ, [UR8+0xd8], UR6 ;  /* 0x0000d80608ff75b2 */ /* 0x0006240008000100 */
[----:B---3--:R-:W-:Y:S01]  /*0dc0*/  NOP ;  /* 0x0000000000007918 */ /* 0x008fe20000000000 */
.L_x_3:
[----:B012-4-:R-:W-:Y:S01]  /*0dd0*/  BAR.SYNC.DEFER_BLOCKING 0x0, 0x180 ;  /* 0x0006000000007b1d */ /* 0x017fe20000010000 */
[----:B------:R-:W-:Y:S01]  /*0de0*/  LOP3.LUT R50, R18, 0x1, RZ, 0xc0, !PT ;  /* 0x0000000112327812 */ /* 0x000fe200078ec0ff */
[----:B------:R-:W-:Y:S01]  /*0df0*/  IMAD.IADD R15, R16, 0x1, -R15 ;  /* 0x00000001100f7824 */ /* 0x000fe200078e0a0f */
[----:B------:R-:W-:-:S03]  /*0e00*/  IADD3 R123, PT, PT, R10, R10, RZ ;  /* 0x0000000a0a7b7210 */ /* 0x000fc60007ffe0ff */
[----:B------:R-:W-:Y:S01]  /*0e10*/  UMOV UR67, 0x40004040 ;  /* 0x4000404000437882 */ /* 0x000fe20000000000 */
[----:B------:R-:W-:Y:S01]  /*0e20*/  UMOV UR65, 0x40004040 ;  /* 0x4000404000417882 */ /* 0x000fe20000000000 */
[----:B------:R-:W-:Y:S01]  /*0e30*/  UMOV UR63, 0x40004040 ;  /* 0x40004040003f7882 */ /* 0x000fe20000000000 */
[----:B------:R-:W-:Y:S05]  /*0e40*/  @P1 BRA `(.L_x_4) ;  /* 0x0000000000201947 */ /* 0x000fea0003800000 */
[----:B------:R-:W-:Y:S01]  /*0e50*/  UMOV UR5, 0x20 ;  /* 0x0000002000057882 */ /* 0x000fe20000000000 */
[----:B------:R-:W-:Y:S01]  /*0e60*/  ELECT P0, URZ, PT ;  /* 0x0000000000ff782f */ /* 0x000fe20003800000 */
[----:B------:R-:W-:-:S04]  /*0e70*/  UIADD3 UR6, UPT, UPT, -UR5, 0x100000, URZ ;  /* 0x0010000005067890 */ /* 0x000fc8000fffe1ff */
[----:B------:R-:W-:Y:S02]  /*0e80*/  USHF.L.U32 UR7, UR6, 0xb, URZ ;  /* 0x0000000b06077899 */ /* 0x000fe400080006ff */
[----:B------:R-:W-:Y:S01]  /*0e90*/  USHF.L.U32 UR6, UR6, 0x1, URZ ;  /* 0x0000000106067899 */ /* 0x000fe200080006ff */
[----:B------:R-:W0:Y:S11]  /*0ea0*/  FENCE.VIEW.ASYNC.S ;  /* 0x00000000000073c6 */ /* 0x000e360000000000 */
[----:B0-----:R0:W1:Y:S01]  /*0eb0*/  SYNCS.EXCH.64 URZ, [UR4+0xe8], UR6 ;  /* 0x0000e80604ff75b2 */ /* 0x0010620008000100 */
[----:B------:R-:W-:Y:S01]  /*0ec0*/  NOP ;  /* 0x0000000000007918 */ /* 0x000fe20000000000 */
.L_x_4:
[----:B------:R-:W-:Y:S01]  /*0ed0*/  UMOV UR59, 0x40004040 ;  /* 0x40004040003b7882 */ /* 0x000fe20000000000 */
[----:B------:R-:W-:Y:S01]  /*0ee0*/  UMOV UR57, 0x40004040 ;  /* 0x4000404000397882 */ /* 0x000fe20000000000 */
[----:B------:R-:W-:Y:S01]  /*0ef0*/  UMOV UR13, 0x40004040 ;  /* 0x40004040000d7882 */ /* 0x000fe20000000000 */
[----:B------:R-:W-:Y:S01]  /*0f00*/  NOP ;  /* 0x0000000000007918 */ /* 0x000fe20000000000 */
[----:B------:R-:W-:Y:S05]  /*0f10*/  @P1 BRA `(.L_x_5) ;  /* 0x0000000400801947 */ /* 0x000fea0003800000 */
[----:B-1----:R-:W-:Y:S01]  /*0f20*/  NOP ;  /* 0x0000000000007918 */ /* 0x002fe20000000000 */
[----:B------:R-:W-:-:S04]  /*0f30*/  MOV R0, 0x40 ;  /* 0x0000004000007802 */ /* 0x000fc80000000f00 */
[----:B------:R-:W-:-:S06]  /*0f40*/  LEA R0, R16, R0, 0x18 ;  /* 0x0000000010007211 */ /* 0x000fcc00078ec0ff */
[----:B------:R-:W1:Y:S02]  /*0f50*/  LDS.U8 R0, [R0] ;  /* 0x0000000000007984 */ /* 0x000e640000000000 */
[----:B-1----:R-:W-:-:S13]  /*0f60*/  ISETP.NE.AND P0, PT, R0, RZ, PT ;  /* 0x000000ff0000720c */ /* 0x002fda0003f05270 */
[----:B------:R-:W-:Y:S05]  /*0f70*/  @P0 BRA `(.L_x_6) ;  /* 0x0000000400500947 */ /* 0x000fea0003800000 */
[C---:B------:R-:W-:Y:S02]  /*0f80*/  LOP3.LUT R0, R16.reuse, 0x1, RZ, 0xc0, !PT ;  /* 0x0000000110007812 */ /* 0x040fe400078ec0ff */
[----:B------:R-:W-:Y:S02]  /*0f90*/  LOP3.LUT R10, R16, 0x1, RZ, 0x3c, !PT ;  /* 0x00000001100a7812 */ /* 0x000fe400078e3cff */
[----:B------:R-:W-:-:S13]  /*0fa0*/  ISETP.NE.U32.AND P1, PT, R0, 0x1, PT ;  /* 0x000000010000780c */ /* 0x000fda0003f25070 */
[----:B------:R-:W-:Y:S05]  /*0fb0*/  @!P1 BRA `(.L_x_7) ;  /* 0x0000000000c49947 */ /* 0x000fea0003800000 */
[----:B------:R-:W-:Y:S01]  /*0fc0*/  ELECT P0, URZ, PT ;  /* 0x0000000000ff782f */ /* 0x000fe20003800000 */
[----:B------:R-:W-:-:S12]  /*0fd0*/  BSSY B0, `(.L_x_7) ;  /* 0x000002f000007945 */ /* 0x000fd80003800000 */
[----:B------:R-:W-:Y:S05]  /*0fe0*/  @!P0 BRA `(.L_x_8) ;  /* 0x0000000000b48947 */ /* 0x000fea0003800000 */
[----:B------:R-:W-:-:S05]  /*0ff0*/  UMOV UR5, 0x10 ;  /* 0x0000001000057882 */ /* 0x000fca0000000000 */
[----:B------:R-:W-:Y:S04]  /*1000*/  DEPBAR.LE SB1, 0x36 ;  /* 0x00009d800000791a */ /* 0x000fe80000000000 */
[----:B------:R-:W1:Y:S02]  /*1010*/  UTCATOMSWS.2CTA.FIND_AND_SET.ALIGN UP0, UR5, UR5 ;  /* 0x00000005000575e3 */ /* 0x000e640008200800 */
[----:B-1----:R-:W-:Y:S01]  /*1020*/  PLOP3.LUT P0, PT, PT, PT, UP0, 0x80, 0x8 ;  /* 0x000000000008781c */ /* 0x002fe20003f0f008 */
[----:B------:R-:W-:-:S03]  /*1030*/  IMAD.U32 R2, RZ, RZ, UR5 ;  /* 0x00000005ff027e24 */ /* 0x000fc6000f8e00ff */
[----:B------:R-:W-:-:S04]  /*1040*/  SEL R0, RZ, 0xffffffff, !P0 ;  /* 0xffffffffff007807 */ /* 0x000fc80004000000 */
[----:B------:R-:W-:-:S13]  /*1050*/  ISETP.NE.AND P0, PT, R0, RZ, PT ;  /* 0x000000ff0000720c */ /* 0x000fda0003f05270 */
[----:B------:R-:W-:Y:S05]  /*1060*/  @P0 BRA `(.L_x_9) ;  /* 0x0000000000240947 */ /* 0x000fea0003800000 */
.L_x_10:
[----:B------:R-:W-:Y:S05]  /*1070*/  NANOSLEEP 0x64 ;  /* 0x000000640000795d */ /* 0x000fea0003800000 */
[----:B------:R-:W-:-:S05]  /*1080*/  UMOV UR5, 0x10 ;  /* 0x0000001000057882 */ /* 0x000fca0000000000 */
[----:B------:R-:W-:Y:S04]  /*1090*/  DEPBAR.LE SB1, 0x36 ;  /* 0x00009d800000791a */ /* 0x000fe80000000000 */
[----:B------:R-:W1:Y:S02]  /*10a0*/  UTCATOMSWS.2CTA.FIND_AND_SET.ALIGN UP0, UR5, UR5 ;  /* 0x00000005000575e3 */ /* 0x000e640008200800 */
[----:B-1----:R-:W-:Y:S01]  /*10b0*/  PLOP3.LUT P0, PT, PT, PT, UP0, 0x80, 0x8 ;  /* 0x000000000008781c */ /* 0x002fe20003f0f008 */
[----:B------:R-:W-:-:S03]  /*10c0*/  IMAD.U32 R2, RZ, RZ, UR5 ;  /* 0x00000005ff027e24 */ /* 0x000fc6000f8e00ff */
[----:B------:R-:W-:-:S04]  /*10d0*/  SEL R0, RZ, 0xffffffff, !P0 ;  /* 0xffffffffff007807 */ /* 0x000fc80004000000 */
[----:B------:R-:W-:-:S13]  /*10e0*/  ISETP.NE.AND P0, PT, R0, RZ, PT ;  /* 0x000000ff0000720c */ /* 0x000fda0003f05270 */
[----:B------:R-:W-:Y:S05]  /*10f0*/  @!P0 BRA `(.L_x_10) ;  /* 0xfffffffc00dc8947 */ /* 0x000fea000383ffff */
.L_x_9:
[----:B------:R-:W-:Y:S01]  /*1100*/  MOV R0, 0x60 ;  /* 0x0000006000007802 */ /* 0x000fe20000000f00 */
[----:B------:R-:W-:Y:S02]  /*1110*/  VIADD R6, R6, 0xe0 ;  /* 0x000000e006067836 */ /* 0x000fe40000000000 */
[----:B------:R-:W-:Y:S01]  /*1120*/  IMAD.MOV.U32 R17, RZ, RZ, 0x4 ;  /* 0x00000004ff117424 */ /* 0x000fe200078e00ff */
[----:B------:R-:W-:Y:S02]  /*1130*/  LEA R8, R16, R0, 0x18 ;  /* 0x0000000010087211 */ /* 0x000fe400078ec0ff */
[----:B------:R-:W-:-:S03]  /*1140*/  MOV R0, 0x58 ;  /* 0x0000005800007802 */ /* 0x000fc60000000f00 */
[----:B------:R-:W1:Y:S01]  /*1150*/  LDS R4, [R8] ;  /* 0x0000000008047984 */ /* 0x000e620000000800 */
[----:B------:R-:W-:Y:S01]  /*1160*/  LEA R0, R16, R0, 0x18 ;  /* 0x0000000010007211 */ /* 0x000fe200078ec0ff */
[----:B-1----:R-:W-:-:S04]  /*1170*/  IMAD.U32 R4, R4, -0x80000000, RZ ;  /* 0x8000000004047824 */ /* 0x002fc800078e00ff */
[----:B------:R-:W1:Y:S02]  /*1180*/  SYNCS.PHASECHK.TRANS64.TRYWAIT P0, [R0+URZ], R4 ;  /* 0x00000004000075a7 */ /* 0x000e6400080011ff */
[----:B-1----:R-:W-:Y:S05]  /*1190*/  @P0 BRA `(.L_x_11) ;  /* 0x0000000000080947 */ /* 0x002fea0003800000 */
[----:B------:R-:W1:Y:S02]  /*11a0*/  SYNCS.PHASECHK.TRANS64.TRYWAIT P0, [R0+URZ], R4 ;  /* 0x00000004000075a7 */ /* 0x000e6400080011ff */
[----:B-1----:R-:W-:Y:S05]  /*11b0*/  @!P0 BRA `(.L_x_12) ;  /* 0x0000015800fc8947 */ /* 0x002fea0003800000 */
.L_x_11:
[----:B------:R-:W-:Y:S01]  /*11c0*/  PRMT R7, R10, 0x654, R0 ;  /* 0x000006540a077816 */ /* 0x000fe20000000000 */
[----:B------:R-:W-:Y:S01]  /*11d0*/  IMAD.SHL.U32 R3, R2, 0x20, RZ ;  /* 0x0000002002037824 */ /* 0x000fe200078e00ff */
[----:B------:R-:W-:Y:S01]  /*11e0*/  PRMT R6, R10, 0x654, R6 ;  /* 0x000006540a067816 */ /* 0x000fe20000000006 */
[----:B-1----:R-:W-:Y:S01]  /*11f0*/  IMAD.MOV.U32 R5, RZ, RZ, 0x1 ;  /* 0x00000001ff057424 */ /* 0x002fe200078e00ff */
[----:B------:R1:W-:Y:S01]  /*1200*/  SYNCS.ARRIVE.TRANS64.RED RZ, [R7+URZ], R17 ;  /* 0x0000001107ff79a7 */ /* 0x0003e200080004ff */
[----:B------:R-:W-:Y:S01]  /*1210*/  VIADD R0, R2, 0x10 ;  /* 0x0000001002007836 */ /* 0x000fe20000000000 */
[----:B------:R2:W-:Y:S01]  /*1220*/  STS [UR4+0xe0], R3 ;  /* 0x0000e003ff007988 */ /* 0x0005e20008000804 */
[----:B------:R-:W-:-:S03]  /*1230*/  IMAD.MOV.U32 R4, RZ, RZ, 0xffff ;  /* 0x0000ffffff047424 */ /* 0x000fc600078e00ff */
[----:B------:R3:W-:Y:S02]  /*1240*/  STAS [R6.64], R2 ;  /* 0x0000000206007dbd */ /* 0x0007e4000c0008ff */
[----:B------:R-:W-:Y:S02]  /*1250*/  SHF.L.U32 R4, R4, R2, RZ ;  /* 0x0000000204047219 */ /* 0x000fe400000006ff */
[----:B--2---:R-:W-:Y:S02]  /*1260*/  SHF.L.U32 R3, R5, R0, RZ ;  /* 0x0000000005037219 */ /* 0x004fe400000006ff */
[----:B------:R-:W-:-:S04]  /*1270*/  MOV R0, 0x50 ;  /* 0x0000005000007802 */ /* 0x000fc80000000f00 */
[----:B------:R-:W-:Y:S02]  /*1280*/  LEA R0, R16, R0, 0x18 ;  /* 0x0000000010007211 */ /* 0x000fe400078ec0ff */
[----:B---3--:R-:W-:-:S05]  /*1290*/  LOP3.LUT R2, R3, R4, RZ, 0xfc, !PT ;  /* 0x0000000403027212 */ /* 0x008fca00078efcff */
[----:B------:R1:W-:Y:S04]  /*12a0*/  ATOMS.OR RZ, [R0], R2 ;  /* 0x0000000200ff738c */ /* 0x0003e80003000000 */
[----:B------:R1:W-:Y:S02]  /*12b0*/  ATOMS.XOR RZ, [R8], R5 ;  /* 0x0000000508ff738c */ /* 0x0003e40003800000 */
.L_x_8:
[----:B0-----:R-:W-:Y:S05]  /*12c0*/  BSYNC B0 ;  /* 0x0000000000007941 */ /* 0x001fea0003800000 */
.L_x_7:
[----:B------:R-:W-:Y:S05]  /*12d0*/  @P1 BRA `(.L_x_13) ;  /* 0x0000000000881947 */ /* 0x000fea0003800000 */
[----:B------:R-:W-:Y:S05]  /*12e0*/  WARPSYNC.ALL ;  /* 0x0000000000007948 */ /* 0x000fea0003800000 */
[----:B------:R-:W-:Y:S01]  /*12f0*/  NOP ;  /* 0x0000000000007918 */ /* 0x000fe20000000000 */
[----:B------:R-:W-:-:S13]  /*1300*/  ELECT P0, URZ, PT ;  /* 0x0000000000ff782f */ /* 0x000fda0003800000 */
[----:B------:R-:W-:Y:S05]  /*1310*/  @!P0 BRA `(.L_x_13) ;  /* 0x0000000000788947 */ /* 0x000fea0003800000 */
[----:B-1----:R-:W-:-:S04]  /*1320*/  MOV R0, 0x60 ;  /* 0x0000006000007802 */ /* 0x002fc80000000f00 */
        /* <DEDUP_REMOVED lines=9> */
.L_x_14:
[----:B------:R-:W2:Y:S01]  /*13c0*/  LDS R0, [UR4+0xe0] ;  /* 0x0000e004ff007984 */ /* 0x000ea20008000800 */
[----:B-1----:R-:W-:Y:S02]  /*13d0*/  IMAD.MOV.U32 R3, RZ, RZ, 0xffff ;  /* 0x0000ffffff037424 */ /* 0x002fe400078e00ff */
[----:B------:R-:W-:Y:S02]  /*13e0*/  IMAD.MOV.U32 R7, RZ, RZ, 0x1 ;  /* 0x00000001ff077424 */ /* 0x000fe400078e00ff */
[C---:B--2---:R-:W-:Y:S01]  /*13f0*/  IMAD.SHL.U32 R5, R0.reuse, 0x20, RZ ;  /* 0x0000002000057824 */ /* 0x044fe200078e00ff */
[----:B------:R-:W-:Y:S01]  /*1400*/  SHF.L.U32 R3, R3, R0, RZ ;  /* 0x0000000003037219 */ /* 0x000fe200000006ff */
[----:B------:R-:W-:-:S03]  /*1410*/  VIADD R2, R0, 0x10 ;  /* 0x0000001000027836 */ /* 0x000fc60000000000 */
[----:B------:R2:W-:Y:S01]  /*1420*/  STS [UR4+0xe0], R5 ;  /* 0x0000e005ff007988 */ /* 0x0005e20008000804 */
[----:B------:R-:W-:Y:S02]  /*1430*/  MOV R0, 0x50 ;  /* 0x0000005000007802 */ /* 0x000fe40000000f00 */
[----:B------:R-:W-:-:S04]  /*1440*/  SHF.L.U32 R2, R7, R2, RZ ;  /* 0x0000000207027219 */ /* 0x000fc800000006ff */
[----:B------:R-:W-:Y:S02]  /*1450*/  LOP3.LUT R3, R2, R3, RZ, 0xfc, !PT ;  /* 0x0000000302037212 */ /* 0x000fe400078efcff */
[----:B------:R-:W-:Y:S02]  /*1460*/  LEA R2, R16, R0, 0x18 ;  /* 0x0000000010027211 */ /* 0x000fe400078ec0ff */
[----:B------:R-:W-:-:S03]  /*1470*/  PRMT R0, R10, 0x654, R4 ;  /* 0x000006540a007816 */ /* 0x000fc60000000004 */
[----:B------:R2:W-:Y:S01]  /*1480*/  ATOMS.OR RZ, [R2], R3 ;  /* 0x0000000302ff738c */ /* 0x0005e20003000000 */
[----:B------:R2:W-:Y:S03]  /*1490*/  SYNCS.ARRIVE.TRANS64.RED.A1T0 RZ, [R0+URZ], RZ ;  /* 0x000000ff00ff79a7 */ /* 0x0005e600081004ff */
[----:B------:R2:W-:Y:S01]  /*14a0*/  ATOMS.XOR RZ, [R6], R7 ;  /* 0x0000000706ff738c */ /* 0x0005e20003800000 */
[----:B------:R-:W-:Y:S05]  /*14b0*/  BRA `(.L_x_13) ;  /* 0x0000000000107947 */ /* 0x000fea0003800000 */
.L_x_6:
[----:B------:R-:W-:Y:S02]  /*14c0*/  MOV R0, 0xffffffff ;  /* 0xffffffff00007802 */ /* 0x000fe40000000f00 */
[----:B------:R-:W-:-:S03]  /*14d0*/  MOV R2, 0x1500 ;  /* 0x0000150000027802 */ /* 0x000fc60000000f00 */
[----:B------:R1:W-:Y:S04]  /*14e0*/  STS [UR4+0xe0], R0 ;  /* 0x0000e000ff007988 */ /* 0x0003e80008000804 */
[----:B01----:R-:W-:Y:S05]  /*14f0*/  CALL.REL.NOINC `($__internal_1_$__cuda_sm10x_tcgen05_guardrail_trap_phase_invalid_during_alloc) ;  /* 0x0000017000547944 */ /* 0x003fea0003c00000 */
.L_x_13:
[----:B------:R-:W-:Y:S05]  /*1500*/  WARPSYNC.ALL ;  /* 0x0000000000007948 */ /* 0x000fea0003800000 */
[----:B------:R-:W-:Y:S01]  /*1510*/  NOP ;  /* 0x0000000000007918 */ /* 0x000fe20000000000 */
.L_x_5:
[----:B-12---:R-:W1:Y:S01]  /*1520*/  S2R R2, SR_CgaCtaId ;  /* 0x0000000000027919 */ /* 0x006e620000008800 */
[----:B------:R-:W-:Y:S01]  /*1530*/  MOV R0, 0x400 ;  /* 0x0000040000007802 */ /* 0x000fe20000000f00 */
[----:B------:R-:W-:Y:S03]  /*1540*/  BAR.SYNC.DEFER_BLOCKING 0x1, 0x180 ;  /* 0x0046000000007b1d */ /* 0x000fe60000010000 */
[----:B------:R-:W-:Y:S02]  /*1550*/  R2UR UR5, R0 ;  /* 0x00000000000572ca */ /* 0x000fe400000e0000 */
[----:B01----:R-:W-:Y:S01]  /*1560*/  R2UR UR4, R2 ;  /* 0x00000000020472ca */ /* 0x003fe200000e0000 */
[----:B------:R0:W-:-:S12]  /*1570*/  STL [R1+0x80], R2 ;  /* 0x0000800201007387 */ /* 0x0001d80000100800 */
[----:B------:R-:W-:-:S09]  /*1580*/  ULEA UR4, UR4, UR5, 0x18 ;  /* 0x0000000504047291 */ /* 0x000fd2000f8ec0ff */
[----:B------:R-:W1:Y:S01]  /*1590*/  LDS R0, [UR4+0xe0] ;  /* 0x0000e004ff007984 */ /* 0x000e620008000800 */
[----:B------:R-:W-:Y:S01]  /*15a0*/  NOP ;  /* 0x0000000000007918 */ /* 0x000fe20000000000 */
[----:B0-----:R-:W0:Y:S02]  /*15b0*/  LDC R2, c[0x0][0x36c] ;  /* 0x0000db00ff027b82 */ /* 0x001e240000000800 */
[----:B0-----:R-:W-:Y:S02]  /*15c0*/  ISETP.EQ.U32.AND P1, PT, R2, 0x1, PT ;  /* 0x000000010200780c */ /* 0x001fe40003f22070 */
[----:B-1----:R-:W-:-:S11]  /*15d0*/  R2UR UR5, R0 ;  /* 0x00000000000572ca */ /* 0x002fd600000e0000 */
[----:B------:R-:W-:Y:S05]  /*15e0*/  @!P1 BRA `(.L_x_16) ;  /* 0x0000000000289947 */ /* 0x000fea0003800000 */
[----:B------:R-:W-:Y:S01]  /*15f0*/  @!PT LDS RZ, [RZ] ;  /* 0x00000000fffff984 */ /* 0x000fe20000000800 */
[----:B------:R-:W-:Y:S01]  /*1600*/  @!PT LDS RZ, [RZ] ;  /* 0x00000000fffff984 */ /* 0x000fe20000000800 */
[----:B------:R-:W-:Y:S01]  /*1610*/  @!PT LDS RZ, [RZ] ;  /* 0x00000000fffff984 */ /* 0x000fe20000000800 */
[----:B------:R-:W-:Y:S01]  /*1620*/  @!PT LDS RZ, [RZ] ;  /* 0x00000000fffff984 */ /* 0x000fe20000000800 */
[----:B------:R-:W-:-:S00]  /*1630*/  MEMBAR.ALL.CTA ;  /* 0x0000000000007992 */ /* 0x000fc00000008000 */
[----:B------:R-:W-:Y:S06]  /*1640*/  MEMBAR.ALL.GPU ;  /* 0x0000000000007992 */ /* 0x000fec000000a000 */
[----:B------:R-:W-:-:S00]  /*1650*/  ERRBAR ;  /* 0x00000000000079ab */ /* 0x000fc00000000000 */
[----:B------:R-:W-:Y:S08]  /*1660*/  CGAERRBAR ;  /* 0x00000000000075ab */ /* 0x000ff00000000000 */
[----:B------:R-:W-:Y:S01]  /*1670*/  UCGABAR_ARV ;  /* 0x00000000000079c7 */ /* 0x000fe20008000000 */
[----:B------:R-:W-:Y:S05]  /*1680*/  BRA `(.L_x_17) ;  /* 0x0000000000047947 */ /* 0x000fea0003800000 */
.L_x_16:
[----:B------:R-:W-:Y:S01]  /*1690*/  NOP ;  /* 0x0000000000007918 */ /* 0x000fe20000000000 */
.L_x_17:
[----:B------:R-:W0:Y:S01]  /*16a0*/  LDC R16, c[0x0][0x888] ;  /* 0x00022200ff107b82 */ /* 0x000e220000000800 */
[----:B------:R-:W-:Y:S01]  /*16b0*/  UIADD3 UR32, UPT, UPT, UR4, 0x2c180, URZ ;  /* 0x0002c18004207890 */ /* 0x000fe2000fffe0ff */
[----:B------:R-:W-:Y:S01]  /*16c0*/  IMAD.U32 R34, RZ, RZ, UR4 ;  /* 0x00000004ff227e24 */ /* 0x000fe2000f8e00ff */
[----:B------:R-:W-:Y:S01]  /*16d0*/  UMOV UR9, 0x40004040 ;  /* 0x4000404000097882 */ /* 0x000fe20000000000 */
[----:B------:R-:W-:Y:S01]  /*16e0*/  UMOV UR7, 0x40004040 ;  /* 0x4000404000077882 */ /* 0x000fe20000000000 */
[----:B0-----:R-:W-:Y:S01]  /*16f0*/  IMAD.MOV R0, RZ, RZ, -R16 ;  /* 0x000000ffff007224 */ /* 0x001fe200078e0a10 */
[C---:B------:R-:W-:Y:S01]  /*1700*/  ISETP.GT.AND P0, PT, R16.reuse, RZ, PT ;  /* 0x000000ff1000720c */ /* 0x040fe20003f04270 */
[----:B------:R-:W-:-:S03]  /*1710*/  VIADD R7, R16, 0xffffffff ;  /* 0xffffffff10077836 */ /* 0x000fc60000000000 */
[----:B------:R-:W-:Y:S02]  /*1720*/  SHF.R.S32.HI R0, RZ, 0x1f, R0 ;  /* 0x0000001fff007819 */ /* 0x000fe40000011400 */
[----:B------:R-:W-:Y:S02]  /*1730*/  SHF.R.S32.HI R2, RZ, 0x1f, R7 ;  /* 0x0000001fff027819 */ /* 0x000fe40000011407 */
[----:B------:R-:W-:Y:S02]  /*1740*/  LEA.HI R0, R0, -R16, RZ, 0x6 ;  /* 0x8000001000007211 */ /* 0x000fe400078f30ff */
[----:B------:R-:W-:Y:S01]  /*1750*/  LEA.HI R7, R2, R7, RZ, 0x6 ;  /* 0x0000000702077211 */ /* 0x000fe200078f30ff */
[----:B------:R-:W-:Y:S01]  /*1760*/  VIADD R2, R34, 0x30180 ;  /* 0x0003018022027836 */ /* 0x000fe20000000000 */
[----:B------:R-:W-:Y:S02]  /*1770*/  SHF.R.S32.HI R0, RZ, 0x6, R0 ;  /* 0x00000006ff007819 */ /* 0x000fe40000011400 */
[----:B------:R-:W-:-:S02]  /*1780*/  LEA.HI.SX32 R7, R7, 0x1, 0x1a ;  /* 0x0000000107077811 */ /* 0x000fc400078fd2ff */
[----:B------:R-:W-:Y:S01]  /*1790*/  SHF.R.U32.HI R2, RZ, 0x4, R2 ;  /* 0x00000004ff027819 */ /* 0x000fe20000011602 */
[----:B------:R-:W-:-:S03]  /*17a0*/  IMAD.MOV R0, RZ, RZ, -R0 ;  /* 0x000000ffff007224 */ /* 0x000fc600078e0a00 */
[----:B------:R-:W-:Y:S01]  /*17b0*/  LOP3.LUT R2, R2, 0x3fd8, RZ, 0xc0, !PT ;  /* 0x00003fd802027812 */ /* 0x000fe200078ec0ff */
[----:B------:R-:W-:Y:S02]  /*17c0*/  @!P0 IMAD.MOV.U32 R7, RZ, RZ, R0 ;  /* 0x000000ffff078224 */ /* 0x000fe400078e0000 */
[----:B------:R-:W-:Y:S01]  /*17d0*/  IMAD.U32 R0, RZ, RZ, UR32 ;  /* 0x00000020ff007e24 */ /* 0x000fe2000f8e00ff */
[----:B------:R-:W-:-:S04]  /*17e0*/  LOP3.LUT R35, R2, 0x10000, RZ, 0xfc, !PT ;  /* 0x0001000002237812 */ /* 0x000fc800078efcff */
[----:B------:R-:W-:Y:S02]  /*17f0*/  SHF.R.U32.HI R0, RZ, 0x4, R0 ;  /* 0x00000004ff007819 */ /* 0x000fe40000011600 */
[----:B------:R-:W-:Y:S02]  /*1800*/  R2UR UR8, R35 ;  /* 0x00000000230872ca */ /* 0x000fe400000e0000 */
[----:B------:R-:W-:-:S04]  /*1810*/  LOP3.LUT R0, R0, 0x3fd8, RZ, 0xc0, !PT ;  /* 0x00003fd800007812 */ /* 0x000fc800078ec0ff */
[----:B------:R-:W-:-:S04]  /*1820*/  LOP3.LUT R36, R0, 0x2000000, RZ, 0xfc, !PT ;  /* 0x0200000000247812 */ /* 0x000fc800078efcff */
[----:B------:R-:W-:Y:S01]  /*1830*/  R2UR UR6, R36 ;  /* 0x00000000240672ca */ /* 0x000fe200000e0000 */
[----:B------:R-:W-:-:S14]  /*1840*/  @!P1 BRA `(.L_x_18) ;  /* 0x00000000000c9947 */ /* 0x000fdc0003800000 */
[----:B------:R-:W-:Y:S01]  /*1850*/  UCGABAR_WAIT ;  /* 0x0000000000007dc7 */ /* 0x000fe20008000000 */
[----:B------:R-:W-:Y:S01]  /*1860*/  CCTL.IVALL ;  /* 0x00000000ff00798f */ /* 0x000fe20002000000 */
[----:B------:R-:W-:Y:S05]  /*1870*/  BRA `(.L_x_19) ;  /* 0x0000000000047947 */ /* 0x000fea0003800000 */
.L_x_18:
[----:B------:R-:W-:Y:S06]  /*1880*/  BAR.SYNC.DEFER_BLOCKING 0x0 ;  /* 0x0000000000007b1d */ /* 0x000fec0000010000 */
.L_x_19:
[----:B------:R-:W0:Y:S02]  /*1890*/  LDC R93, c[0x0][0x894] ;  /* 0x00022500ff5d7b82 */ /* 0x000e240000000800 */
[----:B0-----:R-:W-:-:S05]  /*18a0*/  IMAD R93, R7, R93, RZ ;  /* 0x0000005d075d7224 */ /* 0x001fca00078e02ff */
[----:B------:R-:W-:-:S13]  /*18b0*/  ISETP.GT.AND P0, PT, R93, RZ, PT ;  /* 0x000000ff5d00720c */ /* 0x000fda0003f04270 */
[----:B------:R-:W-:Y:S05]  /*18c0*/  @P0 BRA `(.L_x_20) ;  /* 0x0000001c00040947 */ /* 0x000fea0003800000 */
[----:B------:R-:W0:Y:S01]  /*18d0*/  S2R R3, SR_CTAID.X ;  /* 0x0000000000037919 */ /* 0x000e220000002500 */
[----:B------:R-:W1:Y:S01]  /*18e0*/  LDC R0, c[0x0][0x88c] ;  /* 0x00022300ff007b82 */ /* 0x000e620000000800 */
[----:B0-----:R-:W-:-:S04]  /*18f0*/  SHF.L.U32 R19, R3, 0x7, RZ ;  /* 0x0000000703137819 */ /* 0x001fc800000006ff */
[----:B-1----:R-:W-:-:S13]  /*1900*/  ISETP.GE.AND P0, PT, R19, R0, PT ;  /* 0x000000001300720c */ /* 0x002fda0003f06270 */
[----:B------:R-:W-:Y:S05]  /*1910*/  @P0 BRA `(.L_x_21) ;  /* 0x0000014c00e00947 */ /* 0x000fea0003800000 */
[----:B------:R-:W0:Y:S01]  /*1920*/  S2R R15, SR_CTAID.Y ;  /* 0x00000000000f7919 */ /* 0x000e220000002600 */
[----:B------:R-:W1:Y:S01]  /*1930*/  LDC R11, c[0x0][0x824] ;  /* 0x00020900ff0b7b82 */ /* 0x000e620000000800 */
[----:B------:R-:W-:Y:S01]  /*1940*/  IMAD.SHL.U32 R10, R24, 0x8, RZ ;  /* 0x00000008180a7824 */ /* 0x000fe200078e00ff */
[----:B------:R-:W-:Y:S01]  /*1950*/  MOV R5, 0x1a50 ;  /* 0x00001a5000057802 */ /* 0x000fe20000000f00 */
[----:B------:R-:W-:-:S03]  /*1960*/  IMAD.SHL.U32 R22, R14, 0x8, RZ ;  /* 0x000000080e167824 */ /* 0x000fc600078e00ff */
[----:B------:R-:W-:Y:S02]  /*1970*/  LOP3.LUT R0, RZ, R10, RZ, 0x33, !PT ;  /* 0x0000000aff007212 */ /* 0x000fe400078e33ff */
[----:B------:R-:W1:Y:S01]  /*1980*/  S2UR UR4, SR_CTAID.Z ;  /* 0x00000000000479c3 */ /* 0x000e620000002700 */
[C---:B------:R-:W-:Y:S02]  /*1990*/  LOP3.LUT R4, R22.reuse, 0xffff, RZ, 0xc0, !PT ;  /* 0x0000ffff16047812 */ /* 0x040fe400078ec0ff */
[----:B------:R-:W-:-:S05]  /*19a0*/  IADD3 R0, PT, PT, -R22, R0, RZ ;  /* 0x0000000016007210 */ /* 0x000fca0007ffe1ff */
[----:B------:R-:W2:Y:S01]  /*19b0*/  LDC R2, c[0x0][0x83c] ;  /* 0x00020f00ff027b82 */ /* 0x000ea20000000800 */
[----:B0-----:R-:W-:-:S04]  /*19c0*/  IMAD.SHL.U32 R15, R15, 0x100, RZ ;  /* 0x000001000f0f7824 */ /* 0x001fc800078e00ff */
[----:B-1----:R-:W-:-:S04]  /*19d0*/  IMAD R11, R11, UR4, R15 ;  /* 0x000000040b0b7c24 */ /* 0x002fc8000f8e020f */
[----:B------:R-:W-:Y:S02]  /*19e0*/  IMAD R11, R3, 0x40000, R11 ;  /* 0x00040000030b7824 */ /* 0x000fe400078e020b */
[----:B--2---:R-:W-:-:S03]  /*19f0*/  IMAD R15, R2, UR4, R15 ;  /* 0x00000004020f7c24 */ /* 0x004fc6000f8e020f */
[----:B------:R-:W-:Y:S02]  /*1a00*/  SHF.R.S32.HI R12, RZ, 0x1f, R11 ;  /* 0x0000001fff0c7819 */ /* 0x000fe4000001140b */
[----:B------:R-:W-:Y:S02]  /*1a10*/  LEA R15, R3, R15, 0x12 ;  /* 0x0000000f030f7211 */ /* 0x000fe400078e90ff */
[----:B------:R-:W-:Y:S02]  /*1a20*/  LOP3.LUT R3, R0, 0xffff, RZ, 0xc0, !PT ;  /* 0x0000ffff00037812 */ /* 0x000fe400078ec0ff */
[----:B------:R-:W-:Y:S02]  /*1a30*/  SHF.R.S32.HI R18, RZ, 0x1f, R15 ;  /* 0x0000001fff127819 */ /* 0x000fe4000001140f */
[----:B------:R-:W-:Y:S05]  /*1a40*/  CALL.REL.NOINC `($__internal_3_$__cuda_sm20_div_u16) ;  /* 0x0000016c00187944 */ /* 0x000fea0003c00000 */
[----:B------:R-:W0:Y:S01]  /*1a50*/  LDC R23, c[0x0][0x88c] ;  /* 0x00022300ff177b82 */ /* 0x000e220000000800 */
[----:B------:R-:W-:Y:S01]  /*1a60*/  LOP3.LUT R20, R0, 0x3, RZ, 0xc0, !PT ;  /* 0x0000000300147812 */ /* 0x000fe200078ec0ff */
[----:B------:R-:W-:Y:S01]  /*1a70*/  BSSY.RECONVERGENT B0, `(.L_x_22) ;  /* 0x0000036000007945 */ /* 0x000fe20003800200 */
[----:B------:R-:W-:Y:S02]  /*1a80*/  IMAD.MOV.U32 R6, RZ, RZ, R10 ;  /* 0x000000ffff067224 */ /* 0x000fe400078e000a */
[C---:B------:R-:W-:Y:S02]  /*1a90*/  ISETP.NE.AND P0, PT, R20.reuse, 0x2, PT ;  /* 0x000000021400780c */ /* 0x040fe40003f05270 */
[----:B------:R-:W-:Y:S01]  /*1aa0*/  LOP3.LUT R21, R20, 0x2, RZ, 0x3c, !PT ;  /* 0x0000000214157812 */ /* 0x000fe200078e3cff */
[----:B------:R-:W1:Y:S08]  /*1ab0*/  LDC R13, c[0x0][0x890] ;  /* 0x00022400ff0d7b82 */ /* 0x000e700000000800 */
[----:B------:R-:W2:Y:S02]  /*1ac0*/  LDC.64 R16, c[0x0][0x810] ;  /* 0x00020400ff107b82 */ /* 0x000ea40000000a00 */
[----:B------:R-:W-:Y:S05]  /*1ad0*/  @!P0 BRA `(.L_x_23) ;  /* 0x0000000000bc8947 */ /* 0x000fea0003800000 */
[----:B------:R-:W3:Y:S01]  /*1ae0*/  LDC.64 R4, c[0x0][0x810] ;  /* 0x00020400ff047b82 */ /* 0x000ee20000000a00 */
[----:B------:R-:W-:Y:S02]  /*1af0*/  IADD3 R2, P0, PT, R11, R11, RZ ;  /* 0x0000000b0b027210 */ /* 0x000fe40007f1e0ff */
[----:B------:R-:W-:-:S03]  /*1b00*/  MOV R6, R10 ;  /* 0x0000000a00067202 */ /* 0x000fc60000000f00 */
[----:B------:R-:W-:Y:S02]  /*1b10*/  IMAD.X R3, R12, 0x1, R12, P0 ;  /* 0x000000010c037824 */ /* 0x000fe400000e060c */
[----:B------:R-:W4:Y:S01]  /*1b20*/  LDC R7, c[0x0][0x88c] ;  /* 0x00022300ff077b82 */ /* 0x000f220000000800 */
[----:B------:R-:W-:-:S07]  /*1b30*/  IMAD.WIDE.U32 R2, R24, 0x10, R2 ;  /* 0x0000001018027825 */ /* 0x000fce00078e0002 */
[----:B------:R-:W2:Y:S01]  /*1b40*/  LDC R8, c[0x0][0x890] ;  /* 0x00022400ff087b82 */ /* 0x000ea20000000800 */
[----:B---3--:R-:W-:-:S05]  /*1b50*/  IADD3 R2, P0, PT, R2, R4, RZ ;  /* 0x0000000402027210 */ /* 0x008fca0007f1e0ff */
[----:B------:R-:W-:Y:S01]  /*1b60*/  IMAD.X R4, R3, 0x1, R5, P0 ;  /* 0x0000000103047824 */ /* 0x000fe200000e0605 */
[----:B------:R-:W-:-:S07]  /*1b70*/  IADD3 R5, PT, PT, -R21, RZ, RZ ;  /* 0x000000ff15057210 */ /* 0x000fce0007ffe1ff */
.L_x_24:
[----:B------:R-:W-:Y:S01]  /*1b80*/  LOP3.LUT R0, R6, 0xf8, RZ, 0xc0, !PT ;  /* 0x000000f806007812 */ /* 0x000fe200078ec0ff */
[----:B------:R-:W3:Y:S01]  /*1b90*/  LDC.64 R26, c[0x0][0x358] ;  /* 0x0000d600ff1a7b82 */ /* 0x000ee20000000a00 */
[----:B------:R-:W-:-:S03]  /*1ba0*/  VIADD R5, R5, 0x1 ;  /* 0x0000000105057836 */ /* 0x000fc60000000000 */
[----:B------:R-:W-:Y:S01]  /*1bb0*/  IMAD.IADD R3, R19, 0x1, R0 ;  /* 0x0000000113037824 */ /* 0x000fe200078e0200 */
[--C-:B------:R-:W-:Y:S01]  /*1bc0*/  SHF.R.U32.HI R0, RZ, 0x8, R6.reuse ;  /* 0x00000008ff007819 */ /* 0x100fe20000011606 */
[----:B------:R-:W-:-:S03]  /*1bd0*/  IMAD.IADD R6, R22, 0x1, R6 ;  /* 0x0000000116067824 */ /* 0x000fc600078e0206 */
[----:B----4-:R-:W-:Y:S01]  /*1be0*/  ISETP.GE.AND P0, PT, R3, R7, PT ;  /* 0x000000070300720c */ /* 0x010fe20003f06270 */
[----:B------:R-:W-:-:S03]  /*1bf0*/  IMAD.MOV.U32 R3, RZ, RZ, R4 ;  /* 0x000000ffff037224 */ /* 0x000fc600078e0004 */
[----:B--2---:R-:W-:-:S13]  /*1c00*/  ISETP.GE.OR P0, PT, R0, R8, P0 ;  /* 0x000000080000720c */ /* 0x004fda0000706670 */
[C---:B---3--:R-:W-:Y:S02]  /*1c10*/  @!P0 R2UR UR20, R26.reuse ;  /* 0x000000001a1482ca */ /* 0x048fe400000e0000 */
[C---:B------:R-:W-:Y:S02]  /*1c20*/  @!P0 R2UR UR21, R27.reuse ;  /* 0x000000001b1582ca */ /* 0x040fe400000e0000 */
[C---:B------:R-:W-:Y:S02]  /*1c30*/  @!P0 R2UR UR18, R26.reuse ;  /* 0x000000001a1282ca */ /* 0x040fe400000e0000 */
[C---:B------:R-:W-:Y:S02]  /*1c40*/  @!P0 R2UR UR19, R27.reuse ;  /* 0x000000001b1382ca */ /* 0x040fe400000e0000 */
[----:B------:R-:W-:Y:S02]  /*1c50*/  @!P0 R2UR UR16, R26 ;  /* 0x000000001a1082ca */ /* 0x000fe400000e0000 */
[----:B------:R-:W-:-:S02]  /*1c60*/  @!P0 R2UR UR17, R27 ;  /* 0x000000001b1182ca */ /* 0x000fc400000e0000 */
[C---:B------:R-:W-:Y:S02]  /*1c70*/  @!P0 R2UR UR14, R26.reuse ;  /* 0x000000001a0e82ca */ /* 0x040fe400000e0000 */
[C---:B------:R-:W-:Y:S01]  /*1c80*/  @!P0 R2UR UR15, R27.reuse ;  /* 0x000000001b0f82ca */ /* 0x040fe200000e0000 */
[----:B------:R-:W-:Y:S01]  /*1c90*/  @!P0 STG.E.U16 desc[UR20][R2.64+0xe], RZ ;  /* 0x00000eff02008986 */ /* 0x000fe2000c101514 */
[C---:B------:R-:W-:Y:S02]  /*1ca0*/  @!P0 R2UR UR12, R26.reuse ;  /* 0x000000001a0c82ca */ /* 0x040fe400000e0000 */
[C---:B------:R-:W-:Y:S01]  /*1cb0*/  @!P0 R2UR UR13, R27.reuse ;  /* 0x000000001b0d82ca */ /* 0x040fe200000e0000 */
[----:B------:R-:W-:Y:S01]  /*1cc0*/  @!P0 STG.E.U16 desc[UR18][R2.64+0xc], RZ ;  /* 0x00000cff02008986 */ /* 0x000fe2000c101512 */
[C---:B------:R-:W-:Y:S02]  /*1cd0*/  @!P0 R2UR UR10, R26.reuse ;  /* 0x000000001a0a82ca */ /* 0x040fe400000e0000 */
[----:B------:R-:W-:Y:S01]  /*1ce0*/  @!P0 R2UR UR11, R27 ;  /* 0x000000001b0b82ca */ /* 0x000fe200000e0000 */
[----:B------:R-:W-:Y:S01]  /*1cf0*/  @!P0 STG.E.U16 desc[UR16][R2.64+0xa], RZ ;  /* 0x00000aff02008986 */ /* 0x000fe2000c101510 */
[----:B------:R-:W-:-:S02]  /*1d00*/  @!P0 R2UR UR8, R26 ;  /* 0x000000001a0882ca */ /* 0x000fc400000e0000 */
[C---:B------:R-:W-:Y:S01]  /*1d10*/  @!P0 R2UR UR9, R27.reuse ;  /* 0x000000001b0982ca */ /* 0x040fe200000e0000 */
[----:B------:R-:W-:Y:S01]  /*1d20*/  @!P0 STG.E.U16 desc[UR14][R2.64+0x8], RZ ;  /* 0x000008ff02008986 */ /* 0x000fe2000c10150e */
[----:B------:R-:W-:Y:S02]  /*1d30*/  @!P0 R2UR UR6, R26 ;  /* 0x000000001a0682ca */ /* 0x000fe400000e0000 */
[----:B------:R-:W-:Y:S01]  /*1d40*/  @!P0 R2UR UR7, R27 ;  /* 0x000000001b0782ca */ /* 0x000fe200000e0000 */
[----:B------:R-:W-:Y:S04]  /*1d50*/  @!P0 STG.E.U16 desc[UR12][R2.64+0x6], RZ ;  /* 0x000006ff02008986 */ /* 0x000fe8000c10150c */
[----:B------:R-:W-:Y:S04]  /*1d60*/  @!P0 STG.E.U16 desc[UR10][R2.64+0x4], RZ ;  /* 0x000004ff02008986 */ /* 0x000fe8000c10150a */
[----:B------:R-:W-:Y:S04]  /*1d70*/  @!P0 STG.E.U16 desc[UR8][R2.64+0x2], RZ ;  /* 0x000002ff02008986 */ /* 0x000fe8000c101508 */
[----:B------:R2:W-:Y:S01]  /*1d80*/  @!P0 STG.E.U16 desc[UR6][R2.64], RZ ;  /* 0x000000ff02008986 */ /* 0x0005e2000c101506 */
[----:B------:R-:W-:Y:S01]  /*1d90*/  ISETP.NE.AND P0, PT, R5, RZ, PT ;  /* 0x000000ff0500720c */ /* 0x000fe20003f05270 */
[----:B--2---:R-:W-:-:S04]  /*1da0*/  IMAD.WIDE.U32 R2, R14, 0x10, R2 ;  /* 0x000000100e027825 */ /* 0x004fc800078e0002 */
[----:B------:R-:W-:-:S08]  /*1db0*/  IMAD.MOV.U32 R4, RZ, RZ, R3 ;  /* 0x000000ffff047224 */ /* 0x000fd000078e0003 */
[----:B------:R-:W-:Y:S05]  /*1dc0*/  @P0 BRA `(.L_x_24) ;  /* 0xfffffffc006c0947 */ /* 0x000fea000383ffff */
.L_x_23:
[----:B------:R-:W-:Y:S05]  /*1dd0*/  BSYNC.RECONVERGENT B0 ;  /* 0x0000000000007941 */ /* 0x000fea0003800200 */
.L_x_22:
[----:B------:R-:W-:Y:S01]  /*1de0*/  BSSY.RECONVERGENT B1, `(.L_x_25) ;  /* 0x000009c000017945 */ /* 0x000fe20003800200 */
[C---:B------:R-:W-:Y:S01]  /*1df0*/  IMAD R9, R14.reuse, 0x18, R6 ;  /* 0x000000180e097824 */ /* 0x040fe200078e0206 */
[-C--:B------:R-:W-:Y:S02]  /*1e00*/  LEA R8, R14, R6.reuse, 0x4 ;  /* 0x000000060e087211 */ /* 0x080fe400078e20ff */
[----:B------:R-:W-:-:S07]  /*1e10*/  IADD3 R7, PT, PT, R22, R6, RZ ;  /* 0x0000000616077210 */ /* 0x000fce0007ffe0ff */
.L_x_34:
[----:B01--4-:R-:W-:Y:S01]  /*1e20*/  LOP3.LUT R3, R6, 0xf8, RZ, 0xc0, !PT ;  /* 0x000000f806037812 */ /* 0x013fe200078ec0ff */
[----:B---3--:R-:W3:Y:S01]  /*1e30*/  LDC.64 R26, c[0x0][0x358] ;  /* 0x0000d600ff1a7b82 */ /* 0x008ee20000000a00 */
[----:B------:R-:W-:Y:S01]  /*1e40*/  LOP3.LUT R2, R7, 0xf8, RZ, 0xc0, !PT ;  /* 0x000000f807027812 */ /* 0x000fe200078ec0ff */
[----:B------:R-:W-:Y:S01]  /*1e50*/  BSSY.RECONVERGENT B0, `(.L_x_26) ;  /* 0x0000030000007945 */ /* 0x000fe20003800200 */
[----:B------:R-:W-:Y:S01]  /*1e60*/  LOP3.LUT R0, R8, 0xf8, RZ, 0xc0, !PT ;  /* 0x000000f808007812 */ /* 0x000fe200078ec0ff */
[----:B------:R-:W-:Y:S01]  /*1e70*/  IMAD.IADD R5, R19, 0x1, R3 ;  /* 0x0000000113057824 */ /* 0x000fe200078e0203 */
[----:B------:R-:W-:Y:S01]  /*1e80*/  LOP3.LUT R4, R9, 0xf8, RZ, 0xc0, !PT ;  /* 0x000000f809047812 */ /* 0x000fe200078ec0ff */
[C---:B------:R-:W-:Y:S02]  /*1e90*/  IMAD.IADD R3, R19.reuse, 0x1, R2 ;  /* 0x0000000113037824 */ /* 0x040fe400078e0202 */
[----:B------:R-:W-:Y:S01]  /*1ea0*/  IMAD.IADD R2, R19, 0x1, R0 ;  /* 0x0000000113027824 */ /* 0x000fe200078e0200 */
[----:B0-----:R-:W-:Y:S01]  /*1eb0*/  ISETP.GE.AND P0, PT, R5, R23, PT ;  /* 0x000000170500720c */ /* 0x001fe20003f06270 */
[----:B------:R-:W-:Y:S01]  /*1ec0*/  IMAD.IADD R0, R19, 0x1, R4 ;  /* 0x0000000113007824 */ /* 0x000fe200078e0204 */
[----:B------:R-:W-:-:S02]  /*1ed0*/  SHF.R.U32.HI R4, RZ, 0x8, R6 ;  /* 0x00000008ff047819 */ /* 0x000fc40000011606 */
[----:B------:R-:W-:Y:S02]  /*1ee0*/  ISETP.GE.AND P3, PT, R3, R23, PT ;  /* 0x000000170300720c */ /* 0x000fe40003f66270 */
[----:B-1----:R-:W-:Y:S02]  /*1ef0*/  ISETP.GE.OR P0, PT, R4, R13, P0 ;  /* 0x0000000d0400720c */ /* 0x002fe40000706670 */
[-C--:B------:R-:W-:Y:S02]  /*1f00*/  ISETP.GE.AND P2, PT, R2, R23.reuse, PT ;  /* 0x000000170200720c */ /* 0x080fe40003f46270 */
[----:B------:R-:W-:Y:S02]  /*1f10*/  ISETP.GE.AND P1, PT, R0, R23, PT ;  /* 0x000000170000720c */ /* 0x000fe40003f26270 */
[----:B------:R-:W-:Y:S02]  /*1f20*/  SHF.R.U32.HI R3, RZ, 0x8, R7 ;  /* 0x00000008ff037819 */ /* 0x000fe40000011607 */
[----:B------:R-:W-:-:S02]  /*1f30*/  SHF.R.U32.HI R2, RZ, 0x8, R8 ;  /* 0x00000008ff027819 */ /* 0x000fc40000011608 */
[----:B------:R-:W-:Y:S02]  /*1f40*/  SHF.R.U32.HI R0, RZ, 0x8, R9 ;  /* 0x00000008ff007819 */ /* 0x000fe40000011609 */
[-C--:B------:R-:W-:Y:S02]  /*1f50*/  ISETP.GE.OR P3, PT, R3, R13.reuse, P3 ;  /* 0x0000000d0300720c */ /* 0x080fe40001f66670 */
[-C--:B------:R-:W-:Y:S02]  /*1f60*/  ISETP.GE.OR P4, PT, R2, R13.reuse, P2 ;  /* 0x0000000d0200720c */ /* 0x080fe40001786670 */
[----:B------:R-:W-:Y:S01]  /*1f70*/  ISETP.GE.OR P5, PT, R0, R13, P1 ;  /* 0x0000000d0000720c */ /* 0x000fe20000fa6670 */
[----:B------:R-:W-:-:S12]  /*1f80*/  @P0 BRA `(.L_x_27) ;  /* 0x0000000000700947 */ /* 0x000fd80003800000 */
[----:B------:R-:W-:Y:S02]  /*1f90*/  IADD3 R2, P2, PT, R11, R6, RZ ;  /* 0x000000060b027210 */ /* 0x000fe40007f5e0ff */
[C---:B---3--:R-:W-:Y:S02]  /*1fa0*/  R2UR UR20, R26.reuse ;  /* 0x000000001a1472ca */ /* 0x048fe400000e0000 */
[C---:B------:R-:W-:Y:S01]  /*1fb0*/  R2UR UR21, R27.reuse ;  /* 0x000000001b1572ca */ /* 0x040fe200000e0000 */
[----:B------:R-:W-:Y:S01]  /*1fc0*/  IMAD.X R0, RZ, RZ, R12, P2 ;  /* 0x000000ffff007224 */ /* 0x000fe200010e060c */
[C---:B------:R-:W-:Y:S02]  /*1fd0*/  R2UR UR18, R26.reuse ;  /* 0x000000001a1272ca */ /* 0x040fe400000e0000 */
[----:B------:R-:W-:Y:S02]  /*1fe0*/  R2UR UR19, R27 ;  /* 0x000000001b1372ca */ /* 0x000fe400000e0000 */
[----:B------:R-:W-:-:S02]  /*1ff0*/  R2UR UR16, R26 ;  /* 0x000000001a1072ca */ /* 0x000fc400000e0000 */
[C---:B------:R-:W-:Y:S02]  /*2000*/  R2UR UR17, R27.reuse ;  /* 0x000000001b1172ca */ /* 0x040fe400000e0000 */
[C---:B------:R-:W-:Y:S02]  /*2010*/  R2UR UR14, R26.reuse ;  /* 0x000000001a0e72ca */ /* 0x040fe400000e0000 */
[C---:B------:R-:W-:Y:S02]  /*2020*/  R2UR UR15, R27.reuse ;  /* 0x000000001b0f72ca */ /* 0x040fe400000e0000 */
[C---:B------:R-:W-:Y:S02]  /*2030*/  R2UR UR12, R26.reuse ;  /* 0x000000001a0c72ca */ /* 0x040fe400000e0000 */
[----:B------:R-:W-:Y:S02]  /*2040*/  R2UR UR13, R27 ;  /* 0x000000001b0d72ca */ /* 0x000fe400000e0000 */
[----:B------:R-:W-:-:S02]  /*2050*/  R2UR UR10, R26 ;  /* 0x000000001a0a72ca */ /* 0x000fc400000e0000 */
[C---:B------:R-:W-:Y:S02]  /*2060*/  R2UR UR11, R27.reuse ;  /* 0x000000001b0b72ca */ /* 0x040fe400000e0000 */
[C---:B------:R-:W-:Y:S02]  /*2070*/  R2UR UR8, R26.reuse ;  /* 0x000000001a0872ca */ /* 0x040fe400000e0000 */
[C---:B------:R-:W-:Y:S02]  /*2080*/  R2UR UR9, R27.reuse ;  /* 0x000000001b0972ca */ /* 0x040fe400000e0000 */
[----:B------:R-:W-:Y:S02]  /*2090*/  R2UR UR6, R26 ;  /* 0x000000001a0672ca */ /* 0x000fe400000e0000 */
[----:B------:R-:W-:Y:S02]  /*20a0*/  R2UR UR7, R27 ;  /* 0x000000001b0772ca */ /* 0x000fe400000e0000 */
[----:B--2---:R-:W-:-:S04]  /*20b0*/  IADD3 R2, P1, P0, R2, R16, R2 ;  /* 0x0000001002027210 */ /* 0x004fc8000783e002 */
[----:B------:R-:W-:-:S05]  /*20c0*/  IADD3.X R3, PT, PT, R0, R17, R0, P1, P0 ;  /* 0x0000001100037210 */ /* 0x000fca0000fe0400 */
[----:B------:R0:W-:Y:S04]  /*20d0*/  STG.E.U16 desc[UR20][R2.64+0xe], RZ ;  /* 0x00000eff02007986 */ /* 0x0001e8000c101514 */
[----:B------:R0:W-:Y:S04]  /*20e0*/  STG.E.U16 desc[UR18][R2.64+0xc], RZ ;  /* 0x00000cff02007986 */ /* 0x0001e8000c101512 */
[----:B------:R0:W-:Y:S04]  /*20f0*/  STG.E.U16 desc[UR16][R2.64+0xa], RZ ;  /* 0x00000aff02007986 */ /* 0x0001e8000c101510 */
[----:B------:R0:W-:Y:S04]  /*2100*/  STG.E.U16 desc[UR14][R2.64+0x8], RZ ;  /* 0x000008ff02007986 */ /* 0x0001e8000c10150e */
[----:B------:R0:W-:Y:S04]  /*2110*/  STG.E.U16 desc[UR12][R2.64+0x6], RZ ;  /* 0x000006ff02007986 */ /* 0x0001e8000c10150c */
[----:B------:R0:W-:Y:S04]  /*2120*/  STG.E.U16 desc[UR10][R2.64+0x4], RZ ;  /* 0x000004ff02007986 */ /* 0x0001e8000c10150a */
[----:B------:R0:W-:Y:S04]  /*2130*/  STG.E.U16 desc[UR8][R2.64+0x2], RZ ;  /* 0x000002ff02007986 */ /* 0x0001e8000c101508 */
[----:B------:R0:W-:Y:S02]  /*2140*/  STG.E.U16 desc[UR6][R2.64], RZ ;  /* 0x000000ff02007986 */ /* 0x0001e4000c101506 */
.L_x_27:
[----:B------:R-:W-:Y:S05]  /*2150*/  BSYNC.RECONVERGENT B0 ;  /* 0x0000000000007941 */ /* 0x000fea0003800200 */
.L_x_26:
[----:B------:R-:W-:Y:S04]  /*2160*/  BSSY.RECONVERGENT B0, `(.L_x_28) ;  /* 0x000001e000007945 */ /* 0x000fe80003800200 */
[----:B------:R-:W-:Y:S05]  /*2170*/  @P3 BRA `(.L_x_29) ;  /* 0x0000000000703947 */ /* 0x000fea0003800000 */
[----:B0-----:R-:W-:Y:S02]  /*2180*/  IADD3 R2, P2, PT, R11, R7, RZ ;  /* 0x000000070b027210 */ /* 0x001fe40007f5e0ff */
        /* <DEDUP_REMOVED lines=27> */
.L_x_29:
[----:B------:R-:W-:Y:S05]  /*2340*/  BSYNC.RECONVERGENT B0 ;  /* 0x0000000000007941 */ /* 0x000fea0003800200 */
.L_x_28:
[----:B------:R-:W-:Y:S04]  /*2350*/  BSSY.RECONVERGENT B0, `(.L_x_30) ;  /* 0x000001e000007945 */ /* 0x000fe80003800200 */
[----:B------:R-:W-:Y:S05]  /*2360*/  @P4 BRA `(.L_x_31) ;  /* 0x0000000000704947 */ /* 0x000fea0003800000 */
[----:B01----:R-:W-:Y:S02]  /*2370*/  IADD3 R2, P2, PT, R11, R8, RZ ;  /* 0x000000080b027210 */ /* 0x003fe40007f5e0ff */
        /* <DEDUP_REMOVED lines=27> */
.L_x_31:
[----:B------:R-:W-:Y:S05]  /*2530*/  BSYNC.RECONVERGENT B0 ;  /* 0x0000000000007941 */ /* 0x000fea0003800200 */
.L_x_30:
[----:B------:R-:W-:Y:S01]  /*2540*/  BSSY.RECONVERGENT B0, `(.L_x_32) ;  /* 0x000001f000007945 */ /* 0x000fe20003800200 */
[----:B------:R-:W-:-:S03]  /*2550*/  IADD3 R4, PT, PT, R22, R6, R22 ;  /* 0x0000000616047210 */ /* 0x000fc60007ffe016 */
[----:B------:R-:W-:Y:S05]  /*2560*/  @P5 BRA `(.L_x_33) ;  /* 0x0000000000705947 */ /* 0x000fea0003800000 */
[----:B01--4-:R-:W-:Y:S02]  /*2570*/  IADD3 R2, P2, PT, R11, R9, RZ ;  /* 0x000000090b027210 */ /* 0x013fe40007f5e0ff */
        /* <DEDUP_REMOVED lines=27> */
.L_x_33:
[----:B------:R-:W-:Y:S05]  /*2730*/  BSYNC.RECONVERGENT B0 ;  /* 0x0000000000007941 */ /* 0x000fea0003800200 */
.L_x_32:
[----:B------:R-:W-:Y:S01]  /*2740*/  IADD3 R6, PT, PT, R22, R4, R22 ;  /* 0x0000000416067210 */ /* 0x000fe20007ffe016 */
[C---:B------:R-:W-:Y:S01]  /*2750*/  IMAD R9, R14.reuse, 0x20, R9 ;  /* 0x000000200e097824 */ /* 0x040fe200078e0209 */
[C---:B------:R-:W-:Y:S01]  /*2760*/  LEA R8, R14.reuse, R8, 0x5 ;  /* 0x000000080e087211 */ /* 0x040fe200078e28ff */
[----:B------:R-:W-:Y:S01]  /*2770*/  IMAD R7, R14, 0x20, R7 ;  /* 0x000000200e077824 */ /* 0x000fe200078e0207 */
[----:B------:R-:W-:-:S13]  /*2780*/  ISETP.GE.U32.AND P0, PT, R6, 0x10000, PT ;  /* 0x000100000600780c */ /* 0x000fda0003f06070 */
[----:B------:R-:W-:Y:S05]  /*2790*/  @!P0 BRA `(.L_x_34) ;  /* 0xfffffff400a08947 */ /* 0x000fea000383ffff */
[----:B------:R-:W-:Y:S05]  /*27a0*/  BSYNC.RECONVERGENT B1 ;  /* 0x0000000000017941 */ /* 0x000fea0003800200 */
.L_x_25:
[----:B------:R-:W0:Y:S01]  /*27b0*/  LDC R11, c[0x0][0x88c] ;  /* 0x00022300ff0b7b82 */ /* 0x000e220000000800 */
[----:B------:R-:W-:Y:S01]  /*27c0*/  ISETP.NE.AND P0, PT, R20, 0x2, PT ;  /* 0x000000021400780c */ /* 0x000fe20003f05270 */
[----:B------:R-:W-:Y:S06]  /*27d0*/  BSSY.RECONVERGENT B0, `(.L_x_35) ;  /* 0x0000032000007945 */ /* 0x000fec0003800200 */
[----:B------:R-:W1:Y:S08]  /*27e0*/  LDC R9, c[0x0][0x890] ;  /* 0x00022400ff097b82 */ /* 0x000e700000000800 */
[----:B------:R-:W4:Y:S01]  /*27f0*/  LDC.64 R12, c[0x0][0x828] ;  /* 0x00020a00ff0c7b82 */ /* 0x000f220000000a00 */
[----:B------:R-:W-:Y:S05]  /*2800*/  @!P0 BRA `(.L_x_36) ;  /* 0x0000000000b88947 */ /* 0x000fea0003800000 */
[----:B------:R-:W5:Y:S01]  /*2810*/  LDC.64 R4, c[0x0][0x828] ;  /* 0x00020a00ff047b82 */ /* 0x000f620000000a00 */
[----:B01--4-:R-:W-:-:S05]  /*2820*/  IADD3 R2, P0, PT, R15, R15, RZ ;  /* 0x0000000f0f027210 */ /* 0x013fca0007f1e0ff */
[----:B------:R-:W-:Y:S02]  /*2830*/  IMAD.X R3, R18, 0x1, R18, P0 ;  /* 0x0000000112037824 */ /* 0x000fe400000e0612 */
[----:B------:R-:W0:Y:S01]  /*2840*/  LDC R7, c[0x0][0x88c] ;  /* 0x00022300ff077b82 */ /* 0x000e220000000800 */
[----:B------:R-:W-:-:S07]  /*2850*/  IMAD.WIDE.U32 R2, R24, 0x10, R2 ;  /* 0x0000001018027825 */ /* 0x000fce00078e0002 */
[----:B------:R-:W1:Y:S01]  /*2860*/  LDC R6, c[0x0][0x890] ;  /* 0x00022400ff067b82 */ /* 0x000e620000000800 */
[----:B-----5:R-:W-:-:S04]  /*2870*/  IADD3 R2, P0, PT, R2, R4, RZ ;  /* 0x0000000402027210 */ /* 0x020fc80007f1e0ff */
[----:B------:R-:W-:Y:S01]  /*2880*/  IADD3.X R4, PT, PT, R3, R5, RZ, P0, !PT ;  /* 0x0000000503047210 */ /* 0x000fe200007fe4ff */
[----:B------:R-:W-:-:S08]  /*2890*/  IMAD.MOV R5, RZ, RZ, -R21 ;  /* 0x000000ffff057224 */ /* 0x000fd000078e0a15 */
.L_x_37:
[----:B------:R-:W-:Y:S01]  /*28a0*/  LOP3.LUT R0, R10, 0xf8, RZ, 0xc0, !PT ;  /* 0x000000f80a007812 */ /* 0x000fe200078ec0ff */
[----:B--2---:R-:W2:Y:S01]  /*28b0*/  LDC.64 R16, c[0x0][0x358] ;  /* 0x0000d600ff107b82 */ /* 0x004ea20000000a00 */
[----:B------:R-:W-:-:S03]  /*28c0*/  VIADD R5, R5, 0x1 ;  /* 0x0000000105057836 */ /* 0x000fc60000000000 */
[----:B------:R-:W-:Y:S01]  /*28d0*/  IMAD.IADD R3, R19, 0x1, R0 ;  /* 0x0000000113037824 */ /* 0x000fe200078e0200 */
[--C-:B------:R-:W-:Y:S01]  /*28e0*/  SHF.R.U32.HI R0, RZ, 0x8, R10.reuse ;  /* 0x00000008ff007819 */ /* 0x100fe2000001160a */
[----:B------:R-:W-:-:S03]  /*28f0*/  IMAD.IADD R10, R22, 0x1, R10 ;  /* 0x00000001160a7824 */ /* 0x000fc600078e020a */
[----:B0-----:R-:W-:Y:S01]  /*2900*/  ISETP.GE.AND P0, PT, R3, R7, PT ;  /* 0x000000070300720c */ /* 0x001fe20003f06270 */
[----:B------:R-:W-:-:S03]  /*2910*/  IMAD.MOV.U32 R3, RZ, RZ, R4 ;  /* 0x000000ffff037224 */ /* 0x000fc600078e0004 */
[----:B-1----:R-:W-:-:S13]  /*2920*/  ISETP.GE.OR P0, PT, R0, R6, P0 ;  /* 0x000000060000720c */ /* 0x002fda0000706670 */
[C---:B--2---:R-:W-:Y:S02]  /*2930*/  @!P0 R2UR UR20, R16.reuse ;  /* 0x00000000101482ca */ /* 0x044fe400000e0000 */
        /* <DEDUP_REMOVED lines=24> */
[----:B0-----:R-:W-:-:S04]  /*2ac0*/  IMAD.WIDE.U32 R2, R14, 0x10, R2 ;  /* 0x000000100e027825 */ /* 0x001fc800078e0002 */
[----:B------:R-:W-:-:S08]  /*2ad0*/  IMAD.MOV.U32 R4, RZ, RZ, R3 ;  /* 0x000000ffff047224 */ /* 0x000fd000078e0003 */
[----:B------:R-:W-:Y:S05]  /*2ae0*/  @P0 BRA `(.L_x_37) ;  /* 0xfffffffc006c0947 */ /* 0x000fea000383ffff */
.L_x_36:
[----:B------:R-:W-:Y:S05]  /*2af0*/  BSYNC.RECONVERGENT B0 ;  /* 0x0000000000007941 */ /* 0x000fea0003800200 */
.L_x_35:
[----:B------:R-:W-:Y:S01]  /*2b00*/  BSSY.RECONVERGENT B1, `(.L_x_38) ;  /* 0x000009c000017945 */ /* 0x000fe20003800200 */
[C---:B------:R-:W-:Y:S01]  /*2b10*/  IMAD R8, R14.reuse, 0x18, R10 ;  /* 0x000000180e087824 */ /* 0x040fe200078e020a */
[-C--:B------:R-:W-:Y:S02]  /*2b20*/  LEA R7, R14, R10.reuse, 0x4 ;  /* 0x0000000a0e077211 */ /* 0x080fe400078e20ff */
[----:B------:R-:W-:-:S07]  /*2b30*/  IADD3 R6, PT, PT, R22, R10, RZ ;  /* 0x0000000a16067210 */ /* 0x000fce0007ffe0ff */
.L_x_47:
[----:B012-4-:R-:W-:Y:S01]  /*2b40*/  LOP3.LUT R3, R10, 0xf8, RZ, 0xc0, !PT ;  /* 0x000000f80a037812 */ /* 0x017fe200078ec0ff */
[----:B--2---:R-:W0:Y:S01]  /*2b50*/  LDC.64 R16, c[0x0][0x358] ;  /* 0x0000d600ff107b82 */ /* 0x004e220000000a00 */
[----:B------:R-:W-:Y:S01]  /*2b60*/  LOP3.LUT R2, R6, 0xf8, RZ, 0xc0, !PT ;  /* 0x000000f806027812 */ /* 0x000fe200078ec0ff */
[----:B------:R-:W-:Y:S01]  /*2b70*/  BSSY.RECONVERGENT B0, `(.L_x_39) ;  /* 0x0000030000007945 */ /* 0x000fe20003800200 */
[----:B------:R-:W-:Y:S01]  /*2b80*/  LOP3.LUT R0, R7, 0xf8, RZ, 0xc0, !PT ;  /* 0x000000f807007812 */ /* 0x000fe200078ec0ff */
[C---:B------:R-:W-:Y:S01]  /*2b90*/  IMAD.IADD R5, R19.reuse, 0x1, R3 ;  /* 0x0000000113057824 */ /* 0x040fe200078e0203 */
[----:B------:R-:W-:Y:S01]  /*2ba0*/  LOP3.LUT R4, R8, 0xf8, RZ, 0xc0, !PT ;  /* 0x000000f808047812 */ /* 0x000fe200078ec0ff */
[C---:B------:R-:W-:Y:S02]  /*2bb0*/  IMAD.IADD R3, R19.reuse, 0x1, R2 ;  /* 0x0000000113037824 */ /* 0x040fe400078e0202 */
[----:B------:R-:W-:Y:S01]  /*2bc0*/  IMAD.IADD R2, R19, 0x1, R0 ;  /* 0x0000000113027824 */ /* 0x000fe200078e0200 */
[----:B------:R-:W-:Y:S01]  /*2bd0*/  ISETP.GE.AND P0, PT, R5, R11, PT ;  /* 0x0000000b0500720c */ /* 0x000fe20003f06270 */
[----:B------:R-:W-:Y:S01]  /*2be0*/  IMAD.IADD R0, R19, 0x1, R4 ;  /* 0x0000000113007824 */ /* 0x000fe200078e0204 */
[----:B------:R-:W-:-:S02]  /*2bf0*/  SHF.R.U32.HI R4, RZ, 0x8, R10 ;  /* 0x00000008ff047819 */ /* 0x000fc4000001160a */
[----:B------:R-:W-:Y:S02]  /*2c00*/  ISETP.GE.AND P3, PT, R3, R11, PT ;  /* 0x0000000b0300720c */ /* 0x000fe40003f66270 */
[----:B------:R-:W-:Y:S02]  /*2c10*/  ISETP.GE.OR P0, PT, R4, R9, P0 ;  /* 0x000000090400720c */ /* 0x000fe40000706670 */
        /* <DEDUP_REMOVED lines=10> */
[C---:B0-----:R-:W-:Y:S02]  /*2cc0*/  R2UR UR20, R16.reuse ;  /* 0x00000000101472ca */ /* 0x041fe400000e0000 */
        /* <DEDUP_REMOVED lines=16> */
[----:B------:R-:W-:-:S04]  /*2dd0*/  IADD3 R2, P1, P0, R2, R12, R2 ;  /* 0x0000000c02027210 */ /* 0x000fc8000783e002 */
        /* <DEDUP_REMOVED lines=9> */
.L_x_40:
[----:B------:R-:W-:Y:S05]  /*2e70*/  BSYNC.RECONVERGENT B0 ;  /* 0x0000000000007941 */ /* 0x000fea0003800200 */
.L_x_39:
[----:B------:R-:W-:Y:S04]  /*2e80*/  BSSY.RECONVERGENT B0, `(.L_x_41) ;  /* 0x000001e000007945 */ /* 0x000fe80003800200 */
[----:B------:R-:W-:Y:S05]  /*2e90*/  @P3 BRA `(.L_x_42) ;  /* 0x0000000000703947 */ /* 0x000fea0003800000 */
[----:B-1----:R-:W-:Y:S02]  /*2ea0*/  IADD3 R2, P2, PT, R15, R6, RZ ;  /* 0x000000060f027210 */ /* 0x002fe40007f5e0ff */
        /* <DEDUP_REMOVED lines=27> */
.L_x_42:
[----:B------:R-:W-:Y:S05]  /*3060*/  BSYNC.RECONVERGENT B0 ;  /* 0x0000000000007941 */ /* 0x000fea0003800200 */
.L_x_41:
[----:B------:R-:W-:Y:S04]  /*3070*/  BSSY.RECONVERGENT B0, `(.L_x_43) ;  /* 0x000001e000007945 */ /* 0x000fe80003800200 */
[----:B------:R-:W-:Y:S05]  /*3080*/  @P4 BRA `(.L_x_44) ;  /* 0x0000000000704947 */ /* 0x000fea0003800000 */
[----:B-12---:R-:W-:Y:S02]  /*3090*/  IADD3 R2, P2, PT, R15, R7, RZ ;  /* 0x000000070f027210 */ /* 0x006fe40007f5e0ff */
        /* <DEDUP_REMOVED lines=27> */
.L_x_44:
[----:B------:R-:W-:Y:S05]  /*3250*/  BSYNC.RECONVERGENT B0 ;  /* 0x0000000000007941 */ /* 0x000fea0003800200 */
.L_x_43:
[----:B------:R-:W-:Y:S01]  /*3260*/  BSSY.RECONVERGENT B0, `(.L_x_45) ;  /* 0x000001f000007945 */ /* 0x000fe20003800200 */
[----:B------:R-:W-:-:S03]  /*3270*/  IADD3 R4, PT, PT, R22, R10, R22 ;  /* 0x0000000a16047210 */ /* 0x000fc60007ffe016 */
[----:B------:R-:W-:Y:S05]  /*3280*/  @P5 BRA `(.L_x_46) ;  /* 0x0000000000705947 */ /* 0x000fea0003800000 */
[----:B-12-4-:R-:W-:Y:S02]  /*3290*/  IADD3 R2, P2, PT, R15, R8, RZ ;  /* 0x000000080f027210 */ /* 0x016fe40007f5e0ff */
        /* <DEDUP_REMOVED lines=27> */
.L_x_46:
[----:B------:R-:W-:Y:S05]  /*3450*/  BSYNC.RECONVERGENT B0 ;  /* 0x0000000000007941 */ /* 0x000fea0003800200 */
.L_x_45:
[----:B------:R-:W-:Y:S01]  /*3460*/  IADD3 R10, PT, PT, R22, R4, R22 ;  /* 0x00000004160a7210 */ /* 0x000fe20007ffe016 */
[C---:B------:R-:W-:Y:S01]  /*3470*/  IMAD R8, R14.reuse, 0x20, R8 ;  /* 0x000000200e087824 */ /* 0x040fe200078e0208 */
[C---:B------:R-:W-:Y:S01]  /*3480*/  LEA R7, R14.reuse, R7, 0x5 ;  /* 0x000000070e077211 */ /* 0x040fe200078e28ff */
[----:B------:R-:W-:Y:S01]  /*3490*/  IMAD R6, R14, 0x20, R6 ;  /* 0x000000200e067824 */ /* 0x000fe200078e0206 */
[----:B------:R-:W-:-:S13]  /*34a0*/  ISETP.GE.U32.AND P0, PT, R10, 0x10000, PT ;  /* 0x000100000a00780c */ /* 0x000fda0003f06070 */
[----:B------:R-:W-:Y:S05]  /*34b0*/  @!P0 BRA `(.L_x_47) ;  /* 0xfffffff400a08947 */ /* 0x000fea000383ffff */
[----:B------:R-:W-:Y:S05]  /*34c0*/  BSYNC.RECONVERGENT B1 ;  /* 0x0000000000017941 */ /* 0x000fea0003800200 */
.L_x_38:
[----:B------:R-:W-:Y:S05]  /*34d0*/  BRA `(.L_x_21) ;  /* 0x0000013000f07947 */ /* 0x000fea0003800000 */
.L_x_20:
[----:B------:R-:W2:Y:S01]  /*34e0*/  LDL R0, [R1+0xec] ;  /* 0x0000ec0001007983 */ /* 0x000ea20000100800 */
[----:B------:R-:W-:Y:S01]  /*34f0*/  BSSY.RECONVERGENT B1, `(.L_x_21) ;  /* 0x000133a000017945 */ /* 0x000fe20003800200 */
[----:B--2---:R-:W-:-:S13]  /*3500*/  ISETP.NE.AND P0, PT, R0, 0x9, PT ;  /* 0x000000090000780c */ /* 0x004fda0003f05270 */
[----:B------:R-:W-:Y:S05]  /*3510*/  @P0 BRA `(.L_x_48) ;  /* 0x0000003800780947 */ /* 0x000fea0003800000 */
[----:B------:R-:W-:-:S04]  /*3520*/  ISETP.NE.AND P0, PT, R50, RZ, PT ;  /* 0x000000ff3200720c */ /* 0x000fc80003f05270 */
[----:B------:R-:W-:-:S04]  /*3530*/  P2R R13, PR, RZ, 0x1 ;  /* 0x00000001ff0d7803 */ /* 0x000fc80000000000 */
[----:B------:R-:W0:-:S00]  /*3540*/  USETMAXREG.DEALLOC.CTAPOOL 0x60 ;  /* 0x00000060000079c8 */ /* 0x000e0000080e0500 */
[----:B0-----:R-:W-:-:S04]  /*3550*/  HFMA2 R12, -RZ, RZ, -0.0 , 0 ;  /* 0x80000000ff0c7431 */ /* 0x001fc800000001ff */
[----:B------:R-:W0:Y:S02]  /*3560*/  SYNCS.PHASECHK.TRANS64.TRYWAIT P0, [UR4+0x18], R12 ;  /* 0x0000180cff0075a7 */ /* 0x000e240008001104 */
[----:B0-----:R-:W-:Y:S05]  /*3570*/  @!P0 BRA `(.L_x_49) ;  /* 0x00000138003c8947 */ /* 0x001fea0003800000 */
.L_x_161:
[----:B------:R-:W-:-:S13]  /*3580*/  ISETP.NE.AND P0, PT, R13, RZ, PT ;  /* 0x000000ff0d00720c */ /* 0x000fda0003f05270 */
[----:B------:R-:W-:Y:S05]  /*3590*/  @P0 BRA `(.L_x_50) ;  /* 0x00000000000c0947 */ /* 0x000fea0003800000 */
[----:B------:R-:W-:-:S13]  /*35a0*/  ELECT P0, URZ, PT ;  /* 0x0000000000ff782f */ /* 0x000fda0003800000 */
[----:B------:R-:W-:-:S04]  /*35b0*/  @P0 MOV R0, 0x20000 ;  /* 0x0002000000000802 */ /* 0x000fc80000000f00 */
[----:B------:R1:W-:Y:S03]  /*35c0*/  @P0 SYNCS.ARRIVE.TRANS64 RZ, [UR4+0x10], R0 ;  /* 0x00001000ffff09a7 */ /* 0x0003e60008000004 */
.L_x_50:
[----:B------:R-:W-:Y:S01]  /*35d0*/  ELECT P3, URZ, PT ;  /* 0x0000000000ff782f */ /* 0x000fe20003860000 */
[----:B-1----:R-:W1:Y:S01]  /*35e0*/  S2R R0, SR_CTAID.X ;  /* 0x0000000000007919 */ /* 0x002e620000002500 */
[----:B------:R-:W-:Y:S02]  /*35f0*/  ELECT P2, URZ, PT ;  /* 0x0000000000ff782f */ /* 0x000fe40003840000 */
[----:B------:R-:W-:Y:S02]  /*3600*/  R2UR UR6, R50 ;  /* 0x00000000320672ca */ /* 0x000fe400000e0000 */
[----:B------:R-:W-:Y:S01]  /*3610*/  ELECT P1, URZ, PT ;  /* 0x0000000000ff782f */ /* 0x000fe20003820000 */
[----:B------:R-:W2:Y:S01]  /*3620*/  S2UR UR17, SR_CTAID.Z ;  /* 0x00000000001179c3 */ /* 0x000ea20000002700 */
[----:B------:R-:W-:Y:S01]  /*3630*/  ELECT P0, URZ, PT ;  /* 0x0000000000ff782f */ /* 0x000fe20003800000 */
[----:B------:R-:W-:Y:S02]  /*3640*/  UIADD3 UR40, UPT, UPT, UR4, 0x180, URZ ;  /* 0x0000018004287890 */ /* 0x000fe4000fffe0ff */
[----:B------:R-:W-:-:S02]  /*3650*/  UIADD3 UR24, UPT, UPT, UR4, 0x4180, URZ ;  /* 0x0000418004187890 */ /* 0x000fc4000fffe0ff */
[----:B------:R-:W-:Y:S02]  /*3660*/  UIADD3 UR16, UPT, UPT, UR4, 0x8180, URZ ;  /* 0x0000818004107890 */ /* 0x000fe4000fffe0ff */
[----:B------:R-:W3:Y:S01]  /*3670*/  @P3 LDC.64 R4, c[0x0][0x348] ;  /* 0x0000d200ff043b82 */ /* 0x000ee20000000a00 */
[----:B------:R-:W-:Y:S01]  /*3680*/  UMOV UR42, URZ ;  /* 0x000000ff002a7c82 */ /* 0x000fe20008000000 */
[----:B------:R-:W-:Y:S01]  /*3690*/  UMOV UR26, 0x40 ;  /* 0x00000040001a7882 */ /* 0x000fe20000000000 */
[----:B------:R-:W-:Y:S01]  /*36a0*/  USHF.L.U32 UR34, UR6, 0x7, URZ ;  /* 0x0000000706227899 */ /* 0x000fe200080006ff */
[----:B------:R-:W-:Y:S01]  /*36b0*/  UMOV UR28, UR44 ;  /* 0x0000002c001c7c82 */ /* 0x000fe20008000000 */
[----:B------:R-:W-:Y:S01]  /*36c0*/  UMOV UR18, 0x80 ;  /* 0x0000008000127882 */ /* 0x000fe20000000000 */
[----:B------:R-:W-:Y:S02]  /*36d0*/  UMOV UR20, UR44 ;  /* 0x0000002c00147c82 */ /* 0x000fe40008000000 */
[----:B------:R-:W4:Y:S08]  /*36e0*/  @P2 LDC.64 R8, c[0x0][0x348] ;  /* 0x0000d200ff082b82 */ /* 0x000f300000000a00 */
[----:B------:R-:W5:Y:S01]  /*36f0*/  @P1 LDC.64 R10, c[0x0][0x348] ;  /* 0x0000d200ff0a1b82 */ /* 0x000f620000000a00 */
[----:B--2---:R-:W-:Y:S01]  /*3700*/  UMOV UR45, UR17 ;  /* 0x00000011002d7c82 */ /* 0x004fe20008000000 */
[----:B------:R-:W-:Y:S01]  /*3710*/  UMOV UR29, UR17 ;  /* 0x00000011001d7c82 */ /* 0x000fe20008000000 */
[----:B------:R-:W-:Y:S01]  /*3720*/  UMOV UR21, UR17 ;  /* 0x0000001100157c82 */ /* 0x000fe20008000000 */
[----:B01----:R-:W-:-:S02]  /*3730*/  IMAD.SHL.U32 R3, R0, 0x80, RZ ;  /* 0x0000008000037824 */ /* 0x003fc400078e00ff */
[----:B------:R-:W-:Y:S02]  /*3740*/  VIADD R0, R34, 0x10 ;  /* 0x0000001022007836 */ /* 0x000fe40000000000 */
[----:B------:R-:W0:Y:S01]  /*3750*/  @P0 LDC.64 R14, c[0x0][0x348] ;  /* 0x0000d200ff0e0b82 */ /* 0x000e220000000a00 */
[----:B---3--:R-:W-:Y:S02]  /*3760*/  @P3 IADD3 R2, P5, PT, R4, 0x40, RZ ;  /* 0x0000004004023810 */ /* 0x008fe40007fbe0ff */
[----:B------:R-:W-:Y:S02]  /*3770*/  R2UR UR43, R3 ;  /* 0x00000000032b72ca */ /* 0x000fe400000e0000 */
[----:B------:R-:W-:Y:S01]  /*3780*/  R2UR UR41, R0 ;  /* 0x00000000002972ca */ /* 0x000fe200000e0000 */
[----:B------:R-:W-:Y:S01]  /*3790*/  @P3 IMAD.X R0, RZ, RZ, R5, P5 ;  /* 0x000000ffff003224 */ /* 0x000fe200028e0605 */
[----:B------:R-:W-:Y:S02]  /*37a0*/  @P3 R2UR UR14, R2 ;  /* 0x00000000020e32ca */ /* 0x000fe400000e0000 */
[----:B----4-:R-:W-:-:S02]  /*37b0*/  @P2 IADD3 R3, P4, PT, R8, 0x40, RZ ;  /* 0x0000004008032810 */ /* 0x010fc40007f9e0ff */
[----:B------:R-:W-:Y:S02]  /*37c0*/  @P3 R2UR UR13, R0 ;  /* 0x00000000000d32ca */ /* 0x000fe400000e0000 */
[----:B------:R-:W-:Y:S01]  /*37d0*/  @P2 R2UR UR12, R3 ;  /* 0x00000000030c22ca */ /* 0x000fe200000e0000 */
[----:B------:R-:W-:Y:S01]  /*37e0*/  @P2 IMAD.X R4, RZ, RZ, R9, P4 ;  /* 0x000000ffff042224 */ /* 0x000fe200020e0609 */
[----:B-----5:R-:W-:Y:S01]  /*37f0*/  @P1 IADD3 R5, P5, PT, R10, 0x40, RZ ;  /* 0x000000400a051810 */ /* 0x020fe20007fbe0ff */
[----:B------:R-:W-:-:S03]  /*3800*/  ULOP3.LUT UR43, UR34, 0xffffff00, UR43, 0xf8, !UPT ;  /* 0xffffff00222b7892 */ /* 0x000fc6000f8ef82b */
[----:B------:R-:W-:Y:S01]  /*3810*/  @P2 R2UR UR11, R4 ;  /* 0x00000000040b22ca */ /* 0x000fe200000e0000 */
[----:B------:R-:W-:Y:S01]  /*3820*/  IMAD.U32 R4, RZ, RZ, UR14 ;  /* 0x0000000eff047e24 */ /* 0x000fe2000f8e00ff */
[----:B------:R-:W-:Y:S01]  /*3830*/  @P1 R2UR UR10, R5 ;  /* 0x00000000050a12ca */ /* 0x000fe200000e0000 */
[----:B------:R-:W-:Y:S01]  /*3840*/  @P1 IMAD.X R3, RZ, RZ, R11, P5 ;  /* 0x000000ffff031224 */ /* 0x000fe200028e060b */
[----:B------:R-:W-:Y:S01]  /*3850*/  ULOP3.LUT UR41, UR41, 0xfefffc10, URZ, 0xc0, !UPT ;  /* 0xfefffc1029297892 */ /* 0x000fe2000f8ec0ff */
[----:B0-----:R-:W-:Y:S01]  /*3860*/  @P0 IADD3 R2, P4, PT, R14, 0x40, RZ ;  /* 0x000000400e020810 */ /* 0x001fe20007f9e0ff */
[----:B------:R-:W-:Y:S01]  /*3870*/  IMAD.U32 R5, RZ, RZ, UR13 ;  /* 0x0000000dff057e24 */ /* 0x000fe2000f8e00ff */
[----:B------:R-:W-:Y:S01]  /*3880*/  @P3 R2UR UR36, R4 ;  /* 0x00000000042432ca */ /* 0x000fe200000e0000 */
[----:B------:R-:W-:Y:S01]  /*3890*/  UMOV UR27, UR43 ;  /* 0x0000002b001b7c82 */ /* 0x000fe20008000000 */
[----:B------:R-:W-:Y:S01]  /*38a0*/  @P1 R2UR UR9, R3 ;  /* 0x00000000030912ca */ /* 0x000fe200000e0000 */
[----:B------:R-:W-:Y:S01]  /*38b0*/  @P0 IMAD.X R0, RZ, RZ, R15, P4 ;  /* 0x000000ffff000224 */ /* 0x000fe200020e060f */
[----:B------:R-:W-:Y:S01]  /*38c0*/  @P0 R2UR UR8, R2 ;  /* 0x00000000020802ca */ /* 0x000fe200000e0000 */
[----:B------:R-:W-:Y:S01]  /*38d0*/  IMAD.U32 R2, RZ, RZ, UR12 ;  /* 0x0000000cff027e24 */ /* 0x000fe2000f8e00ff */
[----:B------:R-:W-:Y:S01]  /*38e0*/  @P3 R2UR UR37, R5 ;  /* 0x00000000052532ca */ /* 0x000fe200000e0000 */
[----:B------:R-:W-:Y:S01]  /*38f0*/  IMAD.U32 R3, RZ, RZ, UR11 ;  /* 0x0000000bff037e24 */ /* 0x000fe2000f8e00ff */
[----:B------:R-:W-:Y:S01]  /*3900*/  @P0 R2UR UR7, R0 ;  /* 0x00000000000702ca */ /* 0x000fe200000e0000 */
[----:B------:R-:W-:Y:S01]  /*3910*/  IMAD.U32 R4, RZ, RZ, UR10 ;  /* 0x0000000aff047e24 */ /* 0x000fe2000f8e00ff */
[----:B------:R-:W-:Y:S01]  /*3920*/  @P2 R2UR UR30, R2 ;  /* 0x00000000021e22ca */ /* 0x000fe200000e0000 */
[----:B------:R-:W-:Y:S01]  /*3930*/  UMOV UR25, UR41 ;  /* 0x0000002900197c82 */ /* 0x000fe20008000000 */
[----:B------:R-:W-:Y:S01]  /*3940*/  @P2 R2UR UR31, R3 ;  /* 0x00000000031f22ca */ /* 0x000fe200000e0000 */
[----:B------:R-:W-:Y:S01]  /*3950*/  UMOV UR13, UR17 ;  /* 0x00000011000d7c82 */ /* 0x000fe20008000000 */
[----:B------:R-:W-:Y:S01]  /*3960*/  @P1 R2UR UR22, R4 ;  /* 0x00000000041612ca */ /* 0x000fe200000e0000 */
[----:B------:R-:W-:Y:S01]  /*3970*/  IMAD.U32 R5, RZ, RZ, UR9 ;  /* 0x00000009ff057e24 */ /* 0x000fe2000f8e00ff */
[----:B------:R-:W-:Y:S01]  /*3980*/  UMOV UR19, UR43 ;  /* 0x0000002b00137c82 */ /* 0x000fe20008000000 */
[----:B------:R-:W-:Y:S01]  /*3990*/  IMAD.U32 R2, RZ, RZ, UR8 ;  /* 0x00000008ff027e24 */ /* 0x000fe2000f8e00ff */
[----:B------:R-:W-:Y:S01]  /*39a0*/  UIADD3 UR8, UPT, UPT, UR4, 0xc180, URZ ;  /* 0x0000c18004087890 */ /* 0x000fe2000fffe0ff */
[----:B------:R0:W-:Y:S01]  /*39b0*/  UTMALDG.4D.2CTA [UR40], [UR36], desc[URZ] ;  /* 0x0000ff28240075b4 */ /* 0x0001e20008219000 */
[----:B------:R-:W-:Y:S01]  /*39c0*/  @P1 R2UR UR23, R5 ;  /* 0x00000000051712ca */ /* 0x000fe200000e0000 */
[----:B------:R-:W-:Y:S01]  /*39d0*/  IMAD.U32 R3, RZ, RZ, UR7 ;  /* 0x00000007ff037e24 */ /* 0x000fe2000f8e00ff */
[----:B------:R-:W-:Y:S01]  /*39e0*/  @P0 R2UR UR14, R2 ;  /* 0x00000000020e02ca */ /* 0x000fe200000e0000 */
[----:B------:R-:W-:Y:S01]  /*39f0*/  UMOV UR17, UR41 ;  /* 0x0000002900117c82 */ /* 0x000fe20008000000 */
[----:B------:R-:W-:Y:S01]  /*3a00*/  UMOV UR10, 0xc0 ;  /* 0x000000c0000a7882 */ /* 0x000fe20000000000 */
[----:B------:R-:W-:Y:S01]  /*3a10*/  UMOV UR12, UR44 ;  /* 0x0000002c000c7c82 */ /* 0x000fe20008000000 */
[----:B------:R-:W-:Y:S01]  /*3a20*/  @P0 R2UR UR15, R3 ;  /* 0x00000000030f02ca */ /* 0x000fe200000e0000 */
[----:B------:R0:W-:Y:S01]  /*3a30*/  UTMALDG.4D.2CTA [UR24], [UR30], desc[URZ] ;  /* 0x0000ff181e0075b4 */ /* 0x0001e20008219000 */
[----:B------:R-:W-:Y:S01]  /*3a40*/  UMOV UR11, UR43 ;  /* 0x0000002b000b7c82 */ /* 0x000fe20008000000 */
[----:B------:R-:W-:-:S04]  /*3a50*/  UMOV UR9, UR41 ;  /* 0x0000002900097c82 */ /* 0x000fc80008000000 */
[----:B------:R0:W-:Y:S06]  /*3a60*/  UTMALDG.4D.2CTA [UR16], [UR22], desc[URZ] ;  /* 0x0000ff10160075b4 */ /* 0x0001ec0008219000 */
[----:B------:R0:W-:Y:S01]  /*3a70*/  UTMALDG.4D.2CTA [UR8], [UR14], desc[URZ] ;  /* 0x0000ff080e0075b4 */ /* 0x0001e20008219000 */
[----:B------:R-:W1:Y:S02]  /*3a80*/  SYNCS.PHASECHK.TRANS64.TRYWAIT P0, [UR4+0x8], R12 ;  /* 0x0000080cff0075a7 */ /* 0x000e640008001104 */
[----:B01----:R-:W-:Y:S05]  /*3a90*/  @!P0 BRA `(.L_x_51) ;  /* 0x0000013400108947 */ /* 0x003fea0003800000 */
.L_x_163:
[----:B------:R-:W-:-:S13]  /*3aa0*/  ISETP.NE.AND P0, PT, R13, RZ, PT ;  /* 0x000000ff0d00720c */ /* 0x000fda0003f05270 */
[----:B------:R-:W-:Y:S05]  /*3ab0*/  @P0 BRA `(.L_x_52) ;  /* 0x00000000000c0947 */ /* 0x000fea0003800000 */
[----:B------:R-:W-:-:S13]  /*3ac0*/  ELECT P0, URZ, PT ;  /* 0x0000000000ff782f */ /* 0x000fda0003800000 */
[----:B------:R-:W-:-:S04]  /*3ad0*/  @P0 MOV R0, 0x8000 ;  /* 0x0000800000000802 */ /* 0x000fc80000000f00 */
[----:B------:R1:W-:Y:S03]  /*3ae0*/  @P0 SYNCS.ARRIVE.TRANS64 RZ, [UR4], R0 ;  /* 0x00000000ffff09a7 */ /* 0x0003e60008000004 */
.L_x_52:
[----:B------:R-:W-:Y:S01]  /*3af0*/  ELECT P3, URZ, PT ;  /* 0x0000000000ff782f */ /* 0x000fe20003860000 */
[----:B------:R-:W2:Y:S01]  /*3b00*/  S2UR UR14, SR_CTAID.Z ;  /* 0x00000000000e79c3 */ /* 0x000ea20000002700 */
[----:B------:R-:W-:Y:S02]  /*3b10*/  ELECT P2, URZ, PT ;  /* 0x0000000000ff782f */ /* 0x000fe40003840000 */
[----:B------:R-:W-:Y:S02]  /*3b20*/  ELECT P1, URZ, PT ;  /* 0x0000000000ff782f */ /* 0x000fe40003820000 */
[----:B------:R-:W-:Y:S01]  /*3b30*/  ELECT P0, URZ, PT ;  /* 0x0000000000ff782f */ /* 0x000fe20003800000 */
[----:B------:R-:W-:Y:S02]  /*3b40*/  USHF.L.U32 UR51, UR6, 0x5, URZ ;  /* 0x0000000506337899 */ /* 0x000fe400080006ff */
[----:B------:R-:W-:Y:S02]  /*3b50*/  UIADD3 UR48, UPT, UPT, UR4, 0x20180, URZ ;  /* 0x0002018004307890 */ /* 0x000fe4000fffe0ff */
[----:B------:R-:W-:-:S02]  /*3b60*/  ULOP3.LUT UR15, UR4, 0xfefffc00, URZ, 0xc0, !UPT ;  /* 0xfefffc00040f7892 */ /* 0x000fc4000f8ec0ff */
[----:B0-----:R-:W0:Y:S01]  /*3b70*/  @P3 LDC.64 R2, c[0x0][0x348] ;  /* 0x0000d200ff023b82 */ /* 0x001e220000000a00 */
[----:B------:R-:W-:Y:S01]  /*3b80*/  UIADD3 UR24, UPT, UPT, UR4, 0x21180, URZ ;  /* 0x0002118004187890 */ /* 0x000fe2000fffe0ff */
[----:B------:R-:W-:Y:S01]  /*3b90*/  IMAD.U32 R35, RZ, RZ, UR51 ;  /* 0x00000033ff237e24 */ /* 0x000fe2000f8e00ff */
[----:B------:R-:W-:Y:S01]  /*3ba0*/  UIADD3 UR16, UPT, UPT, UR4, 0x22180, URZ ;  /* 0x0002218004107890 */ /* 0x000fe2000fffe0ff */
[----:B------:R-:W-:Y:S01]  /*3bb0*/  UMOV UR50, URZ ;  /* 0x000000ff00327c82 */ /* 0x000fe20008000000 */
[----:B------:R-:W-:Y:S01]  /*3bc0*/  UMOV UR52, URZ ;  /* 0x000000ff00347c82 */ /* 0x000fe20008000000 */
[----:B------:R-:W-:Y:S02]  /*3bd0*/  UMOV UR53, UR44 ;  /* 0x0000002c00357c82 */ /* 0x000fe40008000000 */
[----:B------:R-:W3:Y:S01]  /*3be0*/  @P2 LDC.64 R4, c[0x0][0x348] ;  /* 0x0000d200ff042b82 */ /* 0x000ee20000000a00 */
[----:B------:R-:W-:Y:S01]  /*3bf0*/  UMOV UR49, UR15 ;  /* 0x0000000f00317c82 */ /* 0x000fe20008000000 */
[----:B------:R-:W-:Y:S01]  /*3c00*/  UMOV UR26, 0x40 ;  /* 0x00000040001a7882 */ /* 0x000fe20000000000 */
[----:B------:R-:W-:Y:S01]  /*3c10*/  UMOV UR28, URZ ;  /* 0x000000ff001c7c82 */ /* 0x000fe20008000000 */
[----:B--2---:R-:W-:Y:S01]  /*3c20*/  UMOV UR54, UR14 ;  /* 0x0000000e00367c82 */ /* 0x004fe20008000000 */
[----:B------:R-:W-:Y:S01]  /*3c30*/  UMOV UR29, UR44 ;  /* 0x0000002c001d7c82 */ /* 0x000fe20008000000 */
[----:B------:R-:W-:Y:S01]  /*3c40*/  UMOV UR30, UR14 ;  /* 0x0000000e001e7c82 */ /* 0x000fe20008000000 */
[----:B------:R-:W-:Y:S01]  /*3c50*/  UMOV UR25, UR15 ;  /* 0x0000000f00197c82 */ /* 0x000fe20008000000 */
[----:B------:R-:W2:Y:S01]  /*3c60*/  @P1 LDC.64 R8, c[0x0][0x348] ;  /* 0x0000d200ff081b82 */ /* 0x000ea20000000a00 */
[----:B------:R-:W-:Y:S01]  /*3c70*/  UMOV UR27, UR51 ;  /* 0x00000033001b7c82 */ /* 0x000fe20008000000 */
[----:B------:R-:W-:Y:S01]  /*3c80*/  UMOV UR18, 0x80 ;  /* 0x0000008000127882 */ /* 0x000fe20000000000 */
[----:B------:R-:W-:Y:S01]  /*3c90*/  UMOV UR20, URZ ;  /* 0x000000ff00147c82 */ /* 0x000fe20008000000 */
[----:B------:R-:W-:Y:S01]  /*3ca0*/  UMOV UR21, UR44 ;  /* 0x0000002c00157c82 */ /* 0x000fe20008000000 */
[----:B------:R-:W-:Y:S01]  /*3cb0*/  UMOV UR22, UR14 ;  /* 0x0000000e00167c82 */ /* 0x000fe20008000000 */
[----:B------:R-:W-:Y:S01]  /*3cc0*/  UMOV UR17, UR15 ;  /* 0x0000000f00117c82 */ /* 0x000fe20008000000 */
[----:B------:R-:W-:Y:S01]  /*3cd0*/  UMOV UR13, UR44 ;  /* 0x0000002c000d7c82 */ /* 0x000fe20008000000 */
[----:B------:R-:W4:Y:S01]  /*3ce0*/  @P0 LDC.64 R10, c[0x0][0x348] ;  /* 0x0000d200ff0a0b82 */ /* 0x000f220000000a00 */
[----:B0-----:R-:W-:Y:S01]  /*3cf0*/  @P3 IADD3 R2, P4, PT, R2, 0x1c0, RZ ;  /* 0x000001c002023810 */ /* 0x001fe20007f9e0ff */
[----:B------:R-:W-:-:S03]  /*3d00*/  IMAD.U32 R40, RZ, RZ, UR15 ;  /* 0x0000000fff287e24 */ /* 0x000fc6000f8e00ff */
[----:B------:R-:W-:Y:S01]  /*3d10*/  @P3 R2UR UR8, R2 ;  /* 0x00000000020832ca */ /* 0x000fe200000e0000 */
[----:B-1----:R-:W-:Y:S01]  /*3d20*/  @P3 IMAD.X R0, RZ, RZ, R3, P4 ;  /* 0x000000ffff003224 */ /* 0x002fe200020e0603 */
[----:B---3--:R-:W-:-:S04]  /*3d30*/  @P2 IADD3 R2, P4, PT, R4, 0x1c0, RZ ;  /* 0x000001c004022810 */ /* 0x008fc80007f9e0ff */
[----:B------:R-:W-:Y:S01]  /*3d40*/  @P3 R2UR UR7, R0 ;  /* 0x00000000000732ca */ /* 0x000fe200000e0000 */
[----:B------:R-:W-:Y:S01]  /*3d50*/  @P2 IMAD.X R0, RZ, RZ, R5, P4 ;  /* 0x000000ffff002224 */ /* 0x000fe200020e0605 */
[----:B------:R-:W-:Y:S02]  /*3d60*/  @P2 R2UR UR12, R2 ;  /* 0x00000000020c22ca */ /* 0x000fe400000e0000 */
[----:B--2---:R-:W-:Y:S02]  /*3d70*/  @P1 IADD3 R6, P5, PT, R8, 0x1c0, RZ ;  /* 0x000001c008061810 */ /* 0x004fe40007fbe0ff */
[----:B------:R-:W-:Y:S01]  /*3d80*/  @P2 R2UR UR11, R0 ;  /* 0x00000000000b22ca */ /* 0x000fe200000e0000 */
[----:B------:R-:W-:Y:S01]  /*3d90*/  IMAD.U32 R2, RZ, RZ, UR8 ;  /* 0x00000008ff027e24 */ /* 0x000fe2000f8e00ff */
[----:B------:R-:W-:Y:S01]  /*3da0*/  @P1 R2UR UR10, R6 ;  /* 0x00000000060a12ca */ /* 0x000fe200000e0000 */
[----:B------:R-:W-:Y:S01]  /*3db0*/  @P1 IMAD.X R4, RZ, RZ, R9, P5 ;  /* 0x000000ffff041224 */ /* 0x000fe200028e0609 */
[----:B----4-:R-:W-:-:S03]  /*3dc0*/  @P0 IADD3 R5, P4, PT, R10, 0x1c0, RZ ;  /* 0x000001c00a050810 */ /* 0x010fc60007f9e0ff */
[----:B------:R-:W-:Y:S01]  /*3dd0*/  IMAD.U32 R3, RZ, RZ, UR7 ;  /* 0x00000007ff037e24 */ /* 0x000fe2000f8e00ff */
[----:B------:R-:W-:Y:S02]  /*3de0*/  @P1 R2UR UR9, R4 ;  /* 0x00000000040912ca */ /* 0x000fe400000e0000 */
        /* <DEDUP_REMOVED lines=11> */
[----:B------:R-:W-:Y:S01]  /*3ea0*/  IMAD.U32 R5, RZ, RZ, UR9 ;  /* 0x00000009ff057e24 */ /* 0x000fe2000f8e00ff */
[----:B------:R-:W-:Y:S01]  /*3eb0*/  @P1 R2UR UR36, R4 ;  /* 0x00000000042412ca */ /* 0x000fe200000e0000 */
[----:B------:R-:W-:Y:S01]  /*3ec0*/  IMAD.U32 R2, RZ, RZ, UR8 ;  /* 0x00000008ff027e24 */ /* 0x000fe2000f8e00ff */
[----:B------:R-:W-:-:S02]  /*3ed0*/  UIADD3 UR8, UPT, UPT, UR4, 0x23180, URZ ;  /* 0x0002318004087890 */ /* 0x000fc4000fffe0ff */
[----:B------:R-:W-:Y:S01]  /*3ee0*/  @P1 R2UR UR37, R5 ;  /* 0x00000000052512ca */ /* 0x000fe200000e0000 */
[----:B------:R0:W-:Y:S01]  /*3ef0*/  UTMALDG.5D.2CTA [UR48], [UR40], desc[URZ] ;  /* 0x0000ff30280075b4 */ /* 0x0001e20008221000 */
[----:B------:R-:W-:Y:S01]  /*3f00*/  @P0 R2UR UR6, R2 ;  /* 0x00000000020602ca */ /* 0x000fe200000e0000 */
[----:B------:R-:W-:Y:S01]  /*3f10*/  IMAD.U32 R3, RZ, RZ, UR7 ;  /* 0x00000007ff037e24 */ /* 0x000fe2000f8e00ff */
[----:B------:R-:W-:Y:S01]  /*3f20*/  UMOV UR19, UR11 ;  /* 0x0000000b00137c82 */ /* 0x000fe20008000000 */
[----:B------:R-:W-:Y:S01]  /*3f30*/  UMOV UR10, 0xc0 ;  /* 0x000000c0000a7882 */ /* 0x000fe20000000000 */
[----:B------:R-:W-:Y:S01]  /*3f40*/  UMOV UR12, URZ ;  /* 0x000000ff000c7c82 */ /* 0x000fe20008000000 */
[----:B------:R-:W-:Y:S01]  /*3f50*/  UMOV UR9, UR15 ;  /* 0x0000000f00097c82 */ /* 0x000fe20008000000 */
[----:B------:R-:W-:Y:S01]  /*3f60*/  @P0 R2UR UR7, R3 ;  /* 0x00000000030702ca */ /* 0x000fe200000e0000 */
[----:B------:R0:W-:Y:S04]  /*3f70*/  UTMALDG.5D.2CTA [UR24], [UR38], desc[URZ] ;  /* 0x0000ff18260075b4 */ /* 0x0001e80008221000 */
[----:B------:R0:W-:Y:S08]  /*3f80*/  UTMALDG.5D.2CTA [UR16], [UR36], desc[URZ] ;  /* 0x0000ff10240075b4 */ /* 0x0001f00008221000 */
[----:B------:R0:W-:Y:S01]  /*3f90*/  UTMALDG.5D.2CTA [UR8], [UR6], desc[URZ] ;  /* 0x0000ff08060075b4 */ /* 0x0001e20008221000 */
[----:B------:R-:W1:Y:S02]  /*3fa0*/  SYNCS.PHASECHK.TRANS64.TRYWAIT P0, [UR4+0x68], R12 ;  /* 0x0000680cff0075a7 */ /* 0x000e640008001104 */
[----:B01----:R-:W-:Y:S05]  /*3fb0*/  @!P0 BRA `(.L_x_53) ;  /* 0x0000012c00e48947 */ /* 0x003fea0003800000 */
.L_x_165:
[----:B------:R-:W1:Y:S01]  /*3fc0*/  LDC R6, c[0x0][0x858] ;  /* 0x00021600ff067b82 */ /* 0x000e620000000800 */
[C---:B------:R-:W-:Y:S02]  /*3fd0*/  IMAD.IADD R5, R24.reuse, 0x1, R24 ;  /* 0x0000000118057824 */ /* 0x040fe400078e0218 */
[----:B------:R-:W-:-:S03]  /*3fe0*/  IMAD.SHL.U32 R41, R24, 0x8, RZ ;  /* 0x0000000818297824 */ /* 0x000fc600078e00ff */
[----:B------:R-:W-:Y:S02]  /*3ff0*/  LOP3.LUT R5, R5, 0x3e, RZ, 0xc0, !PT ;  /* 0x0000003e05057812 */ /* 0x000fe400078ec0ff */
[----:B------:R-:W1:Y:S01]  /*4000*/  S2UR UR6, SR_CTAID.Z ;  /* 0x00000000000679c3 */ /* 0x000e620000002700 */
[----:B------:R-:W-:Y:S02]  /*4010*/  LOP3.LUT R41, R41, 0xf8, RZ, 0xc0, !PT ;  /* 0x000000f829297812 */ /* 0x000fe400078ec0ff */
[C---:B------:R-:W-:Y:S01]  /*4020*/  VIADD R0, R5.reuse, 0x1 ;  /* 0x0000000105007836 */ /* 0x040fe20000000000 */
[-C--:B------:R-:W-:Y:S02]  /*4030*/  ISETP.GE.AND P5, PT, R5, R16.reuse, PT ;  /* 0x000000100500720c */ /* 0x080fe40003fa6270 */
[----:B------:R-:W-:Y:S02]  /*4040*/  VIADD R20, R41, UR4 ;  /* 0x0000000429147c36 */ /* 0x000fe40008000000 */
[----:B------:R-:W2:Y:S01]  /*4050*/  LDC.64 R8, c[0x0][0x358] ;  /* 0x0000d600ff087b82 */ /* 0x000ea20000000a00 */
[----:B------:R-:W-:-:S07]  /*4060*/  ISETP.GE.AND P4, PT, R0, R16, PT ;  /* 0x000000100000720c */ /* 0x000fce0003f86270 */
[----:B------:R-:W3:Y:S08]  /*4070*/  LDC R4, c[0x0][0x854] ;  /* 0x00021500ff047b82 */ /* 0x000ef00000000800 */
[----:B0-----:R-:W0:Y:S01]  /*4080*/  LDC.64 R2, c[0x0][0x840] ;  /* 0x00021000ff027b82 */ /* 0x001e220000000a00 */
[----:B-1----:R-:W-:-:S04]  /*4090*/  IMAD R6, R6, UR6, RZ ;  /* 0x0000000606067c24 */ /* 0x002fc8000f8e02ff */
[----:B------:R-:W-:Y:S01]  /*40a0*/  IMAD.IADD R0, R5, 0x1, R6 ;  /* 0x0000000105007824 */ /* 0x000fe200078e0206 */
[C---:B--2---:R-:W-:Y:S02]  /*40b0*/  @!P5 R2UR UR8, R8.reuse ;  /* 0x000000000808d2ca */ /* 0x044fe400000e0000 */
[C---:B------:R-:W-:Y:S02]  /*40c0*/  @!P5 R2UR UR9, R9.reuse ;  /* 0x000000000909d2ca */ /* 0x040fe400000e0000 */
[----:B------:R-:W-:Y:S02]  /*40d0*/  @!P4 R2UR UR6, R8 ;  /* 0x000000000806c2ca */ /* 0x000fe400000e0000 */
[----:B------:R-:W-:Y:S01]  /*40e0*/  @!P4 R2UR UR7, R9 ;  /* 0x000000000907c2ca */ /* 0x000fe200000e0000 */
[----:B---3--:R-:W-:-:S04]  /*40f0*/  IMAD R0, R4, UR44, R0 ;  /* 0x0000002c04007c24 */ /* 0x008fc8000f8e0200 */
[----:B0-----:R-:W-:-:S05]  /*4100*/  IMAD.WIDE R2, R0, 0x4, R2 ;  /* 0x0000000400027825 */ /* 0x001fca00078e0202 */
[----:B------:R-:W-:Y:S01]  /*4110*/  @!PT LDS RZ, [RZ] ;  /* 0x00000000fffff984 */ /* 0x000fe20000000800 */
[----:B------:R-:W-:Y:S01]  /*4120*/  @!PT LDS RZ, [RZ] ;  /* 0x00000000fffff984 */ /* 0x000fe20000000800 */
[----:B------:R-:W-:Y:S01]  /*4130*/  @!PT LDS RZ, [RZ] ;  /* 0x00000000fffff984 */ /* 0x000fe20000000800 */
[----:B------:R0:W-:Y:S04]  /*4140*/  @!P5 LDGSTS.E.LTC128B [R20+0x38180], desc[UR8][R2.64] ;  /* 0x381800000214dfae */ /* 0x0001e8000b9a1208 */
[----:B------:R0:W-:Y:S04]  /*4150*/  @P5 STS [R41+UR4+0x38180], RZ ;  /* 0x038180ff29005988 */ /* 0x0001e80008000804 */
[----:B------:R-:W-:Y:S01]  /*4160*/  @!PT LDS RZ, [RZ] ;  /* 0x00000000fffff984 */ /* 0x000fe20000000800 */
[----:B------:R-:W-:Y:S01]  /*4170*/  @!PT LDS RZ, [RZ] ;  /* 0x00000000fffff984 */ /* 0x000fe20000000800 */
[----:B------:R-:W-:Y:S01]  /*4180*/  @!PT LDS RZ, [RZ] ;  /* 0x00000000fffff984 */ /* 0x000fe20000000800 */
[----:B------:R0:W-:Y:S04]  /*4190*/  @!P4 LDGSTS.E.LTC128B [R20+0x38184], desc[UR6][R2.64+0x4] ;  /* 0x381840040214cfae */ /* 0x0001e8000b9a1206 */
[----:B------:R0:W-:Y:S01]  /*41a0*/  @P4 STS [R41+UR4+0x38184], RZ ;  /* 0x038184ff29004988 */ /* 0x0001e20008000804 */
[----:B------:R-:W-:-:S03]  /*41b0*/  NOP ;  /* 0x0000000000007918 */ /* 0x000fc60000000000 */
[----:B------:R-:W-:Y:S01]  /*41c0*/  ARRIVES.LDGSTSBAR.64.ARVCNT [UR4+0x60] ;  /* 0x00006000ff0079b0 */ /* 0x000fe20008001a04 */
[----:B------:R-:W-:Y:S01]  /*41d0*/  NOP ;  /* 0x0000000000007918 */ /* 0x000fe20000000000 */
[----:B------:R-:W1:Y:S02]  /*41e0*/  SYNCS.PHASECHK.TRANS64.TRYWAIT P0, [UR4+0x28], R12 ;  /* 0x0000280cff0075a7 */ /* 0x000e640008001104 */
[----:B01----:R-:W-:Y:S05]  /*41f0*/  @!P0 BRA `(.L_x_54) ;  /* 0x0000012c00708947 */ /* 0x003fea0003800000 */
.L_x_167:
[----:B------:R-:W-:-:S13]  /*4200*/  ISETP.NE.AND P0, PT, R13, RZ, PT ;  /* 0x000000ff0d00720c */ /* 0x000fda0003f05270 */
[----:B------:R-:W-:Y:S05]  /*4210*/  @P0 BRA `(.L_x_55) ;  /* 0x00000000000c0947 */ /* 0x000fea0003800000 */
[----:B------:R-:W-:-:S13]  /*4220*/  ELECT P0, URZ, PT ;  /* 0x0000000000ff782f */ /* 0x000fda0003800000 */
[----:B------:R-:W-:-:S04]  /*4230*/  @P0 MOV R0, 0x20000 ;  /* 0x0002000000000802 */ /* 0x000fc80000000f00 */
[----:B------:R1:W-:Y:S03]  /*4240*/  @P0 SYNCS.ARRIVE.TRANS64 RZ, [UR4+0x20], R0 ;  /* 0x00002000ffff09a7 */ /* 0x0003e60008000004 */
.L_x_55:
[----:B------:R-:W-:Y:S01]  /*4250*/  ELECT P3, URZ, PT ;  /* 0x0000000000ff782f */ /* 0x000fe20003860000 */
[----:B------:R-:W2:Y:S01]  /*4260*/  S2UR UR17, SR_CTAID.Z ;  /* 0x00000000001179c3 */ /* 0x000ea20000002700 */
[----:B------:R-:W-:Y:S02]  /*4270*/  ELECT P2, URZ, PT ;  /* 0x0000000000ff782f */ /* 0x000fe40003840000 */
[----:B------:R-:W-:Y:S01]  /*4280*/  ELECT P1, URZ, PT ;  /* 0x0000000000ff782f */ /* 0x000fe20003820000 */
[----:B------:R-:W-:Y:S02]  /*4290*/  UIADD3 UR8, UPT, UPT, UR4, 0x10180, URZ ;  /* 0x0001018004087890 */ /* 0x000fe4000fffe0ff */
[----:B------:R-:W-:Y:S02]  /*42a0*/  UIADD3 UR24, UPT, UPT, UR4, 0x14180, URZ ;  /* 0x0001418004187890 */ /* 0x000fe4000fffe0ff */
[----:B------:R-:W-:Y:S02]  /*42b0*/  UIADD3 UR16, UPT, UPT, UR4, 0x18180, URZ ;  /* 0x0001818004107890 */ /* 0x000fe4000fffe0ff */
[----:B------:R-:W-:-:S02]  /*42c0*/  UIADD3 UR40, UPT, UPT, UR4, 0x1c180, URZ ;  /* 0x0001c18004287890 */ /* 0x000fc4000fffe0ff */
[----:B0-----:R-:W0:Y:S01]  /*42d0*/  @P3 LDC.64 R2, c[0x0][0x348] ;  /* 0x0000d200ff023b82 */ /* 0x001e220000000a00 */
[----:B------:R-:W-:Y:S01]  /*42e0*/  UMOV UR12, UR44 ;  /* 0x0000002c000c7c82 */ /* 0x000fe20008000000 */
[----:B------:R-:W-:Y:S01]  /*42f0*/  UMOV UR26, 0x40 ;  /* 0x00000040001a7882 */ /* 0x000fe20000000000 */
[----:B------:R-:W-:Y:S01]  /*4300*/  UMOV UR27, UR43 ;  /* 0x0000002b001b7c82 */ /* 0x000fe20008000000 */
[----:B------:R-:W-:Y:S01]  /*4310*/  UMOV UR28, UR44 ;  /* 0x0000002c001c7c82 */ /* 0x000fe20008000000 */
[----:B------:R-:W-:Y:S01]  /*4320*/  UMOV UR18, 0x80 ;  /* 0x0000008000127882 */ /* 0x000fe20000000000 */
[----:B------:R-:W-:Y:S01]  /*4330*/  UMOV UR19, UR43 ;  /* 0x0000002b00137c82 */ /* 0x000fe20008000000 */
[----:B------:R-:W-:Y:S01]  /*4340*/  UMOV UR20, UR44 ;  /* 0x0000002c00147c82 */ /* 0x000fe20008000000 */
[----:B------:R-:W3:Y:S01]  /*4350*/  @P2 LDC.64 R8, c[0x0][0x348] ;  /* 0x0000d200ff082b82 */ /* 0x000ee20000000a00 */
[----:B------:R-:W-:Y:S01]  /*4360*/  UMOV UR42, 0xc0 ;  /* 0x000000c0002a7882 */ /* 0x000fe20000000000 */
[----:B--2---:R-:W-:Y:S01]  /*4370*/  UMOV UR13, UR17 ;  /* 0x00000011000d7c82 */ /* 0x004fe20008000000 */
[----:B------:R-:W-:Y:S01]  /*4380*/  UMOV UR29, UR17 ;  /* 0x00000011001d7c82 */ /* 0x000fe20008000000 */
[----:B------:R-:W-:Y:S01]  /*4390*/  UMOV UR21, UR17 ;  /* 0x0000001100157c82 */ /* 0x000fe20008000000 */
[----:B------:R-:W-:-:S03]  /*43a0*/  UMOV UR45, UR17 ;  /* 0x00000011002d7c82 */ /* 0x000fc60008000000 */
[----:B------:R-:W2:Y:S01]  /*43b0*/  @P1 LDC.64 R14, c[0x0][0x348] ;  /* 0x0000d200ff0e1b82 */ /* 0x000ea20000000a00 */
[----:B0-----:R-:W-:-:S04]  /*43c0*/  @P3 IADD3 R2, P0, PT, R2, 0x100, RZ ;  /* 0x0000010002023810 */ /* 0x001fc80007f1e0ff */
[----:B------:R-:W-:Y:S01]  /*43d0*/  @P3 R2UR UR7, R2 ;  /* 0x00000000020732ca */ /* 0x000fe200000e0000 */
[----:B-1----:R-:W-:Y:S01]  /*43e0*/  @P3 IMAD.X R0, RZ, RZ, R3, P0 ;  /* 0x000000ffff003224 */ /* 0x002fe200000e0603 */
[----:B---3--:R-:W-:-:S04]  /*43f0*/  @P2 IADD3 R4, P0, PT, R8, 0x100, RZ ;  /* 0x0000010008042810 */ /* 0x008fc80007f1e0ff */
[----:B------:R-:W-:Y:S01]  /*4400*/  @P3 R2UR UR6, R0 ;  /* 0x00000000000632ca */ /* 0x000fe200000e0000 */
[----:B------:R-:W-:Y:S01]  /*4410*/  VIADD R0, R34, 0x20 ;  /* 0x0000002022007836 */ /* 0x000fe20000000000 */
[----:B------:R-:W-:Y:S01]  /*4420*/  @P2 R2UR UR11, R4 ;  /* 0x00000000040b22ca */ /* 0x000fe200000e0000 */
[----:B------:R-:W-:Y:S01]  /*4430*/  @P2 IMAD.X R3, RZ, RZ, R9, P0 ;  /* 0x000000ffff032224 */ /* 0x000fe200000e0609 */
[----:B--2---:R-:W-:-:S03]  /*4440*/  @P1 IADD3 R11, P0, PT, R14, 0x100, RZ ;  /* 0x000001000e0b1810 */ /* 0x004fc60007f1e0ff */
[----:B------:R-:W-:Y:S01]  /*4450*/  IMAD.U32 R2, RZ, RZ, UR7 ;  /* 0x00000007ff027e24 */ /* 0x000fe2000f8e00ff */
[----:B------:R-:W-:Y:S02]  /*4460*/  @P2 R2UR UR10, R3 ;  /* 0x00000000030a22ca */ /* 0x000fe400000e0000 */
[----:B------:R-:W-:Y:S01]  /*4470*/  @P1 R2UR UR15, R11 ;  /* 0x000000000b0f12ca */ /* 0x000fe200000e0000 */
[----:B------:R-:W-:Y:S01]  /*4480*/  @P1 IMAD.X R10, RZ, RZ, R15, P0 ;  /* 0x000000ffff0a1224 */ /* 0x000fe200000e060f */
[----:B------:R-:W-:Y:S01]  /*4490*/  ELECT P0, URZ, PT ;  /* 0x0000000000ff782f */ /* 0x000fe20003800000 */
[----:B------:R-:W-:Y:S01]  /*44a0*/  IMAD.U32 R3, RZ, RZ, UR6 ;  /* 0x00000006ff037e24 */ /* 0x000fe2000f8e00ff */
[----:B------:R-:W-:Y:S02]  /*44b0*/  R2UR UR9, R0 ;  /* 0x00000000000972ca */ /* 0x000fe400000e0000 */
[----:B------:R-:W-:Y:S02]  /*44c0*/  @P1 R2UR UR14, R10 ;  /* 0x000000000a0e12ca */ /* 0x000fe400000e0000 */
[----:B------:R-:W-:Y:S01]  /*44d0*/  @P3 R2UR UR30, R2 ;  /* 0x00000000021e32ca */ /* 0x000fe200000e0000 */
[----:B------:R-:W-:Y:S01]  /*44e0*/  IMAD.U32 R2, RZ, RZ, UR11 ;  /* 0x0000000bff027e24 */ /* 0x000fe2000f8e00ff */
[----:B------:R-:W-:Y:S01]  /*44f0*/  @P3 R2UR UR31, R3 ;  /* 0x00000000031f32ca */ /* 0x000fe200000e0000 */
[----:B------:R-:W-:Y:S01]  /*4500*/  IMAD.U32 R3, RZ, RZ, UR10 ;  /* 0x0000000aff037e24 */ /* 0x000fe2000f8e00ff */
[----:B------:R-:W-:Y:S01]  /*4510*/  UMOV UR10, URZ ;  /* 0x000000ff000a7c82 */ /* 0x000fe20008000000 */
[----:B------:R-:W-:Y:S01]  /*4520*/  UMOV UR11, UR43 ;  /* 0x0000002b000b7c82 */ /* 0x000fe20008000000 */
[----:B------:R-:W-:Y:S01]  /*4530*/  @P2 R2UR UR22, R2 ;  /* 0x00000000021622ca */ /* 0x000fe200000e0000 */
[----:B------:R-:W0:Y:S01]  /*4540*/  @P0 LDC.64 R14, c[0x0][0x348] ;  /* 0x0000d200ff0e0b82 */ /* 0x000e220000000a00 */
[----:B------:R-:W-:Y:S01]  /*4550*/  @P2 R2UR UR23, R3 ;  /* 0x00000000031722ca */ /* 0x000fe200000e0000 */
[----:B------:R-:W-:-:S07]  /*4560*/  ULOP3.LUT UR9, UR9, 0xfefffc20, URZ, 0xc0, !UPT ;  /* 0xfefffc2009097892 */ /* 0x000fce000f8ec0ff */
[----:B------:R-:W-:Y:S01]  /*4570*/  UMOV UR25, UR9 ;  /* 0x0000000900197c82 */ /* 0x000fe20008000000 */
[----:B------:R-:W-:Y:S01]  /*4580*/  UMOV UR17, UR9 ;  /* 0x0000000900117c82 */ /* 0x000fe20008000000 */
[----:B------:R1:W-:Y:S01]  /*4590*/  UTMALDG.4D.2CTA [UR8], [UR30], desc[URZ] ;  /* 0x0000ff081e0075b4 */ /* 0x0003e20008219000 */
[----:B------:R-:W-:Y:S02]  /*45a0*/  UMOV UR41, UR9 ;  /* 0x0000000900297c82 */ /* 0x000fe40008000000 */
[----:B------:R1:W-:Y:S01]  /*45b0*/  UTMALDG.4D.2CTA [UR24], [UR22], desc[URZ] ;  /* 0x0000ff18160075b4 */ /* 0x0003e20008219000 */
[----:B0-----:R-:W-:-:S04]  /*45c0*/  @P0 IADD3 R9, P6, PT, R14, 0x100, RZ ;  /* 0x000001000e090810 */ /* 0x001fc80007fde0ff */
[----:B------:R-:W-:Y:S01]  /*45d0*/  @P0 R2UR UR7, R9 ;  /* 0x00000000090702ca */ /* 0x000fe200000e0000 */
[----:B------:R-:W-:Y:S02]  /*45e0*/  @P0 IMAD.X R8, RZ, RZ, R15, P6 ;  /* 0x000000ffff080224 */ /* 0x000fe400030e060f */
[----:B------:R-:W-:-:S03]  /*45f0*/  IMAD.U32 R9, RZ, RZ, UR14 ;  /* 0x0000000eff097e24 */ /* 0x000fc6000f8e00ff */
[----:B------:R-:W-:Y:S01]  /*4600*/  @P0 R2UR UR6, R8 ;  /* 0x00000000080602ca */ /* 0x000fe200000e0000 */
[----:B------:R-:W-:Y:S01]  /*4610*/  IMAD.U32 R8, RZ, RZ, UR15 ;  /* 0x0000000fff087e24 */ /* 0x000fe2000f8e00ff */
[----:B------:R-:W-:-:S04]  /*4620*/  @P1 R2UR UR15, R9 ;  /* 0x00000000090f12ca */ /* 0x000fc800000e0000 */
[----:B------:R-:W-:Y:S01]  /*4630*/  @P1 R2UR UR14, R8 ;  /* 0x00000000080e12ca */ /* 0x000fe200000e0000 */
[----:B------:R-:W-:-:S06]  /*4640*/  IMAD.U32 R2, RZ, RZ, UR7 ;  /* 0x00000007ff027e24 */ /* 0x000fcc000f8e00ff */
[----:B------:R-:W-:Y:S01]  /*4650*/  IMAD.U32 R3, RZ, RZ, UR6 ;  /* 0x00000006ff037e24 */ /* 0x000fe2000f8e00ff */
[----:B------:R-:W-:-:S04]  /*4660*/  @P0 R2UR UR6, R2 ;  /* 0x00000000020602ca */ /* 0x000fc800000e0000 */
[----:B------:R-:W-:Y:S01]  /*4670*/  @P0 R2UR UR7, R3 ;  /* 0x00000000030702ca */ /* 0x000fe200000e0000 */
[----:B------:R1:W-:-:S12]  /*4680*/  UTMALDG.4D.2CTA [UR16], [UR14], desc[URZ] ;  /* 0x0000ff100e0075b4 */ /* 0x0003d80008219000 */
[----:B------:R1:W-:Y:S01]  /*4690*/  UTMALDG.4D.2CTA [UR40], [UR6], desc[URZ] ;  /* 0x0000ff28060075b4 */ /* 0x0003e20008219000 */
[----:B------:R-:W0:Y:S02]  /*46a0*/  SYNCS.PHASECHK.TRANS64.TRYWAIT P0, [UR4+0x48], R12 ;  /* 0x0000480cff0075a7 */ /* 0x000e240008001104 */
[----:B01----:R-:W-:Y:S05]  /*46b0*/  @!P0 BRA `(.L_x_56) ;  /* 0x00000128005c8947 */ /* 0x003fea0003800000 */
.L_x_169:
[----:B------:R-:W-:-:S13]  /*46c0*/  ISETP.NE.AND P0, PT, R13, RZ, PT ;  /* 0x000000ff0d00720c */ /* 0x000fda0003f05270 */
[----:B------:R-:W-:Y:S05]  /*46d0*/  @P0 BRA `(.L_x_57) ;  /* 0x00000000000c0947 */ /* 0x000fea0003800000 */
[----:B------:R-:W-:-:S13]  /*46e0*/  ELECT P0, URZ, PT ;  /* 0x0000000000ff782f */ /* 0x000fda0003800000 */
[----:B------:R-:W-:-:S04]  /*46f0*/  @P0 MOV R0, 0x8000 ;  /* 0x0000800000000802 */ /* 0x000fc80000000f00 */
[----:B------:R1:W-:Y:S03]  /*4700*/  @P0 SYNCS.ARRIVE.TRANS64 RZ, [UR4+0x40], R0 ;  /* 0x00004000ffff09a7 */ /* 0x0003e60008000004 */
.L_x_57:
[----:B------:R-:W-:Y:S01]  /*4710*/  ELECT P3, URZ, PT ;  /* 0x0000000000ff782f */ /* 0x000fe20003860000 */
[----:B------:R-:W2:Y:S01]  /*4720*/  S2UR UR14, SR_CTAID.Z ;  /* 0x00000000000e79c3 */ /* 0x000ea20000002700 */
[----:B------:R-:W-:Y:S02]  /*4730*/  ELECT P2, URZ, PT ;  /* 0x0000000000ff782f */ /* 0x000fe40003840000 */
[----:B------:R-:W-:Y:S02]  /*4740*/  R2UR UR15, R35 ;  /* 0x00000000230f72ca */ /* 0x000fe400000e0000 */
[----:B------:R-:W-:Y:S01]  /*4750*/  ELECT P1, URZ, PT ;  /* 0x0000000000ff782f */ /* 0x000fe20003820000 */
[----:B------:R-:W-:Y:S02]  /*4760*/  UIADD3 UR64, UPT, UPT, UR4, 0x28180, URZ ;  /* 0x0002818004407890 */ /* 0x000fe4000fffe0ff */
[----:B------:R-:W-:Y:S02]  /*4770*/  UIADD3 UR24, UPT, UPT, UR4, 0x29180, URZ ;  /* 0x0002918004187890 */ /* 0x000fe4000fffe0ff */
[----:B------:R-:W-:Y:S01]  /*4780*/  UIADD3 UR16, UPT, UPT, UR4, 0x2a180, URZ ;  /* 0x0002a18004107890 */ /* 0x000fe2000fffe0ff */
[----:B------:R-:W-:Y:S01]  /*4790*/  UMOV UR66, URZ ;  /* 0x000000ff00427c82 */ /* 0x000fe20008000000 */
[----:B0-----:R-:W0:Y:S01]  /*47a0*/  @P3 LDC.64 R2, c[0x0][0x348] ;  /* 0x0000d200ff023b82 */ /* 0x001e220000000a00 */
[----:B------:R-:W-:Y:S01]  /*47b0*/  UMOV UR68, URZ ;  /* 0x000000ff00447c82 */ /* 0x000fe20008000000 */
[----:B------:R-:W-:-:S02]  /*47c0*/  UMOV UR69, UR44 ;  /* 0x0000002c00457c82 */ /* 0x000fc40008000000 */
[----:B------:R-:W-:Y:S01]  /*47d0*/  UMOV UR67, UR15 ;  /* 0x0000000f00437c82 */ /* 0x000fe20008000000 */
[----:B------:R-:W-:Y:S01]  /*47e0*/  UMOV UR26, 0x40 ;  /* 0x00000040001a7882 */ /* 0x000fe20000000000 */
[----:B------:R-:W-:Y:S01]  /*47f0*/  UMOV UR28, URZ ;  /* 0x000000ff001c7c82 */ /* 0x000fe20008000000 */
[----:B------:R-:W-:Y:S01]  /*4800*/  UMOV UR27, UR15 ;  /* 0x0000000f001b7c82 */ /* 0x000fe20008000000 */
[----:B------:R-:W-:Y:S01]  /*4810*/  UMOV UR29, UR44 ;  /* 0x0000002c001d7c82 */ /* 0x000fe20008000000 */
[----:B------:R-:W3:Y:S01]  /*4820*/  @P2 LDC.64 R8, c[0x0][0x348] ;  /* 0x0000d200ff082b82 */ /* 0x000ee20000000a00 */
[----:B------:R-:W-:Y:S01]  /*4830*/  UMOV UR18, 0x80 ;  /* 0x0000008000127882 */ /* 0x000fe20000000000 */
[----:B------:R-:W-:Y:S01]  /*4840*/  UMOV UR20, URZ ;  /* 0x000000ff00147c82 */ /* 0x000fe20008000000 */
[----:B------:R-:W-:Y:S01]  /*4850*/  UMOV UR19, UR15 ;  /* 0x0000000f00137c82 */ /* 0x000fe20008000000 */
[----:B--2---:R-:W-:Y:S01]  /*4860*/  UMOV UR70, UR14 ;  /* 0x0000000e00467c82 */ /* 0x004fe20008000000 */
[----:B------:R-:W-:Y:S01]  /*4870*/  UMOV UR30, UR14 ;  /* 0x0000000e001e7c82 */ /* 0x000fe20008000000 */
[----:B------:R-:W-:Y:S01]  /*4880*/  UMOV UR21, UR44 ;  /* 0x0000002c00157c82 */ /* 0x000fe20008000000 */
[----:B------:R-:W-:Y:S01]  /*4890*/  UMOV UR22, UR14 ;  /* 0x0000000e00167c82 */ /* 0x000fe20008000000 */
[----:B------:R-:W2:Y:S01]  /*48a0*/  @P1 LDC.64 R10, c[0x0][0x348] ;  /* 0x0000d200ff0a1b82 */ /* 0x000ea20000000a00 */
[----:B0-----:R-:W-:-:S04]  /*48b0*/  @P3 IADD3 R4, P0, PT, R2, 0x340, RZ ;  /* 0x0000034002043810 */ /* 0x001fc80007f1e0ff */
[----:B------:R-:W-:Y:S01]  /*48c0*/  @P3 R2UR UR11, R4 ;  /* 0x00000000040b32ca */ /* 0x000fe200000e0000 */
[----:B------:R-:W-:Y:S01]  /*48d0*/  @P3 IMAD.X R3, RZ, RZ, R3, P0 ;  /* 0x000000ffff033224 */ /* 0x000fe200000e0603 */
[----:B---3--:R-:W-:-:S04]  /*48e0*/  @P2 IADD3 R2, P0, PT, R8, 0x340, RZ ;  /* 0x0000034008022810 */ /* 0x008fc80007f1e0ff */
[----:B------:R-:W-:Y:S02]  /*48f0*/  @P3 R2UR UR10, R3 ;  /* 0x00000000030a32ca */ /* 0x000fe400000e0000 */
[----:B------:R-:W-:Y:S01]  /*4900*/  @P2 R2UR UR7, R2 ;  /* 0x00000000020722ca */ /* 0x000fe200000e0000 */
[----:B-1----:R-:W-:Y:S01]  /*4910*/  @P2 IMAD.X R0, RZ, RZ, R9, P0 ;  /* 0x000000ffff002224 */ /* 0x002fe200000e0609 */
[----:B--2---:R-:W-:-:S04]  /*4920*/  @P1 IADD3 R9, P0, PT, R10, 0x340, RZ ;  /* 0x000003400a091810 */ /* 0x004fc80007f1e0ff */
[----:B------:R-:W-:Y:S01]  /*4930*/  @P2 R2UR UR6, R0 ;  /* 0x00000000000622ca */ /* 0x000fe200000e0000 */
[----:B------:R-:W-:Y:S01]  /*4940*/  VIADD R0, R34, 0x40 ;  /* 0x0000004022007836 */ /* 0x000fe20000000000 */
[----:B------:R-:W-:Y:S01]  /*4950*/  @P1 R2UR UR9, R9 ;  /* 0x00000000090912ca */ /* 0x000fe200000e0000 */
[----:B------:R-:W-:Y:S01]  /*4960*/  @P1 IMAD.X R8, RZ, RZ, R11, P0 ;  /* 0x000000ffff081224 */ /* 0x000fe200000e060b */
[----:B------:R-:W-:Y:S01]  /*4970*/  ELECT P0, URZ, PT ;  /* 0x0000000000ff782f */ /* 0x000fe20003800000 */
[----:B------:R-:W-:Y:S01]  /*4980*/  IMAD.U32 R9, RZ, RZ, UR10 ;  /* 0x0000000aff097e24 */ /* 0x000fe2000f8e00ff */
[----:B------:R-:W-:Y:S01]  /*4990*/  R2UR UR65, R0 ;  /* 0x00000000004172ca */ /* 0x000fe200000e0000 */
[----:B------:R-:W-:Y:S01]  /*49a0*/  IMAD.U32 R2, RZ, RZ, UR7 ;  /* 0x00000007ff027e24 */ /* 0x000fe2000f8e00ff */
[----:B------:R-:W-:Y:S01]  /*49b0*/  @P1 R2UR UR8, R8 ;  /* 0x00000000080812ca */ /* 0x000fe200000e0000 */
[----:B------:R-:W-:Y:S01]  /*49c0*/  IMAD.U32 R8, RZ, RZ, UR11 ;  /* 0x0000000bff087e24 */ /* 0x000fe2000f8e00ff */
[----:B------:R-:W-:Y:S01]  /*49d0*/  @P3 R2UR UR13, R9 ;  /* 0x00000000090d32ca */ /* 0x000fe200000e0000 */
[----:B------:R-:W-:Y:S01]  /*49e0*/  UMOV UR10, 0xc0 ;  /* 0x000000c0000a7882 */ /* 0x000fe20000000000 */
[----:B------:R-:W-:Y:S01]  /*49f0*/  @P2 R2UR UR38, R2 ;  /* 0x00000000022622ca */ /* 0x000fe200000e0000 */
[----:B------:R-:W-:Y:S01]  /*4a00*/  IMAD.U32 R3, RZ, RZ, UR6 ;  /* 0x00000006ff037e24 */ /* 0x000fe2000f8e00ff */
[----:B------:R-:W-:Y:S01]  /*4a10*/  @P3 R2UR UR12, R8 ;  /* 0x00000000080c32ca */ /* 0x000fe200000e0000 */
[----:B------:R-:W-:Y:S01]  /*4a20*/  IMAD.U32 R8, RZ, RZ, UR9 ;  /* 0x00000009ff087e24 */ /* 0x000fe2000f8e00ff */
[----:B------:R-:W-:Y:S01]  /*4a30*/  UMOV UR11, UR15 ;  /* 0x0000000f000b7c82 */ /* 0x000fe20008000000 */
[----:B------:R-:W0:Y:S01]  /*4a40*/  @P0 LDC.64 R14, c[0x0][0x348] ;  /* 0x0000d200ff0e0b82 */ /* 0x000e220000000a00 */
[----:B------:R-:W-:Y:S01]  /*4a50*/  @P2 R2UR UR39, R3 ;  /* 0x00000000032722ca */ /* 0x000fe200000e0000 */
[----:B------:R-:W-:Y:S01]  /*4a60*/  ULOP3.LUT UR65, UR65, 0xfefffc40, URZ, 0xc0, !UPT ;  /* 0xfefffc4041417892 */ /* 0x000fe2000f8ec0ff */
[----:B------:R-:W-:Y:S01]  /*4a70*/  @P1 R2UR UR36, R8 ;  /* 0x00000000082412ca */ /* 0x000fe200000e0000 */
[----:B------:R-:W-:Y:S01]  /*4a80*/  IMAD.U32 R9, RZ, RZ, UR8 ;  /* 0x00000008ff097e24 */ /* 0x000fe2000f8e00ff */
[----:B------:R-:W-:-:S04]  /*4a90*/  UIADD3 UR8, UPT, UPT, UR4, 0x2b180, URZ ;  /* 0x0002b18004087890 */ /* 0x000fc8000fffe0ff */
[----:B------:R-:W-:Y:S01]  /*4aa0*/  @P1 R2UR UR37, R9 ;  /* 0x00000000092512ca */ /* 0x000fe200000e0000 */
[----:B------:R-:W-:Y:S01]  /*4ab0*/  UMOV UR25, UR65 ;  /* 0x0000004100197c82 */ /* 0x000fe20008000000 */
[----:B------:R1:W-:Y:S01]  /*4ac0*/  UTMALDG.5D.2CTA [UR64], [UR12], desc[URZ] ;  /* 0x0000ff400c0075b4 */ /* 0x0003e20008221000 */
[----:B------:R-:W-:Y:S01]  /*4ad0*/  UMOV UR17, UR65 ;  /* 0x0000004100117c82 */ /* 0x000fe20008000000 */
[----:B------:R-:W-:Y:S01]  /*4ae0*/  UMOV UR9, UR65 ;  /* 0x0000004100097c82 */ /* 0x000fe20008000000 */
[----:B------:R2:W-:Y:S01]  /*4af0*/  UTMALDG.5D.2CTA [UR24], [UR38], desc[URZ] ;  /* 0x0000ff18260075b4 */ /* 0x0005e20008221000 */
[----:B0-----:R-:W-:-:S07]  /*4b00*/  @P0 IADD3 R11, P6, PT, R14, 0x340, RZ ;  /* 0x000003400e0b0810 */ /* 0x001fce0007fde0ff */
[----:B------:R2:W-:Y:S01]  /*4b10*/  UTMALDG.5D.2CTA [UR16], [UR36], desc[URZ] ;  /* 0x0000ff10240075b4 */ /* 0x0005e20008221000 */
[----:B------:R-:W-:Y:S01]  /*4b20*/  @P0 R2UR UR7, R11 ;  /* 0x000000000b0702ca */ /* 0x000fe200000e0000 */
[----:B------:R-:W-:-:S05]  /*4b30*/  @P0 IMAD.X R10, RZ, RZ, R15, P6 ;  /* 0x000000ffff0a0224 */ /* 0x000fca00030e060f */
[----:B------:R-:W-:-:S07]  /*4b40*/  @P0 R2UR UR6, R10 ;  /* 0x000000000a0602ca */ /* 0x000fce00000e0000 */
[----:B------:R-:W-:-:S06]  /*4b50*/  IMAD.U32 R2, RZ, RZ, UR7 ;  /* 0x00000007ff027e24 */ /* 0x000fcc000f8e00ff */
[----:B------:R-:W-:Y:S01]  /*4b60*/  IMAD.U32 R3, RZ, RZ, UR6 ;  /* 0x00000006ff037e24 */ /* 0x000fe2000f8e00ff */
[----:B------:R-:W-:Y:S01]  /*4b70*/  @P0 R2UR UR6, R2 ;  /* 0x00000000020602ca */ /* 0x000fe200000e0000 */
[----:B-1----:R-:W-:Y:S01]  /*4b80*/  UMOV UR12, URZ ;  /* 0x000000ff000c7c82 */ /* 0x002fe20008000000 */
[----:B------:R-:W-:Y:S02]  /*4b90*/  UMOV UR13, UR44 ;  /* 0x0000002c000d7c82 */ /* 0x000fe40008000000 */
[----:B------:R-:W-:-:S13]  /*4ba0*/  @P0 R2UR UR7, R3 ;  /* 0x00000000030702ca */ /* 0x000fda00000e0000 */
[----:B------:R2:W-:Y:S01]  /*4bb0*/  UTMALDG.5D.2CTA [UR8], [UR6], desc[URZ] ;  /* 0x0000ff08060075b4 */ /* 0x0005e20008221000 */
[----:B------:R-:W0:Y:S02]  /*4bc0*/  SYNCS.PHASECHK.TRANS64.TRYWAIT P0, [UR4+0x78], R12 ;  /* 0x0000780cff0075a7 */ /* 0x000e240008001104 */
[----:B0-2---:R-:W-:Y:S05]  /*4bd0*/  @!P0 BRA `(.L_x_58) ;  /* 0x0000012400308947 */ /* 0x005fea0003800000 */
.L_x_171:
[----:B------:R-:W1:Y:S08]  /*4be0*/  S2UR UR6, SR_CTAID.Z ;  /* 0x00000000000679c3 */ /* 0x000e700000002700 */
[----:B------:R-:W1:Y:S08]  /*4bf0*/  LDC R8, c[0x0][0x880] ;  /* 0x00022000ff087b82 */ /* 0x000e700000000800 */
[----:B------:R-:W2:Y:S08]  /*4c00*/  LDC.64 R10, c[0x0][0x358] ;  /* 0x0000d600ff0a7b82 */ /* 0x000eb00000000a00 */
[----:B------:R-:W3:Y:S08]  /*4c10*/  LDC R4, c[0x0][0x87c] ;  /* 0x00021f00ff047b82 */ /* 0x000ef00000000800 */
[----:B0-----:R-:W0:Y:S01]  /*4c20*/  LDC.64 R2, c[0x0][0x868] ;  /* 0x00021a00ff027b82 */ /* 0x001e220000000a00 */
[----:B-1----:R-:W-:-:S05]  /*4c30*/  IMAD R8, R8, UR6, RZ ;  /* 0x0000000608087c24 */ /* 0x002fca000f8e02ff */
[----:B------:R-:W-:Y:S02]  /*4c40*/  IADD3 R0, PT, PT, R5, R8, RZ ;  /* 0x0000000805007210 */ /* 0x000fe40007ffe0ff */
        /* <DEDUP_REMOVED lines=21> */
.L_x_173:
[----:B------:R-:W-:-:S13]  /*4da0*/  ISETP.NE.AND P0, PT, R13, RZ, PT ;  /* 0x000000ff0d00720c */ /* 0x000fda0003f05270 */
[----:B------:R-:W-:Y:S05]  /*4db0*/  @P0 BRA `(.L_x_60) ;  /* 0x00000000000c0947 */ /* 0x000fea0003800000 */
[----:B------:R-:W-:-:S13]  /*4dc0*/  ELECT P0, URZ, PT ;  /* 0x0000000000ff782f */ /* 0x000fda0003800000 */
[----:B------:R-:W-:-:S04]  /*4dd0*/  @P0 MOV R0, 0x8000 ;  /* 0x0000800000000802 */ /* 0x000fc80000000f00 */
[----:B------:R1:W-:Y:S03]  /*4de0*/  @P0 SYNCS.ARRIVE.TRANS64 RZ, [UR4+0x50], R0 ;  /* 0x00005000ffff09a7 */ /* 0x0003e60008000004 */
.L_x_60:
[----:B------:R-:W-:Y:S01]  /*4df0*/  ELECT P1, URZ, PT ;  /* 0x0000000000ff782f */ /* 0x000fe20003820000 */
[----:B------:R-:W2:Y:S01]  /*4e00*/  S2UR UR10, SR_CTAID.Z ;  /* 0x00000000000a79c3 */ /* 0x000ea20000002700 */
[----:B------:R-:W-:Y:S01]  /*4e10*/  ELECT P0, URZ, PT ;  /* 0x0000000000ff782f */ /* 0x000fe20003800000 */
[----:B------:R-:W-:Y:S02]  /*4e20*/  UIADD3 UR26, UPT, UPT, UR34, 0x40, URZ ;  /* 0x00000040221a7890 */ /* 0x000fe4000fffe0ff */
[----:B------:R-:W-:Y:S01]  /*4e30*/  UIADD3 UR24, UPT, UPT, UR4, 0x2e180, URZ ;  /* 0x0002e18004187890 */ /* 0x000fe2000fffe0ff */
[----:B------:R-:W-:Y:S01]  /*4e40*/  UMOV UR35, URZ ;  /* 0x000000ff00237c82 */ /* 0x000fe20008000000 */
[----:B------:R-:W-:Y:S01]  /*4e50*/  UMOV UR36, URZ ;  /* 0x000000ff00247c82 */ /* 0x000fe20008000000 */
[----:B------:R-:W-:Y:S01]  /*4e60*/  UMOV UR37, UR44 ;  /* 0x0000002c00257c82 */ /* 0x000fe20008000000 */
[----:B------:R-:W-:Y:S01]  /*4e70*/  UMOV UR27, URZ ;  /* 0x000000ff001b7c82 */ /* 0x000fe20008000000 */
[----:B------:R-:W-:-:S03]  /*4e80*/  UMOV UR28, URZ ;  /* 0x000000ff001c7c82 */ /* 0x000fc60008000000 */
[----:B0-----:R-:W0:Y:S01]  /*4e90*/  @P1 LDC.64 R2, c[0x0][0x348] ;  /* 0x0000d200ff021b82 */ /* 0x001e220000000a00 */
[----:B------:R-:W-:-:S07]  /*4ea0*/  UMOV UR29, UR44 ;  /* 0x0000002c001d7c82 */ /* 0x000fce0008000000 */
[----:B------:R-:W3:Y:S01]  /*4eb0*/  @P0 LDC.64 R10, c[0x0][0x348] ;  /* 0x0000d200ff0a0b82 */ /* 0x000ee20000000a00 */
[----:B--2---:R-:W-:Y:S01]  /*4ec0*/  UMOV UR38, UR10 ;  /* 0x0000000a00267c82 */ /* 0x004fe20008000000 */
[----:B------:R-:W-:Y:S01]  /*4ed0*/  UMOV UR30, UR10 ;  /* 0x0000000a001e7c82 */ /* 0x000fe20008000000 */
[----:B0-----:R-:W-:-:S04]  /*4ee0*/  @P1 IADD3 R4, P3, PT, R2, 0x400, RZ ;  /* 0x0000040002041810 */ /* 0x001fc80007f7e0ff */
[----:B------:R-:W-:Y:S01]  /*4ef0*/  @P1 R2UR UR9, R4 ;  /* 0x00000000040912ca */ /* 0x000fe200000e0000 */
[----:B------:R-:W-:Y:S01]  /*4f00*/  @P1 IMAD.X R3, RZ, RZ, R3, P3 ;  /* 0x000000ffff031224 */ /* 0x000fe200018e0603 */
[----:B---3--:R-:W-:-:S04]  /*4f10*/  @P0 IADD3 R2, P2, PT, R10, 0x400, RZ ;  /* 0x000004000a020810 */ /* 0x008fc80007f5e0ff */
[----:B------:R-:W-:Y:S02]  /*4f20*/  @P1 R2UR UR8, R3 ;  /* 0x00000000030812ca */ /* 0x000fe400000e0000 */
[----:B------:R-:W-:Y:S01]  /*4f30*/  @P0 R2UR UR7, R2 ;  /* 0x00000000020702ca */ /* 0x000fe200000e0000 */
[----:B-1----:R-:W-:-:S04]  /*4f40*/  @P0 IMAD.X R0, RZ, RZ, R11, P2 ;  /* 0x000000ffff000224 */ /* 0x002fc800010e060b */
[----:B------:R-:W-:Y:S01]  /*4f50*/  IMAD.U32 R10, RZ, RZ, UR9 ;  /* 0x00000009ff0a7e24 */ /* 0x000fe2000f8e00ff */
[----:B------:R-:W-:Y:S01]  /*4f60*/  @P0 R2UR UR6, R0 ;  /* 0x00000000000602ca */ /* 0x000fe200000e0000 */
[----:B------:R-:W-:-:S04]  /*4f70*/  VIADD R0, R34, 0x50 ;  /* 0x0000005022007836 */ /* 0x000fc80000000000 */
[----:B------:R-:W-:Y:S01]  /*4f80*/  IMAD.U32 R11, RZ, RZ, UR8 ;  /* 0x00000008ff0b7e24 */ /* 0x000fe2000f8e00ff */
[----:B------:R-:W-:Y:S01]  /*4f90*/  R2UR UR33, R0 ;  /* 0x00000000002172ca */ /* 0x000fe200000e0000 */
[----:B------:R-:W-:Y:S01]  /*4fa0*/  IMAD.U32 R2, RZ, RZ, UR7 ;  /* 0x00000007ff027e24 */ /* 0x000fe2000f8e00ff */
[----:B------:R-:W-:Y:S02]  /*4fb0*/  @P1 R2UR UR8, R10 ;  /* 0x000000000a0812ca */ /* 0x000fe400000e0000 */
[----:B------:R-:W-:-:S03]  /*4fc0*/  @P1 R2UR UR9, R11 ;  /* 0x000000000b0912ca */ /* 0x000fc600000e0000 */
[----:B------:R-:W-:Y:S01]  /*4fd0*/  IMAD.U32 R3, RZ, RZ, UR6 ;  /* 0x00000006ff037e24 */ /* 0x000fe2000f8e00ff */
[----:B------:R-:W-:-:S04]  /*4fe0*/  @P0 R2UR UR6, R2 ;  /* 0x00000000020602ca */ /* 0x000fc800000e0000 */
[----:B------:R-:W-:Y:S01]  /*4ff0*/  @P0 R2UR UR7, R3 ;  /* 0x00000000030702ca */ /* 0x000fe200000e0000 */
[----:B------:R-:W-:-:S07]  /*5000*/  ULOP3.LUT UR33, UR33, 0xfefffc50, URZ, 0xc0, !UPT ;  /* 0xfefffc5021217892 */ /* 0x000fce000f8ec0ff */
[----:B------:R-:W-:Y:S02]  /*5010*/  UMOV UR25, UR33 ;  /* 0x0000002100197c82 */ /* 0x000fe40008000000 */
[----:B------:R0:W-:Y:S03]  /*5020*/  UTMALDG.5D.2CTA [UR32], [UR8], desc[URZ] ;  /* 0x0000ff20080075b4 */ /* 0x0001e60008221000 */
[----:B------:R0:W-:Y:S01]  /*5030*/  UTMALDG.5D.2CTA [UR24], [UR6], desc[URZ] ;  /* 0x0000ff18060075b4 */ /* 0x0001e20008221000 */
[----:B------:R-:W1:Y:S02]  /*5040*/  SYNCS.PHASECHK.TRANS64.TRYWAIT P0, [UR4+0x38], R12 ;  /* 0x0000380cff0075a7 */ /* 0x000e640008001104 */
[----:B01----:R-:W-:Y:S05]  /*5050*/  @!P0 BRA `(.L_x_61) ;  /* 0x0000012000488947 */ /* 0x003fea0003800000 */
.L_x_175:
[----:B------:R-:W-:-:S13]  /*5060*/  ISETP.NE.AND P0, PT, R13, RZ, PT ;  /* 0x000000ff0d00720c */ /* 0x000fda0003f05270 */
[----:B------:R-:W-:Y:S05]  /*5070*/  @P0 BRA `(.L_x_62) ;  /* 0x00000000000c0947 */ /* 0x000fea0003800000 */
[----:B------:R-:W-:-:S13]  /*5080*/  ELECT P0, URZ, PT ;  /* 0x0000000000ff782f */ /* 0x000fda0003800000 */
[----:B------:R-:W-:-:S04]  /*5090*/  @P0 MOV R0, 0x8000 ;  /* 0x0000800000000802 */ /* 0x000fc80000000f00 */
[----:B------:R1:W-:Y:S03]  /*50a0*/  @P0 SYNCS.ARRIVE.TRANS64 RZ, [UR4+0x30], R0 ;  /* 0x00003000ffff09a7 */ /* 0x0003e60008000004 */
.L_x_62:
[----:B------:R-:W-:Y:S01]  /*50b0*/  ELECT P1, URZ, PT ;  /* 0x0000000000ff782f */ /* 0x000fe20003820000 */
[----:B------:R-:W2:Y:S01]  /*50c0*/  S2UR UR10, SR_CTAID.Z ;  /* 0x00000000000a79c3 */ /* 0x000ea20000002700 */
[----:B------:R-:W-:Y:S02]  /*50d0*/  ELECT P0, URZ, PT ;  /* 0x0000000000ff782f */ /* 0x000fe40003800000 */
[----:B------:R-:W-:Y:S01]  /*50e0*/  CS2R R26, SRZ ;  /* 0x00000000001a7805 */ /* 0x000fe2000001ff00 */
[----:B------:R-:W-:Y:S01]  /*50f0*/  UIADD3 UR16, UPT, UPT, UR4, 0x24180, URZ ;  /* 0x0002418004107890 */ /* 0x000fe2000fffe0ff */
[----:B------:R-:W-:Y:S01]  /*5100*/  CS2R R24, SRZ ;  /* 0x0000000000187805 */ /* 0x000fe2000001ff00 */
[----:B------:R-:W-:Y:S01]  /*5110*/  UIADD3 UR24, UPT, UPT, UR4, 0x26180, URZ ;  /* 0x0002618004187890 */ /* 0x000fe2000fffe0ff */
[----:B------:R-:W-:Y:S01]  /*5120*/  CS2R R22, SRZ ;  /* 0x0000000000167805 */ /* 0x000fe2000001ff00 */
[----:B------:R-:W-:Y:S01]  /*5130*/  UMOV UR19, URZ ;  /* 0x000000ff00137c82 */ /* 0x000fe20008000000 */
[----:B------:R-:W-:Y:S01]  /*5140*/  UMOV UR20, URZ ;  /* 0x000000ff00147c82 */ /* 0x000fe20008000000 */
[----:B------:R-:W-:Y:S01]  /*5150*/  UMOV UR18, UR34 ;  /* 0x0000002200127c82 */ /* 0x000fe20008000000 */
[----:B------:R-:W-:Y:S01]  /*5160*/  UMOV UR21, UR44 ;  /* 0x0000002c00157c82 */ /* 0x000fe20008000000 */
[----:B------:R-:W-:Y:S01]  /*5170*/  UMOV UR27, URZ ;  /* 0x000000ff001b7c82 */ /* 0x000fe20008000000 */
[----:B0-----:R-:W0:Y:S01]  /*5180*/  @P1 LDC.64 R2, c[0x0][0x348] ;  /* 0x0000d200ff021b82 */ /* 0x001e220000000a00 */
[----:B------:R-:W-:Y:S01]  /*5190*/  UMOV UR28, URZ ;  /* 0x000000ff001c7c82 */ /* 0x000fe20008000000 */
[----:B------:R-:W-:-:S06]  /*51a0*/  UMOV UR29, UR44 ;  /* 0x0000002c001d7c82 */ /* 0x000fcc0008000000 */
        /* <DEDUP_REMOVED lines=21> */
[----:B------:R-:W-:Y:S01]  /*5300*/  ULOP3.LUT UR17, UR17, 0xfefffc30, URZ, 0xc0, !UPT ;  /* 0xfefffc3011117892 */ /* 0x000fe2000f8ec0ff */
[----:B------:R-:W-:-:S06]  /*5310*/  ISETP.NE.AND P0, PT, R93, 0x1, PT ;  /* 0x000000015d00780c */ /* 0x000fcc0003f05270 */
[----:B------:R-:W-:Y:S02]  /*5320*/  UMOV UR25, UR17 ;  /* 0x0000001100197c82 */ /* 0x000fe40008000000 */
[----:B------:R0:W-:Y:S03]  /*5330*/  UTMALDG.5D.2CTA [UR16], [UR8], desc[URZ] ;  /* 0x0000ff10080075b4 */ /* 0x0001e60008221000 */
[----:B------:R0:W-:Y:S02]  /*5340*/  UTMALDG.5D.2CTA [UR24], [UR6], desc[URZ] ;  /* 0x0000ff18060075b4 */ /* 0x0001e40008221000 */
[----:B0-----:R-:W-:Y:S05]  /*5350*/  @!P0 BRA `(.L_x_63) ;  /* 0x0000001400c88947 */ /* 0x001fea0003800000 */
[----:B------:R-:W0:Y:S01]  /*5360*/  LDC R48, c[0x0][0x888] ;  /* 0x00022200ff307b82 */ /* 0x000e220000000800 */
[----:B------:R-:W1:Y:S01]  /*5370*/  S2R R49, SR_CTAID.Y ;  /* 0x0000000000317919 */ /* 0x000e620000002600 */
[----:B------:R-:W-:Y:S01]  /*5380*/  UMOV UR6, URZ ;  /* 0x000000ff00067c82 */ /* 0x000fe20008000000 */
[----:B------:R-:W-:Y:S01]  /*5390*/  UIADD3 UR7, UPT, UPT, UR4, 0x20180, URZ ;  /* 0x0002018004077890 */ /* 0x000fe2000fffe0ff */
[----:B------:R-:W-:Y:S01]  /*53a0*/  MOV R12, UR6 ;  /* 0x00000006000c7c02 */ /* 0x000fe20008000f00 */
[----:B------:R-:W-:Y:S01]  /*53b0*/  UIADD3 UR6, UPT, UPT, UR4, 0x21180, URZ ;  /* 0x0002118004067890 */ /* 0x000fe2000fffe0ff */
[----:B------:R-:W-:Y:S01]  /*53c0*/  IMAD.U32 R11, RZ, RZ, UR44 ;  /* 0x0000002cff0b7e24 */ /* 0x000fe2000f8e00ff */
[----:B------:R-:W-:Y:S01]  /*53d0*/  CS2R R22, SRZ ;  /* 0x0000000000167805 */ /* 0x000fe2000001ff00 */
[----:B------:R-:W2:Y:S01]  /*53e0*/  LDC R9, c[0x0][0x854] ;  /* 0x00021500ff097b82 */ /* 0x000ea20000000800 */
[----:B------:R-:W-:Y:S01]  /*53f0*/  IMAD.U32 R39, RZ, RZ, UR7 ;  /* 0x00000007ff277e24 */ /* 0x000fe2000f8e00ff */
[----:B------:R-:W-:Y:S01]  /*5400*/  UIADD3 UR7, UPT, UPT, UR4, 0x22180, URZ ;  /* 0x0002218004077890 */ /* 0x000fe2000fffe0ff */
[----:B------:R-:W-:Y:S01]  /*5410*/  MOV R38, UR6 ;  /* 0x0000000600267c02 */ /* 0x000fe20008000f00 */
[----:B------:R-:W-:Y:S01]  /*5420*/  UIADD3 UR6, UPT, UPT, UR4, 0x23180, URZ ;  /* 0x0002318004067890 */ /* 0x000fe2000fffe0ff */
[----:B------:R-:W-:Y:S01]  /*5430*/  IMAD.MOV.U32 R0, RZ, RZ, 0x1 ;  /* 0x00000001ff007424 */ /* 0x000fe200078e00ff */
[----:B------:R-:W-:-:S02]  /*5440*/  CS2R R24, SRZ ;  /* 0x0000000000187805 */ /* 0x000fc4000001ff00 */
[----:B------:R-:W-:Y:S01]  /*5450*/  CS2R R26, SRZ ;  /* 0x00000000001a7805 */ /* 0x000fe2000001ff00 */
[----:B------:R-:W3:Y:S01]  /*5460*/  LDC R10, c[0x0][0x87c] ;  /* 0x00021f00ff0a7b82 */ /* 0x000ee20000000800 */
[----:B------:R-:W-:Y:S01]  /*5470*/  IMAD.U32 R37, RZ, RZ, UR7 ;  /* 0x00000007ff257e24 */ /* 0x000fe2000f8e00ff */
[----:B------:R-:W-:Y:S01]  /*5480*/  MOV R36, UR6 ;  /* 0x0000000600247c02 */ /* 0x000fe20008000f00 */
[----:B------:R-:W-:Y:S01]  /*5490*/  IMAD.MOV.U32 R33, RZ, RZ, RZ ;  /* 0x000000ffff217224 */ /* 0x000fe200078e00ff */
[----:B------:R-:W-:Y:S02]  /*54a0*/  UIADD3 UR64, UPT, UPT, UR4, 0x28180, URZ ;  /* 0x0002818004407890 */ /* 0x000fe4000fffe0ff */
[----:B------:R-:W-:Y:S02]  /*54b0*/  UIADD3 UR56, UPT, UPT, UR4, 0x29180, URZ ;  /* 0x0002918004387890 */ /* 0x000fe4000fffe0ff */
[----:B------:R-:W4:Y:S01]  /*54c0*/  LDC.64 R42, c[0x0][0x348] ;  /* 0x0000d200ff2a7b82 */ /* 0x000f220000000a00 */
[----:B------:R-:W-:-:S02]  /*54d0*/  UIADD3 UR48, UPT, UPT, UR4, 0x2a180, URZ ;  /* 0x0002a18004307890 */ /* 0x000fc4000fffe0ff */
[----:B------:R-:W-:Y:S02]  /*54e0*/  UIADD3 UR40, UPT, UPT, UR4, 0x2b180, URZ ;  /* 0x0002b18004287890 */ /* 0x000fe4000fffe0ff */
[----:B------:R-:W-:Y:S02]  /*54f0*/  UIADD3 UR32, UPT, UPT, UR4, 0x2c180, URZ ;  /* 0x0002c18004207890 */ /* 0x000fe4000fffe0ff */
[----:B------:R-:W-:Y:S01]  /*5500*/  UIADD3 UR24, UPT, UPT, UR4, 0x2e180, URZ ;  /* 0x0002e18004187890 */ /* 0x000fe2000fffe0ff */
[----:B------:R-:W0:Y:S01]  /*5510*/  LDC.64 R46, c[0x0][0x840] ;  /* 0x00021000ff2e7b82 */ /* 0x000e220000000a00 */
[----:B------:R-:W-:Y:S02]  /*5520*/  UIADD3 UR16, UPT, UPT, UR4, 0x24180, URZ ;  /* 0x0002418004107890 */ /* 0x000fe4000fffe0ff */
[----:B------:R-:W-:Y:S01]  /*5530*/  UIADD3 UR8, UPT, UPT, UR4, 0x26180, URZ ;  /* 0x0002618004087890 */ /* 0x000fe2000fffe0ff */
[----:B------:R-:W-:Y:S01]  /*5540*/  UMOV UR66, URZ ;  /* 0x000000ff00427c82 */ /* 0x000fe20008000000 */
[----:B------:R-:W-:Y:S01]  /*5550*/  UMOV UR58, 0x40 ;  /* 0x00000040003a7882 */ /* 0x000fe20000000000 */
[----:B------:R-:W-:-:S02]  /*5560*/  UMOV UR50, 0x80 ;  /* 0x0000008000327882 */ /* 0x000fc40000000000 */
[----:B------:R-:W0:Y:S01]  /*5570*/  LDC.64 R44, c[0x0][0x868] ;  /* 0x00021a00ff2c7b82 */ /* 0x000e220000000a00 */
[----:B-1----:R-:W-:-:S06]  /*5580*/  UMOV UR42, 0xc0 ;  /* 0x000000c0002a7882 */ /* 0x002fcc0000000000 */
.L_x_74:
[----:B------:R-:W-:Y:S04]  /*5590*/  SHF.L.U32 R2, R27, 0x1f, RZ ;  /* 0x0000001f1b027819 */ /* 0x000fe800000006ff */
[----:B------:R-:W1:Y:S02]  /*55a0*/  SYNCS.PHASECHK.TRANS64.TRYWAIT P0, [UR4+0x8], R2 ;  /* 0x00000802ff0075a7 */ /* 0x000e640008001104 */
[----:B-1----:R-:W-:Y:S05]  /*55b0*/  @!P0 BRA `(.L_x_64) ;  /* 0x0000011c000c8947 */ /* 0x002fea0003800000 */
.L_x_177:
[----:B------:R-:W-:Y:S11]  /*55c0*/  ISETP.NE.AND P0, PT, R13, RZ, PT ;  /* 0x000000ff0d00720c */ /* 0x000ff60003f05270 */
[----:B------:R-:W-:Y:S02]  /*55d0*/  @!UPT UIADD3 URZ, UPT, UPT, URZ, URZ, URZ ;  /* 0x000000fffffff290 */ /* 0x000fe4000fffe0ff */
[----:B------:R-:W-:Y:S05]  /*55e0*/  @P0 BRA `(.L_x_65) ;  /* 0x0000000000100947 */ /* 0x000fea0003800000 */
[----:B------:R-:W-:Y:S11]  /*55f0*/  ELECT P0, URZ, PT ;  /* 0x0000000000ff782f */ /* 0x000ff60003800000 */
[----:B------:R-:W-:Y:S02]  /*5600*/  @!UPT UIADD3 URZ, UPT, UPT, URZ, URZ, URZ ;  /* 0x000000fffffff290 */ /* 0x000fe4000fffe0ff */
[----:B------:R-:W-:Y:S04]  /*5610*/  @P0 MOV R2, 0x8000 ;  /* 0x0000800000020802 */ /* 0x000fe80000000f00 */
[----:B------:R1:W-:Y:S03]  /*5620*/  @P0 SYNCS.ARRIVE.TRANS64 RZ, [UR4], R2 ;  /* 0x00000002ffff09a7 */ /* 0x0003e60008000004 */
.L_x_65:
[----:B------:R-:W-:Y:S02]  /*5630*/  R2UR UR52, R12 ;  /* 0x000000000c3472ca */ /* 0x000fe400000e0000 */
[----:B------:R-:W-:Y:S02]  /*5640*/  ELECT P4, URZ, PT ;  /* 0x0000000000ff782f */ /* 0x000fe40003880000 */
[----:B------:R-:W-:Y:S02]  /*5650*/  R2UR UR53, R11 ;  /* 0x000000000b3572ca */ /* 0x000fe400000e0000 */
[----:B------:R-:W-:Y:S02]  /*5660*/  ELECT P2, URZ, PT ;  /* 0x0000000000ff782f */ /* 0x000fe40003840000 */
[----:B------:R-:W-:Y:S02]  /*5670*/  R2UR UR19, R35 ;  /* 0x00000000231372ca */ /* 0x000fe400000e0000 */
[----:B------:R-:W-:Y:S02]  /*5680*/  ELECT P1, URZ, PT ;  /* 0x0000000000ff782f */ /* 0x000fe40003820000 */
[----:B------:R-:W-:Y:S01]  /*5690*/  MOV.SPILL R31, UR48 ;  /* 0x00000030001f7c02 */ /* 0x000fe20009000f00 */
[----:B------:R-:W5:Y:S01]  /*56a0*/  S2UR UR54, SR_CTAID.Z ;  /* 0x00000000003679c3 */ /* 0x000f620000002700 */
[----:B------:R-:W-:Y:S01]  /*56b0*/  R2UR UR48, R39 ;  /* 0x00000000273072ca */ /* 0x000fe200000e0000 */
[----:B------:R-:W-:Y:S01]  /*56c0*/  UMOV UR18, 0xc0 ;  /* 0x000000c000127882 */ /* 0x000fe20000000000 */
[----:B------:R-:W-:Y:S02]  /*56d0*/  R2UR UR49, R40 ;  /* 0x00000000283172ca */ /* 0x000fe400000e0000 */
[----:B------:R-:W-:Y:S02]  /*56e0*/  ELECT P3, URZ, PT ;  /* 0x0000000000ff782f */ /* 0x000fe40003860000 */
[----:B------:R-:W-:Y:S01]  /*56f0*/  MOV.SPILL R29, UR40 ;  /* 0x00000028001d7c02 */ /* 0x000fe20009000f00 */
[----:B------:R-:W-:Y:S01]  /*5700*/  VIADD R13, R33, 0x1 ;  /* 0x00000001210d7836 */ /* 0x000fe20000000000 */
[C---:B----4-:R-:W-:Y:S02]  /*5710*/  @P4 IADD3 R11, P6, PT, R42.reuse, 0x1c0, RZ ;  /* 0x000001c02a0b4810 */ /* 0x050fe40007fde0ff */
[----:B-1----:R-:W-:Y:S02]  /*5720*/  @P2 IADD3 R2, P0, PT, R42, 0x1c0, RZ ;  /* 0x000001c02a022810 */ /* 0x002fe40007f1e0ff */
[----:B------:R-:W-:Y:S01]  /*5730*/  @P4 R2UR UR14, R11 ;  /* 0x000000000b0e42ca */ /* 0x000fe200000e0000 */
[--C-:B------:R-:W-:Y:S01]  /*5740*/  @P4 IMAD.X R4, RZ, RZ, R43.reuse, P6 ;  /* 0x000000ffff044224 */ /* 0x100fe200030e062b */
[----:B------:R-:W-:Y:S01]  /*5750*/  @P2 R2UR UR10, R2 ;  /* 0x00000000020a22ca */ /* 0x000fe200000e0000 */
[--C-:B------:R-:W-:Y:S01]  /*5760*/  @P2 IMAD.X R2, RZ, RZ, R43.reuse, P0 ;  /* 0x000000ffff022224 */ /* 0x100fe200000e062b */
[----:B------:R-:W-:Y:S01]  /*5770*/  ISETP.NE.AND P0, PT, R7, R0, PT ;  /* 0x000000000700720c */ /* 0x000fe20003f05270 */
[----:B------:R-:W-:Y:S01]  /*5780*/  UMOV UR41, UR49 ;  /* 0x0000003100297c82 */ /* 0x000fe20008000000 */
[----:B------:R-:W-:Y:S01]  /*5790*/  @P4 R2UR UR13, R4 ;  /* 0x00000000040d42ca */ /* 0x000fe200000e0000 */
[----:B------:R-:W-:Y:S01]  /*57a0*/  UMOV UR25, UR49 ;  /* 0x0000003100197c82 */ /* 0x000fe20008000000 */
[----:B------:R-:W-:Y:S02]  /*57b0*/  SEL R4, R13, UR52, !P0 ;  /* 0x000000340d047c07 */ /* 0x000fe4000c000000 */
[----:B------:R-:W-:Y:S02]  /*57c0*/  @P3 IADD3 R3, P5, PT, R42, 0x1c0, RZ ;  /* 0x000001c02a033810 */ /* 0x000fe40007fbe0ff */
[----:B------:R-:W-:Y:S01]  /*57d0*/  R2UR UR52, R4 ;  /* 0x00000000043472ca */ /* 0x000fe200000e0000 */
[----:B-----5:R-:W-:Y:S01]  /*57e0*/  UMOV UR46, UR54 ;  /* 0x00000036002e7c82 */ /* 0x020fe20008000000 */
[----:B------:R-:W-:Y:S01]  /*57f0*/  SEL R4, R0, RZ, P0 ;  /* 0x000000ff00047207 */ /* 0x000fe20000000000 */
[----:B------:R-:W-:Y:S01]  /*5800*/  IMAD.U32 R0, R26, -0x80000000, RZ ;  /* 0x800000001a007824 */ /* 0x000fe200078e00ff */
[----:B------:R-:W-:Y:S01]  /*5810*/  @P3 R2UR UR12, R3 ;  /* 0x00000000030c32ca */ /* 0x000fe200000e0000 */
[--C-:B------:R-:W-:Y:S01]  /*5820*/  @P3 IMAD.X R3, RZ, RZ, R43.reuse, P5 ;  /* 0x000000ffff033224 */ /* 0x100fe200028e062b */
[----:B------:R-:W-:Y:S01]  /*5830*/  @P2 R2UR UR9, R2 ;  /* 0x00000000020922ca */ /* 0x000fe200000e0000 */
[----:B------:R-:W-:Y:S01]  /*5840*/  UMOV UR30, UR54 ;  /* 0x00000036001e7c82 */ /* 0x000fe20008000000 */
[----:B------:R-:W-:Y:S01]  /*5850*/  R2UR UR35, R4 ;  /* 0x00000000042372ca */ /* 0x000fe200000e0000 */
[----:B------:R-:W-:Y:S01]  /*5860*/  UMOV UR22, UR54 ;  /* 0x0000003600167c82 */ /* 0x000fe20008000000 */
[----:B------:R-:W-:Y:S01]  /*5870*/  @P3 R2UR UR11, R3 ;  /* 0x00000000030b32ca */ /* 0x000fe200000e0000 */
[----:B------:R-:W-:Y:S01]  /*5880*/  IMAD.U32 R16, RZ, RZ, UR14 ;  /* 0x0000000eff107e24 */ /* 0x000fe2000f8e00ff */
[----:B------:R-:W-:Y:S01]  /*5890*/  @P1 IADD3 R3, P5, PT, R42, 0x1c0, RZ ;  /* 0x000001c02a031810 */ /* 0x000fe20007fbe0ff */
[----:B------:R-:W-:Y:S01]  /*58a0*/  IMAD.U32 R17, RZ, RZ, UR13 ;  /* 0x0000000dff117e24 */ /* 0x000fe2000f8e00ff */
[----:B------:R-:W-:Y:S01]  /*58b0*/  SEL R11, R49, UR53, !P0 ;  /* 0x00000035310b7c07 */ /* 0x000fe2000c000000 */
[----:B------:R-:W-:Y:S01]  /*58c0*/  UMOV UR44, UR52 ;  /* 0x00000034002c7c82 */ /* 0x000fe20008000000 */
[----:B------:R-:W-:Y:S01]  /*58d0*/  @P1 R2UR UR7, R3 ;  /* 0x00000000030712ca */ /* 0x000fe200000e0000 */
[----:B------:R-:W-:Y:S01]  /*58e0*/  @P1 IMAD.X R2, RZ, RZ, R43, P5 ;  /* 0x000000ffff021224 */ /* 0x000fe200028e062b */
[----:B------:R-:W-:Y:S01]  /*58f0*/  R2UR UR53, R11 ;  /* 0x000000000b3572ca */ /* 0x000fe200000e0000 */
[----:B------:R-:W-:Y:S01]  /*5900*/  UMOV UR28, UR52 ;  /* 0x00000034001c7c82 */ /* 0x000fe20008000000 */
[----:B------:R-:W-:Y:S01]  /*5910*/  @P4 R2UR UR14, R16 ;  /* 0x00000000100e42ca */ /* 0x000fe200000e0000 */
[----:B------:R-:W-:Y:S01]  /*5920*/  UMOV UR20, UR52 ;  /* 0x0000003400147c82 */ /* 0x000fe20008000000 */
[----:B------:R-:W-:Y:S01]  /*5930*/  @P1 R2UR UR6, R2 ;  /* 0x00000000020612ca */ /* 0x000fe200000e0000 */
[----:B------:R-:W-:Y:S01]  /*5940*/  IMAD.U32 R15, RZ, RZ, UR11 ;  /* 0x0000000bff0f7e24 */ /* 0x000fe2000f8e00ff */
[----:B------:R-:W-:Y:S01]  /*5950*/  @P4 R2UR UR15, R17 ;  /* 0x00000000110f42ca */ /* 0x000fe200000e0000 */
[----:B------:R-:W-:Y:S01]  /*5960*/  USHF.L.U32 UR35, UR35, 0x6, URZ ;  /* 0x0000000623237899 */ /* 0x000fe200080006ff */
[----:B------:R-:W-:Y:S01]  /*5970*/  R2UR UR40, R38 ;  /* 0x00000000262872ca */ /* 0x000fe200000e0000 */
[----:B------:R-:W-:Y:S01]  /*5980*/  IMAD.U32 R14, RZ, RZ, UR12 ;  /* 0x0000000cff0e7e24 */ /* 0x000fe2000f8e00ff */
[----:B------:R-:W-:Y:S01]  /*5990*/  @P3 R2UR UR13, R15 ;  /* 0x000000000f0d32ca */ /* 0x000fe200000e0000 */
[----:B------:R-:W-:Y:S01]  /*59a0*/  UIADD3 UR51, UPT, UPT, UR19, UR35, URZ ;  /* 0x0000002313337290 */ /* 0x000fe2000fffe0ff */
[----:B------:R-:W-:Y:S01]  /*59b0*/  MOV.SPILL R32, UR50 ;  /* 0x0000003200207c02 */ /* 0x000fe20009000f00 */
[----:B------:R-:W-:Y:S01]  /*59c0*/  UMOV UR50, URZ ;  /* 0x000000ff00327c82 */ /* 0x000fe20008000000 */
[----:B------:R-:W-:Y:S01]  /*59d0*/  @P3 R2UR UR12, R14 ;  /* 0x000000000e0c32ca */ /* 0x000fe200000e0000 */
[----:B------:R-:W-:Y:S01]  /*59e0*/  IMAD.U32 R2, RZ, RZ, UR10 ;  /* 0x0000000aff027e24 */ /* 0x000fe2000f8e00ff */
[----:B------:R-:W-:Y:S01]  /*59f0*/  MOV.SPILL R21, UR24 ;  /* 0x0000001800157c02 */ /* 0x000fe20009000f00 */
[----:B------:R-:W-:Y:S01]  /*5a00*/  IMAD.U32 R3, RZ, RZ, UR9 ;  /* 0x00000009ff037e24 */ /* 0x000fe2000f8e00ff */
[----:B------:R-:W-:Y:S01]  /*5a10*/  R2UR UR24, R37 ;  /* 0x00000000251872ca */ /* 0x000fe200000e0000 */
[----:B------:R-:W-:Y:S01]  /*5a20*/  UMOV UR45, UR53 ;  /* 0x00000035002d7c82 */ /* 0x000fe20008000000 */
[----:B------:R-:W-:Y:S01]  /*5a30*/  @P2 R2UR UR10, R2 ;  /* 0x00000000020a22ca */ /* 0x000fe200000e0000 */
[----:B------:R1:W-:Y:S01]  /*5a40*/  UTMALDG.5D.2CTA [UR48], [UR14], desc[URZ] ;  /* 0x0000ff300e0075b4 */ /* 0x0003e20008221000 */
[----:B------:R-:W-:Y:S01]  /*5a50*/  @P2 R2UR UR11, R3 ;  /* 0x00000000030b22ca */ /* 0x000fe200000e0000 */
[----:B------:R-:W-:Y:S01]  /*5a60*/  UMOV UR43, UR51 ;  /* 0x00000033002b7c82 */ /* 0x000fe20008000000 */
[----:B------:R-:W-:Y:S01]  /*5a70*/  MOV.SPILL R30, UR42 ;  /* 0x0000002a001e7c02 */ /* 0x000fe20009000f00 */
[----:B------:R-:W-:Y:S01]  /*5a80*/  UMOV UR42, 0x40 ;  /* 0x00000040002a7882 */ /* 0x000fe20000000000 */
[----:B------:R-:W-:Y:S01]  /*5a90*/  MOV.SPILL R18, UR16 ;  /* 0x0000001000127c02 */ /* 0x000fe20009000f00 */
[----:B------:R-:W-:Y:S01]  /*5aa0*/  IMAD.U32 R2, RZ, RZ, UR7 ;  /* 0x00000007ff027e24 */ /* 0x000fe2000f8e00ff */
[----:B------:R-:W-:Y:S01]  /*5ab0*/  R2UR UR16, R36 ;  /* 0x00000000241072ca */ /* 0x000fe200000e0000 */
[----:B------:R-:W-:Y:S01]  /*5ac0*/  IMAD.U32 R3, RZ, RZ, UR6 ;  /* 0x00000006ff037e24 */ /* 0x000fe2000f8e00ff */
[----:B------:R-:W-:Y:S01]  /*5ad0*/  MOV.SPILL R28, UR26 ;  /* 0x0000001a001c7c02 */ /* 0x000fe20009000f00 */
[----:B------:R4:W-:Y:S01]  /*5ae0*/  UTMALDG.5D.2CTA [UR40], [UR12], desc[URZ] ;  /* 0x0000ff280c0075b4 */ /* 0x0009e20008221000 */
[----:B------:R-:W-:Y:S01]  /*5af0*/  @P1 R2UR UR6, R2 ;  /* 0x00000000020612ca */ /* 0x000fe200000e0000 */
[----:B------:R-:W-:Y:S01]  /*5b00*/  UMOV UR26, 0x80 ;  /* 0x00000080001a7882 */ /* 0x000fe20000000000 */
[----:B------:R-:W-:Y:S01]  /*5b10*/  @P1 R2UR UR7, R3 ;  /* 0x00000000030712ca */ /* 0x000fe200000e0000 */
[----:B------:R-:W-:Y:S01]  /*5b20*/  UMOV UR29, UR53 ;  /* 0x00000035001d7c82 */ /* 0x000fe20008000000 */
[----:B------:R-:W-:Y:S01]  /*5b30*/  MOV.SPILL R19, UR17 ;  /* 0x0000001100137c02 */ /* 0x000fe20009000f00 */
[----:B------:R-:W-:Y:S01]  /*5b40*/  UMOV UR27, UR51 ;  /* 0x00000033001b7c82 */ /* 0x000fe20008000000 */
[----:B------:R-:W-:Y:S01]  /*5b50*/  SEL R33, R13, R33, !P0 ;  /* 0x000000210d217207 */ /* 0x000fe20004000000 */
[----:B------:R5:W-:Y:S01]  /*5b60*/  UTMALDG.5D.2CTA [UR24], [UR10], desc[URZ] ;  /* 0x0000ff180a0075b4 */ /* 0x000be20008221000 */
[----:B------:R-:W-:Y:S01]  /*5b70*/  LOP3.LUT R27, R27, 0x1, RZ, 0x3c, !PT ;  /* 0x000000011b1b7812 */ /* 0x000fe200078e3cff */
[----:B------:R-:W-:Y:S01]  /*5b80*/  UMOV UR17, UR49 ;  /* 0x0000003100117c82 */ /* 0x000fe20008000000 */
[----:B------:R-:W-:Y:S01]  /*5b90*/  UMOV UR21, UR53 ;  /* 0x0000003500157c82 */ /* 0x000fe20008000000 */
[----:B------:R-:W-:Y:S01]  /*5ba0*/  UMOV UR19, UR51 ;  /* 0x0000003300137c82 */ /* 0x000fe20008000000 */
[----:B------:R-:W-:Y:S02]  /*5bb0*/  IMAD.U32 R12, RZ, RZ, UR52 ;  /* 0x00000034ff0c7e24 */ /* 0x000fe4000f8e00ff */
[----:B------:R-:W-:Y:S01]  /*5bc0*/  IMAD.U32 R11, RZ, RZ, UR53 ;  /* 0x00000035ff0b7e24 */ /* 0x000fe2000f8e00ff */
[----:B------:R3:W-:Y:S01]  /*5bd0*/  UTMALDG.5D.2CTA [UR16], [UR6], desc[URZ] ;  /* 0x0000ff10060075b4 */ /* 0x0007e20008221000 */
[----:B------:R-:W2:Y:S01]  /*5be0*/  SYNCS.PHASECHK.TRANS64.TRYWAIT P1, [UR4+0x68], R0 ;  /* 0x00006800ff0075a7 */ /* 0x000ea20008021104 */
[----:B------:R-:W-:Y:S01]  /*5bf0*/  IMAD.U32 R16, RZ, RZ, UR51 ;  /* 0x00000033ff107e24 */ /* 0x000fe2000f8e00ff */
[----:B-1----:R-:W-:Y:S02]  /*5c00*/  R2UR.FILL UR50, R32 ;  /* 0x00000000203272ca */ /* 0x002fe400004e0000 */
[----:B------:R-:W-:Y:S02]  /*5c10*/  R2UR.FILL UR48, R31 ;  /* 0x000000001f3072ca */ /* 0x000fe400004e0000 */
[----:B----4-:R-:W-:Y:S02]  /*5c20*/  R2UR.FILL UR42, R30 ;  /* 0x000000001e2a72ca */ /* 0x010fe400004e0000 */
[----:B------:R-:W-:Y:S02]  /*5c30*/  R2UR.FILL UR40, R29 ;  /* 0x000000001d2872ca */ /* 0x000fe400004e0000 */
[----:B-----5:R-:W-:Y:S01]  /*5c40*/  R2UR.FILL UR26, R28 ;  /* 0x000000001c1a72ca */ /* 0x020fe200004e0000 */
[----:B------:R-:W-:Y:S01]  /*5c50*/  VIADD R28, R93, 0xffffffff ;  /* 0xffffffff5d1c7836 */ /* 0x000fe20000000000 */
[----:B------:R-:W-:Y:S02]  /*5c60*/  R2UR.FILL UR24, R21 ;  /* 0x00000000151872ca */ /* 0x000fe400004e0000 */
[----:B---3--:R-:W-:Y:S02]  /*5c70*/  R2UR.FILL UR17, R19 ;  /* 0x00000000131172ca */ /* 0x008fe400004e0000 */
[----:B------:R-:W-:Y:S01]  /*5c80*/  R2UR.FILL UR16, R18 ;  /* 0x00000000121072ca */ /* 0x000fe200004e0000 */
[----:B------:R-:W-:Y:S03]  /*5c90*/  @!UPT UIADD3 URZ, UPT, UPT, URZ, URZ, URZ ;  /* 0x000000fffffff290 */ /* 0x000fe6000fffe0ff */
[----:B--2---:R-:W-:Y:S11]  /*5ca0*/  @!P1 BRA `(.L_x_66) ;  /* 0x0000011400689947 */ /* 0x004ff60003800000 */
.L_x_179:
[----:B------:R-:W-:Y:S01]  /*5cb0*/  R2UR UR7, R12 ;  /* 0x000000000c0772ca */ /* 0x000fe200000e0000 */
[----:B------:R-:W2:Y:S01]  /*5cc0*/  LDC.64 R14, c[0x0][0x358] ;  /* 0x0000d600ff0e7b82 */ /* 0x000ea20000000a00 */
[----:B------:R-:W-:Y:S01]  /*5cd0*/  VIADD R2, R5, UR35 ;  /* 0x0000002305027c36 */ /* 0x000fe20008000000 */
[----:B------:R-:W-:Y:S02]  /*5ce0*/  R2UR UR6, R11 ;  /* 0x000000000b0672ca */ /* 0x000fe400000e0000 */
[----:B------:R-:W-:Y:S01]  /*5cf0*/  ISETP.NE.AND P1, PT, R50, RZ, PT ;  /* 0x000000ff3200720c */ /* 0x000fe20003f25270 */
[C---:B------:R-:W-:Y:S01]  /*5d00*/  VIADD R0, R2.reuse, 0x1 ;  /* 0x0000000102007836 */ /* 0x040fe20000000000 */
[-C--:B0-----:R-:W-:Y:S02]  /*5d10*/  ISETP.GE.AND P5, PT, R2, R48.reuse, PT ;  /* 0x000000300200720c */ /* 0x081fe40003fa6270 */
[----:B------:R-:W-:Y:S02]  /*5d20*/  LOP3.LUT R26, R26, 0x1, RZ, 0x3c, !PT ;  /* 0x000000011a1a7812 */ /* 0x000fe400078e3cff */
[----:B------:R-:W-:Y:S02]  /*5d30*/  ISETP.GE.AND P4, PT, R0, R48, PT ;  /* 0x000000300000720c */ /* 0x000fe40003f86270 */
[----:B-1----:R-:W-:Y:S04]  /*5d40*/  IMAD.U32 R3, RZ, RZ, UR7 ;  /* 0x00000007ff037e24 */ /* 0x002fe8000f8e00ff */
[----:B------:R-:W-:Y:S05]  /*5d50*/  IMAD.SHL.U32 R3, R3, 0x1000, RZ ;  /* 0x0000100003037824 */ /* 0x000fea00078e00ff */
[----:B------:R-:W-:Y:S02]  /*5d60*/  IADD3 R0, PT, PT, R2, R3, R6 ;  /* 0x0000000302007210 */ /* 0x000fe40007ffe006 */
[C---:B--2---:R-:W-:Y:S03]  /*5d70*/  @!P5 R2UR UR10, R14.reuse ;  /* 0x000000000e0ad2ca */ /* 0x044fe600000e0000 */
[----:B------:R-:W-:Y:S01]  /*5d80*/  IMAD R0, R9, UR6, R0 ;  /* 0x0000000609007c24 */ /* 0x000fe2000f8e0200 */
[C---:B------:R-:W-:Y:S02]  /*5d90*/  @!P5 R2UR UR11, R15.reuse ;  /* 0x000000000f0bd2ca */ /* 0x040fe400000e0000 */
[----:B------:R-:W-:Y:S02]  /*5da0*/  @!P4 R2UR UR6, R14 ;  /* 0x000000000e06c2ca */ /* 0x000fe400000e0000 */
[C---:B------:R-:W-:Y:S02]  /*5db0*/  LEA R14, P0, R0.reuse, R46, 0x2 ;  /* 0x0000002e000e7211 */ /* 0x040fe400078010ff */
[----:B------:R-:W-:Y:S02]  /*5dc0*/  @!P4 R2UR UR7, R15 ;  /* 0x000000000f07c2ca */ /* 0x000fe400000e0000 */
[----:B------:R-:W-:Y:S01]  /*5dd0*/  LEA.HI.X.SX32 R15, R0, R47, 0x2, P0 ;  /* 0x0000002f000f7211 */ /* 0x000fe200000f16ff */
[----:B------:R-:W-:Y:S04]  /*5de0*/  IMAD.U32 R0, R25, -0x80000000, RZ ;  /* 0x8000000019007824 */ /* 0x000fe800078e00ff */
        /* <DEDUP_REMOVED lines=10> */
[----:B------:R-:W-:Y:S03]  /*5e90*/  NOP ;  /* 0x0000000000007918 */ /* 0x000fe60000000000 */
[----:B------:R-:W-:Y:S01]  /*5ea0*/  ARRIVES.LDGSTSBAR.64.ARVCNT [UR4+0x60] ;  /* 0x00006000ff0079b0 */ /* 0x000fe20008001a04 */
[----:B------:R-:W-:Y:S01]  /*5eb0*/  NOP ;  /* 0x0000000000007918 */ /* 0x000fe20000000000 */
[----:B------:R-:W1:Y:S01]  /*5ec0*/  SYNCS.PHASECHK.TRANS64.TRYWAIT P0, [UR4+0x48], R0 ;  /* 0x00004800ff0075a7 */ /* 0x000e620008001104 */
[----:B------:R-:W-:Y:S01]  /*5ed0*/  P2R R13, PR, RZ, 0x2 ;  /* 0x00000002ff0d7803 */ /* 0x000fe20000000000 */
[----:B01----:R-:W-:Y:S06]  /*5ee0*/  @!P0 BRA `(.L_x_67) ;  /* 0x0000011000f48947 */ /* 0x003fec0003800000 */
.L_x_181:
[----:B------:R-:W-:Y:S11]  /*5ef0*/  ISETP.NE.AND P0, PT, R13, RZ, PT ;  /* 0x000000ff0d00720c */ /* 0x000ff60003f05270 */
[----:B------:R-:W-:Y:S02]  /*5f00*/  @!UPT UIADD3 URZ, UPT, UPT, URZ, URZ, URZ ;  /* 0x000000fffffff290 */ /* 0x000fe4000fffe0ff */
[----:B------:R-:W-:Y:S05]  /*5f10*/  @P0 BRA `(.L_x_68) ;  /* 0x0000000000100947 */ /* 0x000fea0003800000 */
[----:B------:R-:W-:Y:S11]  /*5f20*/  ELECT P0, URZ, PT ;  /* 0x0000000000ff782f */ /* 0x000ff60003800000 */
[----:B------:R-:W-:Y:S02]  /*5f30*/  @!UPT UIADD3 URZ, UPT, UPT, URZ, URZ, URZ ;  /* 0x000000fffffff290 */ /* 0x000fe4000fffe0ff */
[----:B------:R-:W-:Y:S04]  /*5f40*/  @P0 MOV R0, 0x8000 ;  /* 0x0000800000000802 */ /* 0x000fe80000000f00 */
[----:B------:R1:W-:Y:S03]  /*5f50*/  @P0 SYNCS.ARRIVE.TRANS64 RZ, [UR4+0x40], R0 ;  /* 0x00004000ffff09a7 */ /* 0x0003e60008000004 */
.L_x_68:
[----:B------:R-:W-:Y:S02]  /*5f60*/  R2UR UR21, R16 ;  /* 0x00000000101572ca */ /* 0x000fe400000e0000 */
[----:B------:R-:W-:Y:S02]  /*5f70*/  ELECT P3, URZ, PT ;  /* 0x0000000000ff782f */ /* 0x000fe40003860000 */
[----:B------:R-:W-:Y:S02]  /*5f80*/  R2UR UR20, R12 ;  /* 0x000000000c1472ca */ /* 0x000fe400000e0000 */
[----:B------:R-:W-:Y:S02]  /*5f90*/  ELECT P2, URZ, PT ;  /* 0x0000000000ff782f */ /* 0x000fe40003840000 */
[----:B------:R-:W-:Y:S02]  /*5fa0*/  R2UR UR19, R11 ;  /* 0x000000000b1372ca */ /* 0x000fe400000e0000 */
[----:B------:R-:W-:Y:S02]  /*5fb0*/  ELECT P1, URZ, PT ;  /* 0x0000000000ff782f */ /* 0x000fe40003820000 */
[----:B------:R-:W-:Y:S01]  /*5fc0*/  LOP3.LUT R25, R25, 0x1, RZ, 0x3c, !PT ;  /* 0x0000000119197812 */ /* 0x000fe200078e3cff */
[----:B------:R-:W-:Y:S01]  /*5fd0*/  UMOV UR57, UR65 ;  /* 0x0000004100397c82 */ /* 0x000fe20008000000 */
[----:B------:R-:W-:Y:S01]  /*5fe0*/  UMOV UR49, UR65 ;  /* 0x0000004100317c82 */ /* 0x000fe20008000000 */
[----:B------:R-:W-:Y:S01]  /*5ff0*/  UMOV UR41, UR65 ;  /* 0x0000004100297c82 */ /* 0x000fe20008000000 */
[----:B------:R-:W2:Y:S01]  /*6000*/  S2UR UR18, SR_CTAID.Z ;  /* 0x00000000001279c3 */ /* 0x000ea20000002700 */
[----:B------:R-:W-:Y:S01]  /*6010*/  UMOV UR67, UR21 ;  /* 0x0000001500437c82 */ /* 0x000fe20008000000 */
[C---:B------:R-:W-:Y:S01]  /*6020*/  @P3 IADD3 R21, P0, PT, R42.reuse, 0x340, RZ ;  /* 0x000003402a153810 */ /* 0x040fe20007f1e0ff */
[----:B------:R-:W-:Y:S01]  /*6030*/  UMOV UR68, UR20 ;  /* 0x0000001400447c82 */ /* 0x000fe20008000000 */
[----:B------:R-:W-:Y:S01]  /*6040*/  UMOV UR59, UR21 ;  /* 0x00000015003b7c82 */ /* 0x000fe20008000000 */
[----:B------:R-:W-:Y:S01]  /*6050*/  UMOV UR69, UR19 ;  /* 0x0000001300457c82 */ /* 0x000fe20008000000 */
[----:B------:R-:W-:Y:S01]  /*6060*/  @P3 R2UR UR14, R21 ;  /* 0x00000000150e32ca */ /* 0x000fe200000e0000 */
[--C-:B------:R-:W-:Y:S01]  /*6070*/  @P3 IMAD.X R19, RZ, RZ, R43.reuse, P0 ;  /* 0x000000ffff133224 */ /* 0x100fe200000e062b */
[C---:B------:R-:W-:Y:S01]  /*6080*/  @P2 IADD3 R18, P0, PT, R42.reuse, 0x340, RZ ;  /* 0x000003402a122810 */ /* 0x040fe20007f1e0ff */
[----:B------:R-:W-:Y:S01]  /*6090*/  UMOV UR60, UR20 ;  /* 0x00000014003c7c82 */ /* 0x000fe20008000000 */
[----:B------:R-:W-:Y:S01]  /*60a0*/  UMOV UR61, UR19 ;  /* 0x00000013003d7c82 */ /* 0x000fe20008000000 */
[----:B------:R-:W-:Y:S01]  /*60b0*/  UMOV UR51, UR21 ;  /* 0x0000001500337c82 */ /* 0x000fe20008000000 */
[----:B------:R-:W-:Y:S01]  /*60c0*/  @P3 R2UR UR13, R19 ;  /* 0x00000000130d32ca */ /* 0x000fe200000e0000 */
[--C-:B------:R-:W-:Y:S01]  /*60d0*/  @P2 IMAD.X R17, RZ, RZ, R43.reuse, P0 ;  /* 0x000000ffff112224 */ /* 0x100fe200000e062b */
[----:B------:R-:W-:Y:S01]  /*60e0*/  @P1 IADD3 R16, P0, PT, R42, 0x340, RZ ;  /* 0x000003402a101810 */ /* 0x000fe20007f1e0ff */
[----:B------:R-:W-:Y:S01]  /*60f0*/  UMOV UR52, UR20 ;  /* 0x0000001400347c82 */ /* 0x000fe20008000000 */
[----:B------:R-:W-:Y:S01]  /*6100*/  @P2 R2UR UR12, R18 ;  /* 0x00000000120c22ca */ /* 0x000fe200000e0000 */
[----:B------:R-:W-:Y:S01]  /*6110*/  UMOV UR53, UR19 ;  /* 0x0000001300357c82 */ /* 0x000fe20008000000 */
[----:B------:R-:W-:Y:S01]  /*6120*/  @P2 R2UR UR11, R17 ;  /* 0x00000000110b22ca */ /* 0x000fe200000e0000 */
[--C-:B0-----:R-:W-:Y:S01]  /*6130*/  @P1 IMAD.X R15, RZ, RZ, R43.reuse, P0 ;  /* 0x000000ffff0f1224 */ /* 0x101fe200000e062b */
[----:B------:R-:W-:Y:S02]  /*6140*/  ELECT P0, URZ, PT ;  /* 0x0000000000ff782f */ /* 0x000fe40003800000 */
[----:B------:R-:W-:Y:S01]  /*6150*/  @P1 R2UR UR10, R16 ;  /* 0x00000000100a12ca */ /* 0x000fe200000e0000 */
[----:B--2---:R-:W-:Y:S01]  /*6160*/  UMOV UR70, UR18 ;  /* 0x0000001200467c82 */ /* 0x004fe20008000000 */
[----:B------:R-:W-:Y:S01]  /*6170*/  UMOV UR62, UR18 ;  /* 0x00000012003e7c82 */ /* 0x000fe20008000000 */
[----:B------:R-:W-:Y:S01]  /*6180*/  @P1 R2UR UR9, R15 ;  /* 0x000000000f0912ca */ /* 0x000fe200000e0000 */
[----:B------:R-:W-:Y:S01]  /*6190*/  IMAD.U32 R15, RZ, RZ, UR13 ;  /* 0x0000000dff0f7e24 */ /* 0x000fe2000f8e00ff */
[----:B------:R-:W-:Y:S01]  /*61a0*/  UMOV UR54, UR18 ;  /* 0x0000001200367c82 */ /* 0x000fe20008000000 */
[----:B------:R-:W-:Y:S01]  /*61b0*/  UMOV UR43, UR21 ;  /* 0x00000015002b7c82 */ /* 0x000fe20008000000 */
[----:B------:R-:W-:Y:S01]  /*61c0*/  UMOV UR44, UR20 ;  /* 0x00000014002c7c82 */ /* 0x000fe20008000000 */
[----:B------:R-:W-:Y:S01]  /*61d0*/  IMAD.U32 R18, RZ, RZ, UR12 ;  /* 0x0000000cff127e24 */ /* 0x000fe2000f8e00ff */
[----:B------:R-:W-:Y:S01]  /*61e0*/  @P3 R2UR UR15, R15 ;  /* 0x000000000f0f32ca */ /* 0x000fe200000e0000 */
[----:B------:R-:W-:Y:S01]  /*61f0*/  IMAD.U32 R19, RZ, RZ, UR11 ;  /* 0x0000000bff137e24 */ /* 0x000fe2000f8e00ff */
[----:B------:R-:W-:Y:S01]  /*6200*/  UMOV UR45, UR19 ;  /* 0x00000013002d7c82 */ /* 0x000fe20008000000 */
[----:B------:R-:W-:Y:S01]  /*6210*/  @P0 IADD3 R14, P6, PT, R42, 0x340, RZ ;  /* 0x000003402a0e0810 */ /* 0x000fe20007fde0ff */
[----:B------:R-:W-:Y:S01]  /*6220*/  IMAD.U32 R16, RZ, RZ, UR10 ;  /* 0x0000000aff107e24 */ /* 0x000fe2000f8e00ff */
[----:B------:R-:W-:Y:S01]  /*6230*/  @P2 R2UR UR12, R18 ;  /* 0x00000000120c22ca */ /* 0x000fe200000e0000 */
[----:B------:R-:W-:Y:S01]  /*6240*/  UMOV UR46, UR18 ;  /* 0x00000012002e7c82 */ /* 0x000fe20008000000 */
[----:B------:R-:W-:Y:S01]  /*6250*/  @P0 R2UR UR7, R14 ;  /* 0x000000000e0702ca */ /* 0x000fe200000e0000 */
[----:B------:R-:W-:Y:S01]  /*6260*/  IMAD.U32 R14, RZ, RZ, UR14 ;  /* 0x0000000eff0e7e24 */ /* 0x000fe2000f8e00ff */
[----:B------:R-:W-:Y:S01]  /*6270*/  @P2 R2UR UR13, R19 ;  /* 0x00000000130d22ca */ /* 0x000fe200000e0000 */
[----:B-1----:R-:W-:Y:S01]  /*6280*/  @P0 IMAD.X R0, RZ, RZ, R43, P6 ;  /* 0x000000ffff000224 */ /* 0x002fe200030e062b */
[----:B------:R-:W-:Y:S01]  /*6290*/  @P1 R2UR UR10, R16 ;  /* 0x00000000100a12ca */ /* 0x000fe200000e0000 */
[----:B------:R-:W-:Y:S01]  /*62a0*/  IMAD.U32 R17, RZ, RZ, UR9 ;  /* 0x00000009ff117e24 */ /* 0x000fe2000f8e00ff */
[----:B------:R-:W-:Y:S02]  /*62b0*/  @P3 R2UR UR14, R14 ;  /* 0x000000000e0e32ca */ /* 0x000fe400000e0000 */
[----:B------:R-:W-:Y:S01]  /*62c0*/  @P0 R2UR UR6, R0 ;  /* 0x00000000000602ca */ /* 0x000fe200000e0000 */
[----:B------:R-:W-:Y:S01]  /*62d0*/  IMAD.U32 R0, R24, -0x80000000, RZ ;  /* 0x8000000018007824 */ /* 0x000fe200078e00ff */
[----:B------:R-:W-:Y:S03]  /*62e0*/  @P1 R2UR UR11, R17 ;  /* 0x00000000110b12ca */ /* 0x000fe600000e0000 */
[----:B------:R-:W-:Y:S06]  /*62f0*/  IMAD.U32 R14, RZ, RZ, UR7 ;  /* 0x00000007ff0e7e24 */ /* 0x000fec000f8e00ff */
[----:B------:R0:W-:Y:S02]  /*6300*/  UTMALDG.5D.2CTA [UR64], [UR14], desc[URZ] ;  /* 0x0000ff400e0075b4 */ /* 0x0001e40008221000 */
[----:B------:R-:W-:Y:S01]  /*6310*/  IMAD.U32 R15, RZ, RZ, UR6 ;  /* 0x00000006ff0f7e24 */ /* 0x000fe2000f8e00ff */
[----:B------:R-:W-:Y:S04]  /*6320*/  @P0 R2UR UR6, R14 ;  /* 0x000000000e0602ca */ /* 0x000fe800000e0000 */
[----:B------:R-:W-:Y:S01]  /*6330*/  @P0 R2UR UR7, R15 ;  /* 0x000000000f0702ca */ /* 0x000fe200000e0000 */
[----:B------:R0:W-:Y:S01]  /*6340*/  UTMALDG.5D.2CTA [UR56], [UR12], desc[URZ] ;  /* 0x0000ff380c0075b4 */ /* 0x0001e20008221000 */
[----:B------:R0:W-:Y:S11]  /*6350*/  UTMALDG.5D.2CTA [UR48], [UR10], desc[URZ] ;  /* 0x0000ff300a0075b4 */ /* 0x0001f60008221000 */
[----:B------:R0:W-:Y:S01]  /*6360*/  UTMALDG.5D.2CTA [UR40], [UR6], desc[URZ] ;  /* 0x0000ff28060075b4 */ /* 0x0001e20008221000 */
[----:B------:R-:W1:Y:S02]  /*6370*/  SYNCS.PHASECHK.TRANS64.TRYWAIT P0, [UR4+0x78], R0 ;  /* 0x00007800ff0075a7 */ /* 0x000e640008001104 */
[----:B01----:R-:W-:Y:S05]  /*6380*/  @!P0 BRA `(.L_x_69) ;  /* 0x0000010c00e88947 */ /* 0x003fea0003800000 */
.L_x_183:
[----:B------:R-:W1:Y:S01]  /*6390*/  LDC.64 R16, c[0x0][0x358] ;  /* 0x0000d600ff107b82 */ /* 0x000e620000000a00 */
[----:B------:R-:W-:Y:S02]  /*63a0*/  R2UR UR6, R11 ;  /* 0x000000000b0672ca */ /* 0x000fe400000e0000 */
[----:B------:R-:W-:Y:S02]  /*63b0*/  IADD3 R0, PT, PT, R2, R3, R8 ;  /* 0x0000000302007210 */ /* 0x000fe40007ffe008 */
[----:B------:R-:W-:Y:S09]  /*63c0*/  LOP3.LUT R24, R24, 0x1, RZ, 0x3c, !PT ;  /* 0x0000000118187812 */ /* 0x000ff200078e3cff */
[----:B------:R-:W-:Y:S05]  /*63d0*/  IMAD R0, R10, UR6, R0 ;  /* 0x000000060a007c24 */ /* 0x000fea000f8e0200 */
[C---:B------:R-:W-:Y:S04]  /*63e0*/  LEA R2, P0, R0.reuse, R44, 0x2 ;  /* 0x0000002c00027211 */ /* 0x040fe800078010ff */
[----:B------:R-:W-:Y:S01]  /*63f0*/  LEA.HI.X.SX32 R3, R0, R45, 0x2, P0 ;  /* 0x0000002d00037211 */ /* 0x000fe200000f16ff */
[----:B------:R-:W-:Y:S01]  /*6400*/  IMAD.U32 R0, R23, -0x80000000, RZ ;  /* 0x8000000017007824 */ /* 0x000fe200078e00ff */
[C---:B-1----:R-:W-:Y:S02]  /*6410*/  @!P5 R2UR UR10, R16.reuse ;  /* 0x00000000100ad2ca */ /* 0x042fe400000e0000 */
[C---:B------:R-:W-:Y:S02]  /*6420*/  @!P5 R2UR UR11, R17.reuse ;  /* 0x00000000110bd2ca */ /* 0x040fe400000e0000 */
[----:B------:R-:W-:Y:S02]  /*6430*/  @!P4 R2UR UR6, R16 ;  /* 0x000000001006c2ca */ /* 0x000fe400000e0000 */
[----:B------:R-:W-:Y:S09]  /*6440*/  @!P4 R2UR UR7, R17 ;  /* 0x000000001107c2ca */ /* 0x000ff200000e0000 */
        /* <DEDUP_REMOVED lines=13> */
[----:B------:R-:W2:Y:S02]  /*6520*/  SYNCS.PHASECHK.TRANS64.TRYWAIT P0, [UR4+0x58], R0 ;  /* 0x00005800ff0075a7 */ /* 0x000ea40008001104 */
[----:B-12---:R-:W-:Y:S05]  /*6530*/  @!P0 BRA `(.L_x_70) ;  /* 0x0000010c00988947 */ /* 0x006fea0003800000 */
.L_x_185:
[----:B------:R-:W-:Y:S11]  /*6540*/  ISETP.NE.AND P0, PT, R13, RZ, PT ;  /* 0x000000ff0d00720c */ /* 0x000ff60003f05270 */
[----:B------:R-:W-:Y:S02]  /*6550*/  @!UPT UIADD3 URZ, UPT, UPT, URZ, URZ, URZ ;  /* 0x000000fffffff290 */ /* 0x000fe4000fffe0ff */
[----:B------:R-:W-:Y:S05]  /*6560*/  @P0 BRA `(.L_x_71) ;  /* 0x0000000000100947 */ /* 0x000fea0003800000 */
[----:B------:R-:W-:Y:S11]  /*6570*/  ELECT P0, URZ, PT ;  /* 0x0000000000ff782f */ /* 0x000ff60003800000 */
[----:B------:R-:W-:Y:S02]  /*6580*/  @!UPT UIADD3 URZ, UPT, UPT, URZ, URZ, URZ ;  /* 0x000000fffffff290 */ /* 0x000fe4000fffe0ff */
[----:B------:R-:W-:Y:S04]  /*6590*/  @P0 MOV R0, 0x8000 ;  /* 0x0000800000000802 */ /* 0x000fe80000000f00 */
[----:B------:R2:W-:Y:S03]  /*65a0*/  @P0 SYNCS.ARRIVE.TRANS64 RZ, [UR4+0x50], R0 ;  /* 0x00005000ffff09a7 */ /* 0x0005e60008000004 */
.L_x_71:
[----:B------:R-:W3:Y:S01]  /*65b0*/  S2UR UR12, SR_CTAID.Z ;  /* 0x00000000000c79c3 */ /* 0x000ee20000002700 */
[----:B------:R-:W-:Y:S02]  /*65c0*/  R2UR UR14, R12 ;  /* 0x000000000c0e72ca */ /* 0x000fe400000e0000 */
[----:B------:R-:W-:Y:S02]  /*65d0*/  ELECT P1, URZ, PT ;  /* 0x0000000000ff782f */ /* 0x000fe40003820000 */
[----:B------:R-:W-:Y:S02]  /*65e0*/  R2UR UR13, R11 ;  /* 0x000000000b0d72ca */ /* 0x000fe400000e0000 */
[----:B------:R-:W-:Y:S01]  /*65f0*/  ELECT P0, URZ, PT ;  /* 0x0000000000ff782f */ /* 0x000fe20003800000 */
[----:B------:R-:W-:Y:S01]  /*6600*/  UMOV UR25, UR33 ;  /* 0x0000002100197c82 */ /* 0x000fe20008000000 */
[----:B------:R-:W-:Y:S05]  /*6610*/  UMOV UR27, UR35 ;  /* 0x00000023001b7c82 */ /* 0x000fea0008000000 */
[----:B------:R-:W-:Y:S02]  /*6620*/  UMOV UR36, UR14 ;  /* 0x0000000e00247c82 */ /* 0x000fe40008000000 */
[C---:B------:R-:W-:Y:S02]  /*6630*/  @P1 IADD3 R14, P3, PT, R42.reuse, 0x400, RZ ;  /* 0x000004002a0e1810 */ /* 0x040fe40007f7e0ff */
[----:B------:R-:W-:Y:S02]  /*6640*/  UMOV UR37, UR13 ;  /* 0x0000000d00257c82 */ /* 0x000fe40008000000 */
[----:B------:R-:W-:Y:S01]  /*6650*/  @P0 IADD3 R2, P2, PT, R42, 0x400, RZ ;  /* 0x000004002a020810 */ /* 0x000fe20007f5e0ff */
[----:B------:R-:W-:Y:S01]  /*6660*/  UMOV UR28, UR14 ;  /* 0x0000000e001c7c82 */ /* 0x000fe20008000000 */
[----:B------:R-:W-:Y:S01]  /*6670*/  @P1 R2UR UR10, R14 ;  /* 0x000000000e0a12ca */ /* 0x000fe200000e0000 */
[--C-:B-1----:R-:W-:Y:S01]  /*6680*/  @P1 IMAD.X R3, RZ, RZ, R43.reuse, P3 ;  /* 0x000000ffff031224 */ /* 0x102fe200018e062b */
[----:B------:R-:W-:Y:S01]  /*6690*/  @P0 R2UR UR7, R2 ;  /* 0x00000000020702ca */ /* 0x000fe200000e0000 */
[----:B--2---:R-:W-:Y:S01]  /*66a0*/  @P0 IMAD.X R0, RZ, RZ, R43, P2 ;  /* 0x000000ffff000224 */ /* 0x004fe200010e062b */
[----:B------:R-:W-:Y:S01]  /*66b0*/  UMOV UR29, UR13 ;  /* 0x0000000d001d7c82 */ /* 0x000fe20008000000 */
[----:B---3--:R-:W-:Y:S01]  /*66c0*/  UMOV UR38, UR12 ;  /* 0x0000000c00267c82 */ /* 0x008fe20008000000 */
[----:B------:R-:W-:Y:S01]  /*66d0*/  @P1 R2UR UR9, R3 ;  /* 0x00000000030912ca */ /* 0x000fe200000e0000 */
[----:B------:R-:W-:Y:S01]  /*66e0*/  UMOV UR30, UR12 ;  /* 0x0000000c001e7c82 */ /* 0x000fe20008000000 */
[----:B------:R-:W-:Y:S01]  /*66f0*/  @P0 R2UR UR6, R0 ;  /* 0x00000000000602ca */ /* 0x000fe200000e0000 */
[----:B------:R-:W-:Y:S04]  /*6700*/  IMAD.U32 R0, R22, -0x80000000, RZ ;  /* 0x8000000016007824 */ /* 0x000fe800078e00ff */
[----:B------:R-:W-:Y:S02]  /*6710*/  IMAD.U32 R14, RZ, RZ, UR10 ;  /* 0x0000000aff0e7e24 */ /* 0x000fe4000f8e00ff */
[----:B------:R-:W-:Y:S03]  /*6720*/  IMAD.U32 R2, RZ, RZ, UR7 ;  /* 0x00000007ff027e24 */ /* 0x000fe6000f8e00ff */
[----:B------:R-:W-:Y:S01]  /*6730*/  @P1 R2UR UR10, R14 ;  /* 0x000000000e0a12ca */ /* 0x000fe200000e0000 */
[----:B0-----:R-:W-:Y:S02]  /*6740*/  IMAD.U32 R15, RZ, RZ, UR9 ;  /* 0x00000009ff0f7e24 */ /* 0x001fe4000f8e00ff */
[----:B------:R-:W-:Y:S01]  /*6750*/  IMAD.U32 R3, RZ, RZ, UR6 ;  /* 0x00000006ff037e24 */ /* 0x000fe2000f8e00ff */
[----:B------:R-:W-:Y:S02]  /*6760*/  @P0 R2UR UR6, R2 ;  /* 0x00000000020602ca */ /* 0x000fe400000e0000 */
[----:B------:R-:W-:Y:S02]  /*6770*/  @P1 R2UR UR11, R15 ;  /* 0x000000000f0b12ca */ /* 0x000fe400000e0000 */
[----:B------:R-:W-:Y:S11]  /*6780*/  @P0 R2UR UR7, R3 ;  /* 0x00000000030702ca */ /* 0x000ff600000e0000 */
[----:B------:R0:W-:Y:S02]  /*6790*/  UTMALDG.5D.2CTA [UR32], [UR10], desc[URZ] ;  /* 0x0000ff200a0075b4 */ /* 0x0001e40008221000 */
[----:B------:R0:W-:Y:S01]  /*67a0*/  UTMALDG.5D.2CTA [UR24], [UR6], desc[URZ] ;  /* 0x0000ff18060075b4 */ /* 0x0001e20008221000 */
[----:B------:R-:W1:Y:S02]  /*67b0*/  SYNCS.PHASECHK.TRANS64.TRYWAIT P0, [UR4+0x38], R0 ;  /* 0x00003800ff0075a7 */ /* 0x000e640008001104 */
[----:B01----:R-:W-:Y:S05]  /*67c0*/  @!P0 BRA `(.L_x_72) ;  /* 0x0000010c00108947 */ /* 0x003fea0003800000 */
.L_x_187:
[----:B------:R-:W-:Y:S02]  /*67d0*/  ISETP.NE.AND P0, PT, R13, RZ, PT ;  /* 0x000000ff0d00720c */ /* 0x000fe40003f05270 */
[----:B------:R-:W-:Y:S11]  /*67e0*/  LOP3.LUT R23, R23, 0x1, RZ, 0x3c, !PT ;  /* 0x0000000117177812 */ /* 0x000ff600078e3cff */
[----:B------:R-:W-:Y:S05]  /*67f0*/  @P0 BRA `(.L_x_73) ;  /* 0x0000000000100947 */ /* 0x000fea0003800000 */
[----:B------:R-:W-:Y:S11]  /*6800*/  ELECT P0, URZ, PT ;  /* 0x0000000000ff782f */ /* 0x000ff60003800000 */
[----:B------:R-:W-:Y:S02]  /*6810*/  @!UPT UIADD3 URZ, UPT, UPT, URZ, URZ, URZ ;  /* 0x000000fffffff290 */ /* 0x000fe4000fffe0ff */
[----:B------:R-:W-:Y:S04]  /*6820*/  @P0 MOV R0, 0x8000 ;  /* 0x0000800000000802 */ /* 0x000fe80000000f00 */
[----:B------:R1:W-:Y:S03]  /*6830*/  @P0 SYNCS.ARRIVE.TRANS64 RZ, [UR4+0x30], R0 ;  /* 0x00003000ffff09a7 */ /* 0x0003e60008000004 */
.L_x_73:
[----:B------:R-:W-:Y:S02]  /*6840*/  R2UR UR12, R12 ;  /* 0x000000000c0c72ca */ /* 0x000fe400000e0000 */
[----:B------:R-:W-:Y:S02]  /*6850*/  ELECT P1, URZ, PT ;  /* 0x0000000000ff782f */ /* 0x000fe40003820000 */
[----:B------:R-:W-:Y:S02]  /*6860*/  R2UR UR13, R11 ;  /* 0x000000000b0d72ca */ /* 0x000fe400000e0000 */
[----:B------:R-:W-:Y:S02]  /*6870*/  ELECT P0, URZ, PT ;  /* 0x0000000000ff782f */ /* 0x000fe40003800000 */
[----:B------:R-:W-:Y:S01]  /*6880*/  LOP3.LUT R22, R22, 0x1, RZ, 0x3c, !PT ;  /* 0x0000000116167812 */ /* 0x000fe200078e3cff */
[----:B------:R-:W2:Y:S01]  /*6890*/  S2UR UR14, SR_CTAID.Z ;  /* 0x00000000000e79c3 */ /* 0x000ea20000002700 */
[----:B------:R-:W-:Y:S01]  /*68a0*/  UMOV UR18, UR34 ;  /* 0x0000002200127c82 */ /* 0x000fe20008000000 */
[----:B------:R-:W-:Y:S01]  /*68b0*/  UMOV UR19, UR35 ;  /* 0x0000002300137c82 */ /* 0x000fe20008000000 */
[----:B------:R-:W-:Y:S01]  /*68c0*/  UMOV UR11, UR35 ;  /* 0x00000023000b7c82 */ /* 0x000fe20008000000 */
[----:B------:R-:W-:Y:S02]  /*68d0*/  UMOV UR20, UR12 ;  /* 0x0000000c00147c82 */ /* 0x000fe40008000000 */
[C---:B------:R-:W-:Y:S02]  /*68e0*/  @P1 IADD3 R14, P3, PT, R42.reuse, 0x280, RZ ;  /* 0x000002802a0e1810 */ /* 0x040fe40007f7e0ff */
[----:B------:R-:W-:Y:S02]  /*68f0*/  UMOV UR21, UR13 ;  /* 0x0000000d00157c82 */ /* 0x000fe40008000000 */
[----:B------:R-:W-:Y:S02]  /*6900*/  @P0 IADD3 R2, P2, PT, R42, 0x280, RZ ;  /* 0x000002802a020810 */ /* 0x000fe40007f5e0ff */
[----:B------:R-:W-:Y:S01]  /*6910*/  @P1 R2UR UR10, R14 ;  /* 0x000000000e0a12ca */ /* 0x000fe200000e0000 */
[--C-:B0-----:R-:W-:Y:S01]  /*6920*/  @P1 IMAD.X R3, RZ, RZ, R43.reuse, P3 ;  /* 0x000000ffff031224 */ /* 0x101fe200018e062b */
[----:B------:R-:W-:Y:S01]  /*6930*/  @P0 R2UR UR7, R2 ;  /* 0x00000000020702ca */ /* 0x000fe200000e0000 */
[----:B-1----:R-:W-:Y:S03]  /*6940*/  @P0 IMAD.X R0, RZ, RZ, R43, P2 ;  /* 0x000000ffff000224 */ /* 0x002fe600010e062b */
[----:B------:R-:W-:Y:S02]  /*6950*/  @P1 R2UR UR9, R3 ;  /* 0x00000000030912ca */ /* 0x000fe400000e0000 */
[----:B------:R-:W-:Y:S01]  /*6960*/  @P0 R2UR UR6, R0 ;  /* 0x00000000000602ca */ /* 0x000fe200000e0000 */
[----:B------:R-:W-:Y:S01]  /*6970*/  VIADD R0, R4, 0x1 ;  /* 0x0000000104007836 */ /* 0x000fe20000000000 */
[----:B--2---:R-:W-:Y:S03]  /*6980*/  UMOV UR22, UR14 ;  /* 0x0000000e00167c82 */ /* 0x004fe60008000000 */
[----:B------:R-:W-:Y:S01]  /*6990*/  IMAD.U32 R14, RZ, RZ, UR10 ;  /* 0x0000000aff0e7e24 */ /* 0x000fe2000f8e00ff */
[----:B------:R-:W-:Y:S01]  /*69a0*/  UMOV UR10, UR26 ;  /* 0x0000001a000a7c82 */ /* 0x000fe20008000000 */
[----:B------:R-:W-:Y:S03]  /*69b0*/  IMAD.U32 R2, RZ, RZ, UR7 ;  /* 0x00000007ff027e24 */ /* 0x000fe6000f8e00ff */
[----:B------:R-:W-:Y:S01]  /*69c0*/  @P1 R2UR UR28, R14 ;  /* 0x000000000e1c12ca */ /* 0x000fe200000e0000 */
[----:B------:R-:W-:Y:S01]  /*69d0*/  IMAD.U32 R15, RZ, RZ, UR9 ;  /* 0x00000009ff0f7e24 */ /* 0x000fe2000f8e00ff */
[----:B------:R-:W-:Y:S01]  /*69e0*/  UMOV UR9, UR17 ;  /* 0x0000001100097c82 */ /* 0x000fe20008000000 */
[----:B------:R-:W-:Y:S01]  /*69f0*/  IMAD.U32 R3, RZ, RZ, UR6 ;  /* 0x00000006ff037e24 */ /* 0x000fe2000f8e00ff */
[----:B------:R-:W-:Y:S02]  /*6a00*/  @P0 R2UR UR6, R2 ;  /* 0x00000000020602ca */ /* 0x000fe400000e0000 */
[----:B------:R-:W-:Y:S02]  /*6a10*/  @P1 R2UR UR29, R15 ;  /* 0x000000000f1d12ca */ /* 0x000fe400000e0000 */
[----:B------:R-:W-:Y:S02]  /*6a20*/  @P0 R2UR UR7, R3 ;  /* 0x00000000030702ca */ /* 0x000fe400000e0000 */
[----:B------:R-:W-:Y:S01]  /*6a30*/  ISETP.GT.U32.AND P0, PT, R93, 0x2, PT ;  /* 0x000000025d00780c */ /* 0x000fe20003f04070 */
[----:B------:R-:W-:Y:S08]  /*6a40*/  IMAD.MOV.U32 R93, RZ, RZ, R28 ;  /* 0x000000ffff5d7224 */ /* 0x000ff000078e001c */
[----:B------:R1:W-:Y:S02]  /*6a50*/  UTMALDG.5D.2CTA [UR16], [UR28], desc[URZ] ;  /* 0x0000ff101c0075b4 */ /* 0x0003e40008221000 */
[----:B------:R1:W-:Y:S02]  /*6a60*/  UTMALDG.5D.2CTA [UR8], [UR6], desc[URZ] ;  /* 0x0000ff08060075b4 */ /* 0x0003e40008221000 */
[----:B-1----:R-:W-:Y:S05]  /*6a70*/  @P0 BRA `(.L_x_74) ;  /* 0xffffffe800c40947 */ /* 0x002fea000383ffff */
.L_x_63:
[----:B------:R-:W0:Y:S02]  /*6a80*/  SYNCS.PHASECHK.TRANS64.TRYWAIT P0, [UR4+0x18], RZ ;  /* 0x000018ffff0075a7 */ /* 0x000e240008001104 */
[----:B0-----:R-:W-:Y:S05]  /*6a90*/  @!P0 BRA `(.L_x_75) ;  /* 0x0000010800788947 */ /* 0x001fea0003800000 */
.L_x_188:
[----:B------:R-:W-:-:S13]  /*6aa0*/  ISETP.NE.AND P0, PT, R13, RZ, PT ;  /* 0x000000ff0d00720c */ /* 0x000fda0003f05270 */
[----:B------:R-:W-:Y:S05]  /*6ab0*/  @P0 BRA `(.L_x_76) ;  /* 0x0000000000a00947 */ /* 0x000fea0003800000 */
[----:B------:R-:W-:-:S13]  /*6ac0*/  ELECT P0, URZ, PT ;  /* 0x0000000000ff782f */ /* 0x000fda0003800000 */
[----:B------:R-:W-:-:S04]  /*6ad0*/  @P0 MOV R0, 0x20000 ;  /* 0x0002000000000802 */ /* 0x000fc80000000f00 */
[----:B------:R1:W-:Y:S01]  /*6ae0*/  @P0 SYNCS.ARRIVE.TRANS64 RZ, [UR4+0x10], R0 ;  /* 0x00001000ffff09a7 */ /* 0x0003e20008000004 */
[----:B------:R-:W2:Y:S02]  /*6af0*/  SYNCS.PHASECHK.TRANS64.TRYWAIT P0, [UR4+0x28], RZ ;  /* 0x000028ffff0075a7 */ /* 0x000ea40008001104 */
[----:B-12---:R-:W-:Y:S05]  /*6b00*/  @!P0 BRA `(.L_x_77) ;  /* 0x0000010800708947 */ /* 0x006fea0003800000 */
.L_x_189:
[----:B------:R-:W-:Y:S02]  /*6b10*/  ELECT P0, URZ, PT ;  /* 0x0000000000ff782f */ /* 0x000fe40003800000 */
[----:B------:R-:W-:-:S11]  /*6b20*/  SHF.L.U32 R2, R27, 0x1f, RZ ;  /* 0x0000001f1b027819 */ /* 0x000fd600000006ff */
[----:B------:R-:W-:-:S04]  /*6b30*/  @P0 IMAD.MOV.U32 R0, RZ, RZ, 0x20000 ;  /* 0x00020000ff000424 */ /* 0x000fc800078e00ff */
[----:B------:R2:W-:Y:S01]  /*6b40*/  @P0 SYNCS.ARRIVE.TRANS64 RZ, [UR4+0x20], R0 ;  /* 0x00002000ffff09a7 */ /* 0x0005e20008000004 */
[----:B------:R-:W3:Y:S02]  /*6b50*/  SYNCS.PHASECHK.TRANS64.TRYWAIT P0, [UR4+0x8], R2 ;  /* 0x00000802ff0075a7 */ /* 0x000ee40008001104 */
[----:B--23--:R-:W-:Y:S05]  /*6b60*/  @!P0 BRA `(.L_x_78) ;  /* 0x00000108006c8947 */ /* 0x00cfea0003800000 */
.L_x_191:
[----:B------:R-:W-:Y:S02]  /*6b70*/  ELECT P0, URZ, PT ;  /* 0x0000000000ff782f */ /* 0x000fe40003800000 */
[----:B------:R-:W-:Y:S01]  /*6b80*/  SHF.L.U32 R26, R26, 0x1f, RZ ;  /* 0x0000001f1a1a7819 */ /* 0x000fe200000006ff */
[----:B------:R-:W-:-:S10]  /*6b90*/  IMAD.U32 R2, R25, -0x80000000, RZ ;  /* 0x8000000019027824 */ /* 0x000fd400078e00ff */
[----:B------:R-:W-:-:S04]  /*6ba0*/  @P0 IMAD.MOV.U32 R0, RZ, RZ, 0x8000 ;  /* 0x00008000ff000424 */ /* 0x000fc800078e00ff */
[----:B------:R3:W-:Y:S01]  /*6bb0*/  @P0 SYNCS.ARRIVE.TRANS64 RZ, [UR4], R0 ;  /* 0x00000000ffff09a7 */ /* 0x0007e20008000004 */
[----:B------:R-:W4:Y:S02]  /*6bc0*/  SYNCS.PHASECHK.TRANS64.TRYWAIT P0, [UR4+0x68], R26 ;  /* 0x0000681aff0075a7 */ /* 0x000f240008001104 */
[----:B---34-:R-:W-:Y:S05]  /*6bd0*/  @!P0 BRA `(.L_x_79) ;  /* 0x0000010800688947 */ /* 0x018fea0003800000 */
.L_x_193:
[----:B------:R-:W4:Y:S02]  /*6be0*/  SYNCS.PHASECHK.TRANS64.TRYWAIT P0, [UR4+0x48], R2 ;  /* 0x00004802ff0075a7 */ /* 0x000f240008001104 */
[----:B----4-:R-:W-:Y:S05]  /*6bf0*/  @!P0 BRA `(.L_x_80) ;  /* 0x0000010800788947 */ /* 0x010fea0003800000 */
.L_x_195:
[----:B------:R-:W-:Y:S02]  /*6c00*/  ELECT P0, URZ, PT ;  /* 0x0000000000ff782f */ /* 0x000fe40003800000 */
[----:B------:R-:W-:-:S11]  /*6c10*/  SHF.L.U32 R2, R23, 0x1f, RZ ;  /* 0x0000001f17027819 */ /* 0x000fd600000006ff */
[----:B------:R-:W-:-:S04]  /*6c20*/  @P0 IMAD.MOV.U32 R0, RZ, RZ, 0x8000 ;  /* 0x00008000ff000424 */ /* 0x000fc800078e00ff */
[----:B------:R4:W-:Y:S01]  /*6c30*/  @P0 SYNCS.ARRIVE.TRANS64 RZ, [UR4+0x40], R0 ;  /* 0x00004000ffff09a7 */ /* 0x0009e20008000004 */
[----:B------:R-:W5:Y:S02]  /*6c40*/  SYNCS.PHASECHK.TRANS64.TRYWAIT P0, [UR4+0x58], R2 ;  /* 0x00005802ff0075a7 */ /* 0x000f640008001104 */
[----:B----45:R-:W-:Y:S05]  /*6c50*/  @!P0 BRA `(.L_x_81) ;  /* 0x0000010800788947 */ /* 0x030fea0003800000 */
.L_x_197:
[----:B------:R-:W-:Y:S02]  /*6c60*/  ELECT P0, URZ, PT ;  /* 0x0000000000ff782f */ /* 0x000fe40003800000 */
[----:B------:R-:W-:Y:S01]  /*6c70*/  SHF.L.U32 R24, R24, 0x1f, RZ ;  /* 0x0000001f18187819 */ /* 0x000fe200000006ff */
[----:B------:R-:W-:-:S10]  /*6c80*/  IMAD.U32 R22, R22, -0x80000000, RZ ;  /* 0x8000000016167824 */ /* 0x000fd400078e00ff */
[----:B------:R-:W-:-:S04]  /*6c90*/  @P0 IMAD.MOV.U32 R0, RZ, RZ, 0x8000 ;  /* 0x00008000ff000424 */ /* 0x000fc800078e00ff */
[----:B------:R4:W-:Y:S01]  /*6ca0*/  @P0 SYNCS.ARRIVE.TRANS64 RZ, [UR4+0x50], R0 ;  /* 0x00005000ffff09a7 */ /* 0x0009e20008000004 */
[----:B------:R-:W5:Y:S02]  /*6cb0*/  SYNCS.PHASECHK.TRANS64.TRYWAIT P0, [UR4+0x78], R24 ;  /* 0x00007818ff0075a7 */ /* 0x000f640008001104 */
[----:B----45:R-:W-:Y:S05]  /*6cc0*/  @!P0 BRA `(.L_x_82) ;  /* 0x0000010800748947 */ /* 0x030fea0003800000 */
.L_x_199:
[----:B------:R-:W5:Y:S02]  /*6cd0*/  SYNCS.PHASECHK.TRANS64.TRYWAIT P0, [UR4+0x38], R22 ;  /* 0x00003816ff0075a7 */ /* 0x000f640008001104 */
[----:B-----5:R-:W-:Y:S05]  /*6ce0*/  @!P0 BRA `(.L_x_83) ;  /* 0x0000010800848947 */ /* 0x020fea0003800000 */
.L_x_201:
[----:B------:R-:W-:-:S13]  /*6cf0*/  ELECT P0, URZ, PT ;  /* 0x0000000000ff782f */ /* 0x000fda0003800000 */
[----:B------:R-:W-:Y:S05]  /*6d00*/  @!P0 BRA `(.L_x_84) ;  /* 0x000000f800e08947 */ /* 0x000fea0003800000 */
[----:B------:R-:W-:-:S04]  /*6d10*/  HFMA2 R0, -RZ, RZ, 0, -0.0 ;  /* 0x00008000ff007431 */ /* 0x000fc800000001ff */
[----:B------:R0:W-:Y:S01]  /*6d20*/  SYNCS.ARRIVE.TRANS64 RZ, [UR4+0x30], R0 ;  /* 0x00003000ffff79a7 */ /* 0x0001e20008000004 */
[----:B------:R-:W-:Y:S05]  /*6d30*/  BRA `(.L_x_84) ;  /* 0x000000f800d47947 */ /* 0x000fea0003800000 */
.L_x_76:
[----:B------:R-:W1:Y:S01]  /*6d40*/  SYNCS.PHASECHK.TRANS64.TRYWAIT P0, [UR4+0x28], RZ ;  /* 0x000028ffff0075a7 */ /* 0x000e620008001104 */
[----:B------:R-:W-:Y:S01]  /*6d50*/  SHF.L.U32 R2, R27, 0x1f, RZ ;  /* 0x0000001f1b027819 */ /* 0x000fe200000006ff */
[----:B-1----:R-:W-:Y:S06]  /*6d60*/  @!P0 BRA `(.L_x_85) ;  /* 0x00000108007c8947 */ /* 0x002fec0003800000 */
.L_x_202:
[----:B------:R-:W2:Y:S01]  /*6d70*/  SYNCS.PHASECHK.TRANS64.TRYWAIT P0, [UR4+0x8], R2 ;  /* 0x00000802ff0075a7 */ /* 0x000ea20008001104 */
[----:B------:R-:W-:Y:S01]  /*6d80*/  SHF.L.U32 R26, R26, 0x1f, RZ ;  /* 0x0000001f1a1a7819 */ /* 0x000fe200000006ff */
[----:B--2---:R-:W-:Y:S06]  /*6d90*/  @!P0 BRA `(.L_x_86) ;  /* 0x0000010800848947 */ /* 0x004fec0003800000 */
.L_x_204:
[----:B------:R-:W3:Y:S01]  /*6da0*/  SYNCS.PHASECHK.TRANS64.TRYWAIT P0, [UR4+0x68], R26 ;  /* 0x0000681aff0075a7 */ /* 0x000ee20008001104 */
[----:B------:R-:W-:Y:S01]  /*6db0*/  SHF.L.U32 R4, R25, 0x1f, RZ ;  /* 0x0000001f19047819 */ /* 0x000fe200000006ff */
[----:B---3--:R-:W-:Y:S06]  /*6dc0*/  @!P0 BRA `(.L_x_87) ;  /* 0x0000010800908947 */ /* 0x008fec0003800000 */
.L_x_206:
[----:B------:R-:W4:Y:S01]  /*6dd0*/  SYNCS.PHASECHK.TRANS64.TRYWAIT P0, [UR4+0x48], R4 ;  /* 0x00004804ff0075a7 */ /* 0x000f220008001104 */
[----:B------:R-:W-:Y:S01]  /*6de0*/  SHF.L.U32 R2, R23, 0x1f, RZ ;  /* 0x0000001f17027819 */ /* 0x000fe200000006ff */
[----:B----4-:R-:W-:Y:S06]  /*6df0*/  @!P0 BRA `(.L_x_88) ;  /* 0x00000108009c8947 */ /* 0x010fec0003800000 */
.L_x_208:
[----:B------:R-:W5:Y:S01]  /*6e00*/  SYNCS.PHASECHK.TRANS64.TRYWAIT P0, [UR4+0x58], R2 ;  /* 0x00005802ff0075a7 */ /* 0x000f620008001104 */
[----:B------:R-:W-:Y:S01]  /*6e10*/  SHF.L.U32 R24, R24, 0x1f, RZ ;  /* 0x0000001f18187819 */ /* 0x000fe200000006ff */
[----:B-----5:R-:W-:Y:S06]  /*6e20*/  @!P0 BRA `(.L_x_89) ;  /* 0x0000010800a88947 */ /* 0x020fec0003800000 */
.L_x_210:
[----:B------:R-:W5:Y:S01]  /*6e30*/  SYNCS.PHASECHK.TRANS64.TRYWAIT P0, [UR4+0x78], R24 ;  /* 0x00007818ff0075a7 */ /* 0x000f620008001104 */
[----:B------:R-:W-:-:S04]  /*6e40*/  SHF.L.U32 R2, R22, 0x1f, RZ ;  /* 0x0000001f16027819 */ /* 0x000fc800000006ff */
[----:B--2---:R-:W-:Y:S01]  /*6e50*/  MOV R3, R2 ;  /* 0x0000000200037202 */ /* 0x004fe20000000f00 */
[----:B-----5:R-:W-:Y:S06]  /*6e60*/  @!P0 BRA `(.L_x_90) ;  /* 0x0000010800b08947 */ /* 0x020fec0003800000 */
.L_x_212:
[----:B------:R0:W1:Y:S02]  /*6e70*/  SYNCS.PHASECHK.TRANS64.TRYWAIT P0, [R34+URZ+0x38], R3 ;  /* 0x00003803220075a7 */ /* 0x00006400080011ff */
[----:B-1----:R-:W-:Y:S05]  /*6e80*/  @!P0 NANOSLEEP.SYNCS 0x989680 ;  /* 0x009896800000895d */ /* 0x002fea0003900000 */
[----:B------:R-:W1:Y:S02]  /*6e90*/  @!P0 SYNCS.PHASECHK.TRANS64 P0, [R34+URZ+0x38], R3 ;  /* 0x00003803220085a7 */ /* 0x000e6400080010ff */
[----:B-1----:R-:W-:Y:S05]  /*6ea0*/  @P0 BRA `(.L_x_84) ;  /* 0x000000f800780947 */ /* 0x002fea0003800000 */
.L_x_91:
[----:B-1----:R1:W0:Y:S02]  /*6eb0*/  SYNCS.PHASECHK.TRANS64.TRYWAIT P0, [R34+URZ+0x38], R3 ;  /* 0x00003803220075a7 */ /* 0x00222400080011ff */
[----:B0-----:R-:W-:Y:S05]  /*6ec0*/  @!P0 NANOSLEEP.SYNCS 0x989680 ;  /* 0x009896800000895d */ /* 0x001fea0003900000 */
[----:B------:R-:W0:Y:S02]  /*6ed0*/  @!P0 SYNCS.PHASECHK.TRANS64 P0, [R34+URZ+0x38], R3 ;  /* 0x00003803220085a7 */ /* 0x000e2400080010ff */
[----:B0-----:R-:W-:Y:S05]  /*6ee0*/  @!P0 BRA `(.L_x_91) ;  /* 0xfffffffc00f08947 */ /* 0x001fea000383ffff */
[----:B------:R-:W-:Y:S05]  /*6ef0*/  BRA `(.L_x_84) ;  /* 0x000000f800647947 */ /* 0x000fea0003800000 */
.L_x_48:
[----:B------:R-:W2:Y:S01]  /*6f00*/  LDL R0, [R1+0xec] ;  /* 0x0000ec0001007983 */ /* 0x000ea20000100800 */
[----:B------:R-:W-:Y:S02]  /*6f10*/  UIADD3 UR11, UPT, UPT, UR5, 0x120, URZ ;  /* 0x00000120050b7890 */ /* 0x000fe4000fffe0ff */
[----:B------:R-:W-:Y:S02]  /*6f20*/  UIADD3 UR10, UPT, UPT, UR5, 0x80, URZ ;  /* 0x00000080050a7890 */ /* 0x000fe4000fffe0ff */
[----:B------:R-:W-:Y:S01]  /*6f30*/  UIADD3 UR4, UPT, UPT, UR5, 0x100, URZ ;  /* 0x0000010005047890 */ /* 0x000fe2000fffe0ff */
[----:B--2---:R-:W-:-:S13]  /*6f40*/  ISETP.NE.AND P0, PT, R0, 0x8, PT ;  /* 0x000000080000780c */ /* 0x004fda0003f05270 */
[----:B------:R-:W-:Y:S05]  /*6f50*/  @P0 BRA `(.L_x_92) ;  /* 0x0000009800a40947 */ /* 0x000fea0003800000 */
.L_x_93:
[----:B------:R-:W-:-:S08]  /*6f60*/  NOP ;  /* 0x0000000000007918 */ /* 0x000fd00000000000 */
[----:B------:R-:W0:Y:S02]  /*6f70*/  USETMAXREG.TRY_ALLOC.CTAPOOL UP0, 0x80 ;  /* 0x00000080000079c8 */ /* 0x000e240008000600 */
[----:B0-----:R-:W-:Y:S05]  /*6f80*/  BRA.U !UP0, `(.L_x_93) ;  /* 0xfffffffd08f47547 */ /* 0x001fea000b83ffff */
[----:B------:R-:W2:Y:S01]  /*6f90*/  LDL R2, [R1+0x80] ;  /* 0x0000800001027983 */ /* 0x000ea20000100800 */
[----:B------:R-:W-:Y:S01]  /*6fa0*/  IMAD.MOV.U32 R3, RZ, RZ, 0x1 ;  /* 0x00000001ff037424 */ /* 0x000fe200078e00ff */
[C---:B------:R-:W-:Y:S02]  /*6fb0*/  ISETP.NE.AND P1, PT, R15.reuse, RZ, PT ;  /* 0x000000ff0f00720c */ /* 0x040fe40003f25270 */
[----:B------:R-:W-:-:S04]  /*6fc0*/  ISETP.NE.AND P0, PT, R15, RZ, PT ;  /* 0x000000ff0f00720c */ /* 0x000fc80003f05270 */
[----:B------:R-:W-:Y:S02]  /*6fd0*/  SEL R92, RZ, 0x1, P0 ;  /* 0x00000001ff5c7807 */ /* 0x000fe40000000000 */
[----:B--2---:R-:W-:-:S04]  /*6fe0*/  LEA.HI R0, R2, R2, RZ, 0x1 ;  /* 0x0000000202007211 */ /* 0x004fc800078f08ff */
[----:B------:R-:W-:-:S05]  /*6ff0*/  LOP3.LUT R0, R0, 0xfffffffe, RZ, 0xc0, !PT ;  /* 0xfffffffe00007812 */ /* 0x000fca00078ec0ff */
[----:B------:R-:W-:-:S05]  /*7000*/  IMAD.IADD R2, R2, 0x1, -R0 ;  /* 0x0000000102027824 */ /* 0x000fca00078e0a00 */
[----:B------:R-:W-:Y:S01]  /*7010*/  LOP3.LUT R0, R2, 0x1, RZ, 0x3c, !PT ;  /* 0x0000000102007812 */ /* 0x000fe200078e3cff */
[----:B------:R0:W-:Y:S03]  /*7020*/  STL [R1+0xe8], R2 ;  /* 0x0000e80201007387 */ /* 0x0001e60000100800 */
[C---:B------:R-:W-:Y:S02]  /*7030*/  SHF.L.U32 R0, R3.reuse, R0, RZ ;  /* 0x0000000003007219 */ /* 0x040fe400000006ff */
[----:B0-----:R-:W-:Y:S02]  /*7040*/  SHF.L.U32 R2, R3, R2, RZ ;  /* 0x0000000203027219 */ /* 0x001fe400000006ff */
[----:B------:R-:W-:Y:S02]  /*7050*/  SEL R3, RZ, 0x1, !P1 ;  /* 0x00000001ff037807 */ /* 0x000fe40004800000 */
[----:B------:R-:W-:-:S03]  /*7060*/  LOP3.LUT R21, R0, R2, RZ, 0xfc, !PT ;  /* 0x0000000200157212 */ /* 0x000fc600078efcff */
[----:B------:R0:W-:Y:S01]  /*7070*/  STL [R1+0xf0], R3 ;  /* 0x0000f00301007387 */ /* 0x0001e20000100800 */
[----:B------:R-:W-:Y:S05]  /*7080*/  @P1 BRA `(.L_x_94) ;  /* 0x0000003400441947 */ /* 0x000fea0003800000 */
[----:B0-----:R-:W0:Y:S01]  /*7090*/  S2R R3, SR_CgaCtaId ;  /* 0x0000000000037919 */ /* 0x001e220000008800 */
[----:B------:R-:W-:Y:S01]  /*70a0*/  MOV R10, 0x400 ;  /* 0x00000400000a7802 */ /* 0x000fe20000000f00 */
[----:B------:R-:W-:Y:S01]  /*70b0*/  IMAD.MOV.U32 R59, RZ, RZ, -0x80000000 ;  /* 0x80000000ff3b7424 */ /* 0x000fe200078e00ff */
[----:B------:R-:W-:Y:S01]  /*70c0*/  SEL R2, RZ, 0x4000, P3 ;  /* 0x00004000ff027807 */ /* 0x000fe20001800000 */
[----:B------:R-:W-:-:S05]  /*70d0*/  IMAD.MOV.U32 R58, RZ, RZ, 0x10102490 ;  /* 0x10102490ff3a7424 */ /* 0x000fca00078e00ff */
[----:B------:R-:W-:-:S05]  /*70e0*/  SEL R0, R58, 0x10100490, !P2 ;  /* 0x101004903a007807 */ /* 0x000fca0005000000 */
[----:B------:R-:W-:-:S05]  /*70f0*/  IMAD.IADD R8, R2, 0x1, R0 ;  /* 0x0000000102087824 */ /* 0x000fca00078e0200 */
[----:B------:R-:W-:Y:S02]  /*7100*/  R2UR UR14, R8 ;  /* 0x00000000080e72ca */ /* 0x000fe400000e0000 */
[----:B0-----:R-:W-:Y:S01]  /*7110*/  LEA R10, R3, R10, 0x18 ;  /* 0x0000000a030a7211 */ /* 0x001fe200078ec0ff */
[----:B------:R0:W-:Y:S03]  /*7120*/  STL [R1+0x80], R3 ;  /* 0x0000800301007387 */ /* 0x0001e60000100800 */
[----:B------:R-:W1:Y:S07]  /*7130*/  SYNCS.PHASECHK.TRANS64.TRYWAIT P0, [R10+URZ+0x88], R59 ;  /* 0x0000883b0a0075a7 */ /* 0x000e6e00080011ff */
[----:B0-----:R-:W-:Y:S01]  /*7140*/  IMAD.U32 R3, RZ, RZ, UR14 ;  /* 0x0000000eff037e24 */ /* 0x001fe2000f8e00ff */
[----:B-1----:R-:W-:Y:S06]  /*7150*/  @!P0 BRA `(.L_x_95) ;  /* 0x00000108000c8947 */ /* 0x002fec0003800000 */
.L_x_214:
[----:B------:R-:W1:Y:S02]  /*7160*/  SYNCS.PHASECHK.TRANS64.TRYWAIT P0, [R10+URZ+0x10], RZ ;  /* 0x000010ff0a0075a7 */ /* 0x000e6400080011ff */
[----:B-1----:R-:W-:Y:S05]  /*7170*/  @!P0 BRA `(.L_x_96) ;  /* 0x0000010800208947 */ /* 0x002fea0003800000 */
.L_x_215:
[----:B------:R-:W2:Y:S02]  /*7180*/  SYNCS.PHASECHK.TRANS64.TRYWAIT P0, [R10+URZ], RZ ;  /* 0x000000ff0a0075a7 */ /* 0x000ea400080011ff */
[----:B--2---:R-:W-:Y:S05]  /*7190*/  @!P0 BRA `(.L_x_97) ;  /* 0x00000108002c8947 */ /* 0x004fea0003800000 */
.L_x_216:
[----:B------:R-:W-:Y:S01]  /*71a0*/  ELECT P0, URZ, PT ;  /* 0x0000000000ff782f */ /* 0x000fe20003800000 */
[----:B------:R-:W-:Y:S01]  /*71b0*/  VIADD R0, R13, 0x306 ;  /* 0x000003060d007836 */ /* 0x000fe20000000000 */
[----:B------:R-:W-:Y:S02]  /*71c0*/  R2UR UR14, R8 ;  /* 0x00000000080e72ca */ /* 0x000fe400000e0000 */
[----:B------:R-:W-:Y:S02]  /*71d0*/  MOV.SPILL R49, UR11 ;  /* 0x0000000b00317c02 */ /* 0x000fe40009000f00 */
[----:B------:R-:W-:Y:S02]  /*71e0*/  R2UR UR16, R0 ;  /* 0x00000000001072ca */ /* 0x000fe400000e0000 */
[----:B------:R-:W-:Y:S02]  /*71f0*/  MOV.SPILL R48, UR10 ;  /* 0x0000000a00307c02 */ /* 0x000fe40009000f00 */
[----:B------:R-:W-:-:S02]  /*7200*/  MOV.SPILL R51, UR13 ;  /* 0x0000000d00337c02 */ /* 0x000fc40009000f00 */
[----:B------:R-:W-:Y:S01]  /*7210*/  MOV.SPILL R50, UR12 ;  /* 0x0000000c00327c02 */ /* 0x000fe20009000f00 */
[----:B------:R-:W-:Y:S01]  /*7220*/  @P0 IMAD.MOV.U32 R2, RZ, RZ, RZ ;  /* 0x000000ffff020224 */ /* 0x000fe200078e00ff */
[----:B------:R-:W-:Y:S01]  /*7230*/  @P0 R2UR UR61, R3 ;  /* 0x00000000033d02ca */ /* 0x000fe200000e0000 */
[----:B------:R-:W-:Y:S01]  /*7240*/  IMAD.U32 R3, RZ, RZ, UR14 ;  /* 0x0000000eff037e24 */ /* 0x000fe2000f8e00ff */
[----:B------:R-:W-:Y:S02]  /*7250*/  MOV.SPILL R47, UR9 ;  /* 0x00000009002f7c02 */ /* 0x000fe40009000f00 */
[----:B------:R-:W-:Y:S01]  /*7260*/  @P0 R2UR UR60, R2 ;  /* 0x00000000023c02ca */ /* 0x000fe200000e0000 */
[----:B------:R-:W-:Y:S01]  /*7270*/  VIADD R2, R9, 0xc06 ;  /* 0x00000c0609027836 */ /* 0x000fe20000000000 */
[----:B------:R-:W-:Y:S01]  /*7280*/  ELECT P0, URZ, PT ;  /* 0x0000000000ff782f */ /* 0x000fe20003800000 */
[----:B------:R-:W-:Y:S01]  /*7290*/  IMAD.U32 R6, RZ, RZ, UR16 ;  /* 0x00000010ff067e24 */ /* 0x000fe2000f8e00ff */
[----:B------:R-:W-:-:S02]  /*72a0*/  MOV.SPILL R46, UR8 ;  /* 0x00000008002e7c02 */ /* 0x000fc40009000f00 */
[----:B------:R-:W-:Y:S02]  /*72b0*/  R2UR UR15, R2 ;  /* 0x00000000020f72ca */ /* 0x000fe400000e0000 */
[----:B------:R-:W-:Y:S02]  /*72c0*/  MOV.SPILL R45, UR7 ;  /* 0x00000007002d7c02 */ /* 0x000fe40009000f00 */
[----:B------:R-:W-:Y:S02]  /*72d0*/  MOV.SPILL R44, UR6 ;  /* 0x00000006002c7c02 */ /* 0x000fe40009000f00 */
[----:B------:R-:W-:Y:S01]  /*72e0*/  MOV.SPILL R57, UR63 ;  /* 0x0000003f00397c02 */ /* 0x000fe20009000f00 */
[----:B------:R-:W-:Y:S01]  /*72f0*/  UTCHMMA.2CTA gdesc[UR66], gdesc[UR64], tmem[UR4], tmem[UR60], idesc[UR61], !UPT ;  /* 0x00ff3c40420075ea */ /* 0x000fe2000fa00004 */
[----:B------:R-:W-:Y:S01]  /*7300*/  MOV.SPILL R56, UR62 ;  /* 0x0000003e00387c02 */ /* 0x000fe20009000f00 */
[----:B------:R-:W-:Y:S01]  /*7310*/  @P0 IMAD.MOV.U32 R7, RZ, RZ, 0x40004040 ;  /* 0x40004040ff070424 */ /* 0x000fe200078e00ff */
[----:B------:R-:W-:Y:S01]  /*7320*/  @P0 R2UR UR34, R6 ;  /* 0x00000000062202ca */ /* 0x000fe200000e0000 */
[----:B0-----:R-:W-:Y:S01]  /*7330*/  @P0 IMAD.MOV.U32 R5, RZ, RZ, 0x40004040 ;  /* 0x40004040ff050424 */ /* 0x001fe200078e00ff */
[----:B------:R-:W-:Y:S01]  /*7340*/  @P0 R2UR UR21, R3 ;  /* 0x00000000031502ca */ /* 0x000fe200000e0000 */
[----:B------:R-:W-:Y:S01]  /*7350*/  IMAD.U32 R4, RZ, RZ, UR15 ;  /* 0x0000000fff047e24 */ /* 0x000fe2000f8e00ff */
[----:B------:R-:W-:Y:S01]  /*7360*/  @P0 R2UR UR35, R7 ;  /* 0x00000000072302ca */ /* 0x000fe200000e0000 */
[----:B------:R-:W-:Y:S01]  /*7370*/  @P0 IMAD.MOV.U32 R2, RZ, RZ, RZ ;  /* 0x000000ffff020224 */ /* 0x000fe200078e00ff */
[----:B------:R-:W-:-:S02]  /*7380*/  @P0 R2UR UR33, R5 ;  /* 0x00000000052102ca */ /* 0x000fc400000e0000 */
[----:B------:R-:W-:Y:S02]  /*7390*/  @P0 R2UR UR32, R4 ;  /* 0x00000000042002ca */ /* 0x000fe400000e0000 */
[----:B------:R-:W-:Y:S02]  /*73a0*/  @P0 R2UR UR20, R2 ;  /* 0x00000000021402ca */ /* 0x000fe400000e0000 */
[----:B------:R-:W-:Y:S02]  /*73b0*/  ELECT P0, URZ, PT ;  /* 0x0000000000ff782f */ /* 0x000fe40003800000 */
[----:B------:R-:W-:Y:S02]  /*73c0*/  MOV.SPILL R55, UR59 ;  /* 0x0000003b00377c02 */ /* 0x000fe40009000f00 */
[----:B------:R-:W-:Y:S02]  /*73d0*/  MOV.SPILL R42, UR34 ;  /* 0x00000022002a7c02 */ /* 0x000fe40009000f00 */
[----:B------:R-:W-:-:S02]  /*73e0*/  MOV.SPILL R39, UR21 ;  /* 0x0000001500277c02 */ /* 0x000fc40009000f00 */
[----:B------:R-:W-:Y:S02]  /*73f0*/  MOV.SPILL R43, UR35 ;  /* 0x00000023002b7c02 */ /* 0x000fe40009000f00 */
[----:B------:R-:W-:Y:S02]  /*7400*/  MOV.SPILL R41, UR33 ;  /* 0x0000002100297c02 */ /* 0x000fe40009000f00 */
[----:B------:R-:W-:Y:S01]  /*7410*/  MOV.SPILL R40, UR32 ;  /* 0x0000002000287c02 */ /* 0x000fe20009000f00 */
[----:B------:R-:W-:Y:S01]  /*7420*/  @P0 VIADD R2, R10, 0x8 ;  /* 0x000000080a020836 */ /* 0x000fe20000000000 */
[----:B------:R-:W-:Y:S02]  /*7430*/  @P0 LOP3.LUT R0, R21, 0xffff, RZ, 0xc0, !PT ;  /* 0x0000ffff15000812 */ /* 0x000fe400078ec0ff */
[----:B------:R-:W-:Y:S02]  /*7440*/  MOV.SPILL R38, UR20 ;  /* 0x0000001400267c02 */ /* 0x000fe40009000f00 */
[----:B------:R-:W-:-:S02]  /*7450*/  @P0 R2UR UR19, R2 ;  /* 0x00000000021302ca */ /* 0x000fc400000e0000 */
[----:B------:R-:W-:Y:S02]  /*7460*/  @P0 R2UR UR18, R0 ;  /* 0x00000000001202ca */ /* 0x000fe400000e0000 */
[----:B------:R-:W-:Y:S02]  /*7470*/  ELECT P0, URZ, PT ;  /* 0x0000000000ff782f */ /* 0x000fe40003800000 */
[----:B------:R-:W-:Y:S02]  /*7480*/  MOV.SPILL R54, UR58 ;  /* 0x0000003a00367c02 */ /* 0x000fe40009000f00 */
[----:B------:R-:W-:Y:S02]  /*7490*/  MOV.SPILL R53, UR57 ;  /* 0x0000003900357c02 */ /* 0x000fe40009000f00 */
[----:B------:R-:W-:-:S03]  /*74a0*/  MOV.SPILL R52, UR56 ;  /* 0x0000003800347c02 */ /* 0x000fc60009000f00 */
[----:B------:R-:W-:Y:S02]  /*74b0*/  MOV.SPILL R37, UR19 ;  /* 0x0000001300257c02 */ /* 0x000fe40009000f00 */
[----:B------:R-:W-:Y:S02]  /*74c0*/  MOV.SPILL R34, UR18 ;  /* 0x0000001200227c02 */ /* 0x000fe40009000f00 */
[----:B------:R-:W-:-:S05]  /*74d0*/  @P0 VIADD R0, R10, 0x80 ;  /* 0x000000800a000836 */ /* 0x000fca0000000000 */
[----:B------:R-:W-:Y:S02]  /*74e0*/  @P0 R2UR UR17, R0 ;  /* 0x00000000001102ca */ /* 0x000fe400000e0000 */
[----:B------:R-:W-:-:S11]  /*74f0*/  ELECT P0, URZ, PT ;  /* 0x0000000000ff782f */ /* 0x000fd60003800000 */
[----:B------:R-:W-:Y:S02]  /*7500*/  MOV.SPILL R20, UR17 ;  /* 0x0000001100147c02 */ /* 0x000fe40009000f00 */
[----:B------:R-:W-:Y:S01]  /*7510*/  @P0 VIADD R2, R13, 0x2 ;  /* 0x000000020d020836 */ /* 0x000fe20000000000 */
[----:B------:R-:W-:Y:S01]  /*7520*/  @P0 R2UR UR31, R3 ;  /* 0x00000000031f02ca */ /* 0x000fe200000e0000 */
[----:B------:R-:W-:Y:S02]  /*7530*/  @P0 VIADD R0, R9, 0x2 ;  /* 0x0000000209000836 */ /* 0x000fe40000000000 */
[----:B------:R-:W-:Y:S01]  /*7540*/  @P0 IMAD.MOV.U32 R7, RZ, RZ, 0x40004040 ;  /* 0x40004040ff070424 */ /* 0x000fe200078e00ff */
[----:B------:R-:W-:Y:S01]  /*7550*/  @P0 R2UR UR16, R2 ;  /* 0x00000000021002ca */ /* 0x000fe200000e0000 */
[----:B------:R-:W-:Y:S01]  /*7560*/  @P0 IMAD.MOV.U32 R2, RZ, RZ, RZ ;  /* 0x000000ffff020224 */ /* 0x000fe200078e00ff */
[----:B------:R-:W-:Y:S01]  /*7570*/  @P0 R2UR UR15, R0 ;  /* 0x00000000000f02ca */ /* 0x000fe200000e0000 */
[----:B------:R-:W-:Y:S01]  /*7580*/  @P0 IMAD.MOV.U32 R5, RZ, RZ, 0x40004040 ;  /* 0x40004040ff050424 */ /* 0x000fe200078e00ff */
[----:B------:R-:W-:-:S02]  /*7590*/  @P0 R2UR UR55, R7 ;  /* 0x00000000073702ca */ /* 0x000fc400000e0000 */
[----:B------:R-:W-:Y:S02]  /*75a0*/  @P0 R2UR UR30, R2 ;  /* 0x00000000021e02ca */ /* 0x000fe400000e0000 */
[----:B------:R-:W-:-:S05]  /*75b0*/  @P0 R2UR UR53, R5 ;  /* 0x00000000053502ca */ /* 0x000fca00000e0000 */
[----:B------:R-:W-:Y:S02]  /*75c0*/  IMAD.U32 R6, RZ, RZ, UR16 ;  /* 0x00000010ff067e24 */ /* 0x000fe4000f8e00ff */
[----:B------:R-:W-:-:S03]  /*75d0*/  IMAD.U32 R4, RZ, RZ, UR15 ;  /* 0x0000000fff047e24 */ /* 0x000fc6000f8e00ff */
[----:B------:R-:W-:Y:S02]  /*75e0*/  @P0 R2UR UR54, R6 ;  /* 0x00000000063602ca */ /* 0x000fe400000e0000 */
[----:B------:R-:W-:Y:S02]  /*75f0*/  @P0 R2UR UR52, R4 ;  /* 0x00000000043402ca */ /* 0x000fe400000e0000 */
[----:B------:R-:W-:-:S11]  /*7600*/  ELECT P0, URZ, PT ;  /* 0x0000000000ff782f */ /* 0x000fd60003800000 */
[----:B------:R-:W-:Y:S02]  /*7610*/  UTCHMMA.2CTA gdesc[UR52], gdesc[UR54], tmem[UR4], tmem[UR30], idesc[UR31], UPT ;  /* 0x00ff1e36340075ea */ /* 0x000fe4000ba00004 */
        /* <DEDUP_REMOVED lines=33> */
[----:B------:R0:W-:Y:S02]  /*7830*/  UTCHMMA.2CTA gdesc[UR44], gdesc[UR46], tmem[UR4], tmem[UR26], idesc[UR27], UPT ;  /* 0x00ff1a2e2c0075ea */ /* 0x0001e4000ba00004 */
        /* <DEDUP_REMOVED lines=63> */
[----:B------:R-:W-:Y:S02]  /*7c30*/  IMAD.U32 R4, RZ, RZ, UR15 ;  /* 0x0000000fff047e24 */ /* 0x000fe4000f8e00ff */
[----:B------:R-:W-:Y:S01]  /*7c40*/  UMOV UR15, UR11 ;  /* 0x0000000b000f7c82 */ /* 0x000fe20008000000 */
[----:B------:R-:W-:Y:S02]  /*7c50*/  @P0 R2UR UR10, R6 ;  /* 0x00000000060a02ca */ /* 0x000fe400000e0000 */
[----:B------:R-:W-:Y:S02]  /*7c60*/  @P0 R2UR UR76, R4 ;  /* 0x00000000044c02ca */ /* 0x000fe400000e0000 */
[----:B------:R-:W-:-:S13]  /*7c70*/  ELECT P0, URZ, PT ;  /* 0x0000000000ff782f */ /* 0x000fda0003800000 */
[----:B------:R-:W-:Y:S02]  /*7c80*/  @P0 VIADD R0, R13, 0x200 ;  /* 0x000002000d000836 */ /* 0x000fe40000000000 */
[----:B------:R-:W-:Y:S02]  /*7c90*/  @P0 IMAD.MOV.U32 R2, RZ, RZ, RZ ;  /* 0x000000ffff020224 */ /* 0x000fe400078e00ff */
[----:B------:R-:W-:Y:S01]  /*7ca0*/  @P0 IMAD.MOV.U32 R7, RZ, RZ, 0x40004040 ;  /* 0x40004040ff070424 */ /* 0x000fe200078e00ff */
[----:B------:R-:W-:Y:S01]  /*7cb0*/  @P0 R2UR UR14, R0 ;  /* 0x00000000000e02ca */ /* 0x000fe200000e0000 */
[----:B------:R-:W-:Y:S01]  /*7cc0*/  @P0 VIADD R0, R9, 0x800 ;  /* 0x0000080009000836 */ /* 0x000fe20000000000 */
[----:B------:R-:W-:Y:S01]  /*7cd0*/  @P0 R2UR UR12, R2 ;  /* 0x00000000020c02ca */ /* 0x000fe200000e0000 */
[----:B------:R-:W-:Y:S01]  /*7ce0*/  @P0 IMAD.MOV.U32 R5, RZ, RZ, 0x40004040 ;  /* 0x40004040ff050424 */ /* 0x000fe200078e00ff */
[----:B------:R-:W-:-:S04]  /*7cf0*/  @P0 R2UR UR9, R7 ;  /* 0x00000000070902ca */ /* 0x000fc800000e0000 */
[----:B------:R-:W-:-:S05]  /*7d00*/  @P0 R2UR UR7, R5 ;  /* 0x00000000050702ca */ /* 0x000fca00000e0000 */
[----:B------:R-:W-:Y:S01]  /*7d10*/  IMAD.U32 R6, RZ, RZ, UR14 ;  /* 0x0000000eff067e24 */ /* 0x000fe2000f8e00ff */
[----:B------:R-:W-:Y:S01]  /*7d20*/  @P0 R2UR UR14, R0 ;  /* 0x00000000000e02ca */ /* 0x000fe200000e0000 */
[----:B------:R-:W-:Y:S02]  /*7d30*/  IMAD.U32 R28, RZ, RZ, UR12 ;  /* 0x0000000cff1c7e24 */ /* 0x000fe4000f8e00ff */
[----:B------:R-:W-:Y:S01]  /*7d40*/  IMAD.U32 R33, RZ, RZ, UR9 ;  /* 0x00000009ff217e24 */ /* 0x000fe2000f8e00ff */
[----:B------:R-:W-:Y:S02]  /*7d50*/  @P0 R2UR UR8, R6 ;  /* 0x00000000060802ca */ /* 0x000fe400000e0000 */
[----:B0-----:R-:W-:Y:S01]  /*7d60*/  R2UR UR46, R28 ;  /* 0x000000001c2e72ca */ /* 0x001fe200000e0000 */
[----:B------:R-:W-:Y:S01]  /*7d70*/  IMAD.U32 R31, RZ, RZ, UR7 ;  /* 0x00000007ff1f7e24 */ /* 0x000fe2000f8e00ff */
[----:B------:R-:W-:-:S04]  /*7d80*/  R2UR UR27, R33 ;  /* 0x00000000211b72ca */ /* 0x000fc800000e0000 */
[----:B------:R-:W-:Y:S01]  /*7d90*/  R2UR UR49, R31 ;  /* 0x000000001f3172ca */ /* 0x000fe200000e0000 */
[----:B------:R-:W-:Y:S01]  /*7da0*/  IMAD.U32 R4, RZ, RZ, UR14 ;  /* 0x0000000eff047e24 */ /* 0x000fe2000f8e00ff */
[----:B------:R-:W-:-:S03]  /*7db0*/  R2UR UR14, R8 ;  /* 0x00000000080e72ca */ /* 0x000fc600000e0000 */
[----:B------:R-:W-:Y:S01]  /*7dc0*/  IMAD.U32 R32, RZ, RZ, UR8 ;  /* 0x00000008ff207e24 */ /* 0x000fe2000f8e00ff */
[----:B------:R-:W-:-:S04]  /*7dd0*/  @P0 R2UR UR6, R4 ;  /* 0x00000000040602ca */ /* 0x000fc800000e0000 */
[----:B------:R-:W-:-:S05]  /*7de0*/  R2UR UR26, R32 ;  /* 0x00000000201a72ca */ /* 0x000fca00000e0000 */
[----:B------:R-:W-:-:S04]  /*7df0*/  IMAD.U32 R3, RZ, RZ, UR14 ;  /* 0x0000000eff037e24 */ /* 0x000fc8000f8e00ff */
[----:B------:R-:W-:Y:S01]  /*7e00*/  IMAD.U32 R30, RZ, RZ, UR6 ;  /* 0x00000006ff1e7e24 */ /* 0x000fe2000f8e00ff */
[----:B------:R-:W-:Y:S02]  /*7e10*/  @P0 R2UR UR13, R3 ;  /* 0x00000000030d02ca */ /* 0x000fe400000e0000 */
[----:B------:R-:W-:Y:S02]  /*7e20*/  ELECT P0, URZ, PT ;  /* 0x0000000000ff782f */ /* 0x000fe40003800000 */
[----:B------:R-:W-:-:S09]  /*7e30*/  R2UR UR48, R30 ;  /* 0x000000001e3072ca */ /* 0x000fd200000e0000 */
[----:B------:R-:W-:Y:S02]  /*7e40*/  IMAD.U32 R29, RZ, RZ, UR13 ;  /* 0x0000000dff1d7e24 */ /* 0x000fe4000f8e00ff */
[----:B------:R-:W-:Y:S01]  /*7e50*/  @P0 R2UR UR13, R3 ;  /* 0x00000000030d02ca */ /* 0x000fe200000e0000 */
[----:B------:R-:W-:Y:S02]  /*7e60*/  @P0 VIADD R0, R13, 0x202 ;  /* 0x000002020d000836 */ /* 0x000fe40000000000 */
[----:B------:R-:W-:Y:S01]  /*7e70*/  @P0 IMAD.MOV.U32 R2, RZ, RZ, RZ ;  /* 0x000000ffff020224 */ /* 0x000fe200078e00ff */
[----:B------:R-:W-:Y:S01]  /*7e80*/  R2UR UR47, R29 ;  /* 0x000000001d2f72ca */ /* 0x000fe200000e0000 */
[----:B------:R-:W-:Y:S01]  /*7e90*/  @P0 IMAD.MOV.U32 R7, RZ, RZ, 0x40004040 ;  /* 0x40004040ff070424 */ /* 0x000fe200078e00ff */
[----:B------:R-:W-:Y:S01]  /*7ea0*/  @P0 R2UR UR14, R0 ;  /* 0x00000000000e02ca */ /* 0x000fe200000e0000 */
[----:B------:R-:W-:Y:S01]  /*7eb0*/  @P0 VIADD R0, R9, 0x802 ;  /* 0x0000080209000836 */ /* 0x000fe20000000000 */
[----:B------:R-:W-:Y:S01]  /*7ec0*/  @P0 R2UR UR12, R2 ;  /* 0x00000000020c02ca */ /* 0x000fe200000e0000 */
[----:B------:R-:W-:Y:S01]  /*7ed0*/  @P0 IMAD.MOV.U32 R5, RZ, RZ, 0x40004040 ;  /* 0x40004040ff050424 */ /* 0x000fe200078e00ff */
[----:B------:R-:W-:-:S03]  /*7ee0*/  @P0 R2UR UR9, R7 ;  /* 0x00000000070902ca */ /* 0x000fc600000e0000 */
[----:B------:R-:W-:Y:S01]  /*7ef0*/  IMAD.U32 R23, RZ, RZ, UR13 ;  /* 0x0000000dff177e24 */ /* 0x000fe2000f8e00ff */
[----:B------:R-:W-:-:S04]  /*7f00*/  @P0 R2UR UR7, R5 ;  /* 0x00000000050702ca */ /* 0x000fc800000e0000 */
[----:B------:R-:W-:Y:S01]  /*7f10*/  R2UR UR51, R23 ;  /* 0x00000000173372ca */ /* 0x000fe200000e0000 */
[----:B------:R-:W-:Y:S01]  /*7f20*/  IMAD.U32 R6, RZ, RZ, UR14 ;  /* 0x0000000eff067e24 */ /* 0x000fe2000f8e00ff */
[----:B------:R-:W-:Y:S01]  /*7f30*/  @P0 R2UR UR14, R0 ;  /* 0x00000000000e02ca */ /* 0x000fe200000e0000 */
[----:B------:R-:W-:Y:S02]  /*7f40*/  IMAD.U32 R22, RZ, RZ, UR12 ;  /* 0x0000000cff167e24 */ /* 0x000fe4000f8e00ff */
[----:B------:R-:W-:Y:S01]  /*7f50*/  IMAD.U32 R27, RZ, RZ, UR9 ;  /* 0x00000009ff1b7e24 */ /* 0x000fe2000f8e00ff */
[----:B------:R-:W-:Y:S02]  /*7f60*/  @P0 R2UR UR8, R6 ;  /* 0x00000000060802ca */ /* 0x000fe400000e0000 */
[----:B------:R-:W-:Y:S01]  /*7f70*/  R2UR UR50, R22 ;  /* 0x00000000163272ca */ /* 0x000fe200000e0000 */
[----:B------:R-:W-:Y:S01]  /*7f80*/  IMAD.U32 R25, RZ, RZ, UR7 ;  /* 0x00000007ff197e24 */ /* 0x000fe2000f8e00ff */
[----:B------:R-:W-:-:S04]  /*7f90*/  R2UR UR29, R27 ;  /* 0x000000001b1d72ca */ /* 0x000fc800000e0000 */
[----:B------:R-:W-:Y:S01]  /*7fa0*/  R2UR UR53, R25 ;  /* 0x00000000193572ca */ /* 0x000fe200000e0000 */
[----:B------:R-:W-:Y:S01]  /*7fb0*/  IMAD.U32 R4, RZ, RZ, UR14 ;  /* 0x0000000eff047e24 */ /* 0x000fe2000f8e00ff */
[----:B------:R-:W-:-:S03]  /*7fc0*/  R2UR UR14, R8 ;  /* 0x00000000080e72ca */ /* 0x000fc600000e0000 */
[----:B------:R-:W-:Y:S01]  /*7fd0*/  IMAD.U32 R26, RZ, RZ, UR8 ;  /* 0x00000008ff1a7e24 */ /* 0x000fe2000f8e00ff */
[----:B------:R-:W-:Y:S02]  /*7fe0*/  @P0 R2UR UR6, R4 ;  /* 0x00000000040602ca */ /* 0x000fe400000e0000 */
[----:B------:R-:W-:Y:S02]  /*7ff0*/  ELECT P0, URZ, PT ;  /* 0x0000000000ff782f */ /* 0x000fe40003800000 */
[----:B------:R-:W-:-:S05]  /*8000*/  R2UR UR28, R26 ;  /* 0x000000001a1c72ca */ /* 0x000fca00000e0000 */
[----:B------:R-:W-:-:S04]  /*8010*/  IMAD.U32 R3, RZ, RZ, UR14 ;  /* 0x0000000eff037e24 */ /* 0x000fc8000f8e00ff */
        /* <DEDUP_REMOVED lines=43> */
[----:B------:R-:W-:-:S04]  /*82d0*/  @P0 R2UR UR14, R0 ;  /* 0x00000000000e02ca */ /* 0x000fc800000e0000 */
[----:B------:R-:W-:-:S09]  /*82e0*/  @P0 R2UR UR18, R6 ;  /* 0x00000000061202ca */ /* 0x000fd200000e0000 */
[----:B------:R-:W-:Y:S01]  /*82f0*/  IMAD.U32 R4, RZ, RZ, UR14 ;  /* 0x0000000eff047e24 */ /* 0x000fe2000f8e00ff */
[----:B------:R-:W-:-:S04]  /*8300*/  R2UR UR14, R8 ;  /* 0x00000000080e72ca */ /* 0x000fc800000e0000 */
[----:B------:R-:W-:Y:S02]  /*8310*/  @P0 R2UR UR20, R4 ;  /* 0x00000000041402ca */ /* 0x000fe400000e0000 */
[----:B------:R-:W-:-:S07]  /*8320*/  ELECT P0, URZ, PT ;  /* 0x0000000000ff782f */ /* 0x000fce0003800000 */
[----:B------:R-:W-:-:S06]  /*8330*/  IMAD.U32 R3, RZ, RZ, UR14 ;  /* 0x0000000eff037e24 */ /* 0x000fcc000f8e00ff */
[----:B------:R-:W-:Y:S01]  /*8340*/  @P0 VIADD R0, R13, 0x300 ;  /* 0x000003000d000836 */ /* 0x000fe20000000000 */
[----:B------:R-:W-:Y:S01]  /*8350*/  @P0 R2UR UR33, R3 ;  /* 0x00000000032102ca */ /* 0x000fe200000e0000 */
        /* <DEDUP_REMOVED lines=39> */
[----:B------:R-:W-:Y:S02]  /*85d0*/  @P0 VIADD R0, R9, 0xc04 ;  /* 0x00000c0409000836 */ /* 0x000fe40000000000 */
[----:B------:R-:W-:Y:S01]  /*85e0*/  @P0 IMAD.MOV.U32 R5, RZ, RZ, 0x40004040 ;  /* 0x40004040ff050424 */ /* 0x000fe200078e00ff */
[----:B------:R-:W-:-:S04]  /*85f0*/  @P0 R2UR UR9, R7 ;  /* 0x00000000070902ca */ /* 0x000fc800000e0000 */
[----:B------:R-:W-:-:S05]  /*8600*/  @P0 R2UR UR7, R5 ;  /* 0x00000000050702ca */ /* 0x000fca00000e0000 */
[----:B------:R-:W-:Y:S01]  /*8610*/  IMAD.U32 R6, RZ, RZ, UR14 ;  /* 0x0000000eff067e24 */ /* 0x000fe2000f8e00ff */
[----:B------:R-:W-:Y:S02]  /*8620*/  @P0 R2UR UR14, R0 ;  /* 0x00000000000e02ca */ /* 0x000fe400000e0000 */
[----:B------:R-:W-:Y:S02]  /*8630*/  SEL R0, R58, 0x10100490, !P4 ;  /* 0x101004903a007807 */ /* 0x000fe40006000000 */
[----:B------:R-:W-:-:S09]  /*8640*/  @P0 R2UR UR8, R6 ;  /* 0x00000000060802ca */ /* 0x000fd200000e0000 */
[----:B------:R-:W-:Y:S01]  /*8650*/  IMAD.U32 R4, RZ, RZ, UR14 ;  /* 0x0000000eff047e24 */ /* 0x000fe2000f8e00ff */
[----:B------:R-:W-:Y:S01]  /*8660*/  UMOV UR14, UR10 ;  /* 0x0000000a000e7c82 */ /* 0x000fe20008000000 */
[----:B------:R-:W-:Y:S01]  /*8670*/  @P0 R2UR UR10, R2 ;  /* 0x00000000020a02ca */ /* 0x000fe200000e0000 */
[----:B------:R0:W-:Y:S01]  /*8680*/  UTCHMMA.2CTA gdesc[UR76], gdesc[UR14], tmem[UR4], tmem[UR74], idesc[UR75], UPT ;  /* 0x00ff4a0e4c0075ea */ /* 0x0001e2000ba00004 */
[----:B------:R-:W-:Y:S01]  /*8690*/  UTCHMMA.2CTA gdesc[UR48], gdesc[UR26], tmem[UR4], tmem[UR46], idesc[UR47], UPT ;  /* 0x00ff2e1a300075ea */ /* 0x000fe2000ba00004 */
[----:B------:R-:W-:Y:S01]  /*86a0*/  UTCHMMA.2CTA gdesc[UR52], gdesc[UR28], tmem[UR4], tmem[UR50], idesc[UR51], UPT ;  /* 0x00ff321c340075ea */ /* 0x000fe2000ba00004 */
[----:B------:R-:W-:Y:S01]  /*86b0*/  UTCHMMA.2CTA gdesc[UR60], gdesc[UR30], tmem[UR4], tmem[UR54], idesc[UR55], UPT ;  /* 0x00ff361e3c0075ea */ /* 0x000fe2000ba00004 */
[----:B------:R3:W-:Y:S01]  /*86c0*/  UTCHMMA.2CTA gdesc[UR20], gdesc[UR18], tmem[UR4], tmem[UR16], idesc[UR17], UPT ;  /* 0x00ff1012140075ea */ /* 0x0007e2000ba00004 */
[----:B------:R-:W-:Y:S01]  /*86d0*/  @P0 R2UR UR6, R4 ;  /* 0x00000000040602ca */ /* 0x000fe200000e0000 */
[----:B------:R4:W-:Y:S01]  /*86e0*/  UTCHMMA.2CTA gdesc[UR62], gdesc[UR34], tmem[UR4], tmem[UR32], idesc[UR33], UPT ;  /* 0x00ff20223e0075ea */ /* 0x0009e2000ba00004 */
[----:B------:R5:W-:Y:S01]  /*86f0*/  UTCHMMA.2CTA gdesc[UR12], gdesc[UR56], tmem[UR4], tmem[UR58], idesc[UR59], UPT ;  /* 0x00ff3a380c0075ea */ /* 0x000be2000ba00004 */
[----:B------:R-:W-:-:S05]  /*8700*/  SEL R2, RZ, 0x4000, P5 ;  /* 0x00004000ff027807 */ /* 0x000fca0002800000 */
[----:B------:R-:W-:-:S05]  /*8710*/  IMAD.IADD R8, R2, 0x1, R0 ;  /* 0x0000000102087824 */ /* 0x000fca00078e0200 */
[----:B------:R1:W-:Y:S01]  /*8720*/  UTCHMMA.2CTA gdesc[UR6], gdesc[UR8], tmem[UR4], tmem[UR10], idesc[UR11], UPT ;  /* 0x00ff0a08060075ea */ /* 0x0003e2000ba00004 */
[----:B0-----:R-:W-:Y:S01]  /*8730*/  UMOV UR14, 0x3 ;  /* 0x00000003000e7882 */ /* 0x001fe20000000000 */
[----:B------:R-:W-:Y:S02]  /*8740*/  R2UR UR15, R8 ;  /* 0x00000000080f72ca */ /* 0x000fe400000e0000 */
[----:B---3--:R-:W-:Y:S02]  /*8750*/  R2UR.FILL UR21, R39 ;  /* 0x00000000271572ca */ /* 0x008fe400004e0000 */
[----:B------:R-:W-:Y:S02]  /*8760*/  R2UR.FILL UR20, R38 ;  /* 0x00000000261472ca */ /* 0x000fe400004e0000 */
[----:B----4-:R-:W-:Y:S02]  /*8770*/  R2UR.FILL UR33, R41 ;  /* 0x00000000292172ca */ /* 0x010fe400004e0000 */
[----:B------:R-:W-:-:S02]  /*8780*/  R2UR.FILL UR32, R40 ;  /* 0x00000000282072ca */ /* 0x000fc400004e0000 */
[----:B------:R-:W-:Y:S02]  /*8790*/  R2UR.FILL UR35, R43 ;  /* 0x000000002b2372ca */ /* 0x000fe400004e0000 */
[----:B------:R-:W-:Y:S01]  /*87a0*/  R2UR.FILL UR34, R42 ;  /* 0x000000002a2272ca */ /* 0x000fe200004e0000 */
[----:B------:R-:W-:Y:S01]  /*87b0*/  IMAD.U32 R3, RZ, RZ, UR15 ;  /* 0x0000000fff037e24 */ /* 0x000fe2000f8e00ff */
[----:B------:R-:W-:Y:S02]  /*87c0*/  R2UR.FILL UR19, R37 ;  /* 0x00000000251372ca */ /* 0x000fe400004e0000 */
[----:B------:R-:W-:Y:S02]  /*87d0*/  R2UR.FILL UR18, R34 ;  /* 0x00000000221272ca */ /* 0x000fe400004e0000 */
[----:B------:R-:W-:Y:S02]  /*87e0*/  R2UR.FILL UR17, R20 ;  /* 0x00000000141172ca */ /* 0x000fe400004e0000 */
[----:B------:R-:W-:-:S02]  /*87f0*/  R2UR.FILL UR63, R57 ;  /* 0x00000000393f72ca */ /* 0x000fc400004e0000 */
[----:B------:R-:W-:Y:S02]  /*8800*/  R2UR.FILL UR62, R56 ;  /* 0x00000000383e72ca */ /* 0x000fe400004e0000 */
[----:B-----5:R-:W-:Y:S01]  /*8810*/  R2UR.FILL UR59, R55 ;  /* 0x00000000373b72ca */ /* 0x020fe200004e0000 */
[----:B------:R0:W-:Y:S01]  /*8820*/  UTCHMMA.2CTA gdesc[UR32], gdesc[UR34], tmem[UR4], tmem[UR20], idesc[UR21], UPT ;  /* 0x00ff1422200075ea */ /* 0x0001e2000ba00004 */
[----:B------:R-:W-:Y:S02]  /*8830*/  R2UR.FILL UR58, R54 ;  /* 0x00000000363a72ca */ /* 0x000fe400004e0000 */
[----:B------:R-:W-:Y:S01]  /*8840*/  R2UR.FILL UR57, R53 ;  /* 0x00000000353972ca */ /* 0x000fe200004e0000 */
[----:B------:R0:W-:Y:S01]  /*8850*/  UTCBAR.2CTA.MULTICAST [UR19], URZ, UR18 ;  /* 0x000000ff130073e9 */ /* 0x0001e20008200812 */
[----:B------:R-:W3:Y:S02]  /*8860*/  FENCE.VIEW.ASYNC.T ;  /* 0x00000000000073c6 */ /* 0x000ee40000000200 */
[----:B---3--:R0:W-:Y:S01]  /*8870*/  UTCBAR.2CTA.MULTICAST [UR17], URZ, UR14 ;  /* 0x000000ff110073e9 */ /* 0x0081e2000820080e */
[----:B------:R-:W3:Y:S01]  /*8880*/  SYNCS.PHASECHK.TRANS64.TRYWAIT P0, [R10+URZ+0x40], RZ ;  /* 0x000040ff0a0075a7 */ /* 0x000ee200080011ff */
[----:B------:R-:W-:-:S02]  /*8890*/  R2UR.FILL UR56, R52 ;  /* 0x00000000343872ca */ /* 0x000fc400004e0000 */
[----:B------:R-:W-:Y:S02]  /*88a0*/  R2UR.FILL UR13, R51 ;  /* 0x00000000330d72ca */ /* 0x000fe400004e0000 */
[----:B------:R-:W-:Y:S02]  /*88b0*/  R2UR.FILL UR12, R50 ;  /* 0x00000000320c72ca */ /* 0x000fe400004e0000 */
[----:B-1----:R-:W-:Y:S02]  /*88c0*/  R2UR.FILL UR11, R49 ;  /* 0x00000000310b72ca */ /* 0x002fe400004e0000 */
[----:B------:R-:W-:Y:S02]  /*88d0*/  R2UR.FILL UR10, R48 ;  /* 0x00000000300a72ca */ /* 0x000fe400004e0000 */
[----:B------:R-:W-:Y:S02]  /*88e0*/  R2UR.FILL UR9, R47 ;  /* 0x000000002f0972ca */ /* 0x000fe400004e0000 */
[----:B------:R-:W-:-:S02]  /*88f0*/  R2UR.FILL UR8, R46 ;  /* 0x000000002e0872ca */ /* 0x000fc400004e0000 */
[----:B------:R-:W-:Y:S02]  /*8900*/  R2UR.FILL UR7, R45 ;  /* 0x000000002d0772ca */ /* 0x000fe400004e0000 */
[----:B------:R-:W-:Y:S01]  /*8910*/  R2UR.FILL UR6, R44 ;  /* 0x000000002c0672ca */ /* 0x000fe200004e0000 */
[----:B0--3--:R-:W-:-:S14]  /*8920*/  @!P0 BRA `(.L_x_98) ;  /* 0x000000f0005c8947 */ /* 0x009fdc0003800000 */
.L_x_217:
[----:B------:R-:W1:Y:S02]  /*8930*/  SYNCS.PHASECHK.TRANS64.TRYWAIT P0, [R10+URZ+0x20], RZ ;  /* 0x000020ff0a0075a7 */ /* 0x000e6400080011ff */
[----:B-1----:R-:W-:Y:S05]  /*8940*/  @!P0 BRA `(.L_x_99) ;  /* 0x000000f000688947 */ /* 0x002fea0003800000 */
.L_x_218:
[----:B------:R-:W3:Y:S02]  /*8950*/  SYNCS.PHASECHK.TRANS64.TRYWAIT P0, [R10+URZ+0x98], R59 ;  /* 0x0000983b0a0075a7 */ /* 0x000ee400080011ff */
[----:B---3--:R-:W-:Y:S05]  /*8960*/  @!P0 BRA `(.L_x_100) ;  /* 0x000000f000748947 */ /* 0x008fea0003800000 */
.L_x_220:
        /* <DEDUP_REMOVED lines=25> */
[----:B---3--:R-:W-:Y:S01]  /*8b00*/  @P0 IMAD.MOV.U32 R5, RZ, RZ, 0x40004040 ;  /* 0x40004040ff050424 */ /* 0x008fe200078e00ff */
        /* <DEDUP_REMOVED lines=15> */
[----:B------:R-:W-:Y:S02]  /*8c00*/  MOV.SPILL R38, UR20 ;  /* 0x0000001400267c02 */ /* 0x000fe40009000f00 */
[----:B------:R-:W-:Y:S02]  /*8c10*/  MOV.SPILL R54, UR64 ;  /* 0x0000004000367c02 */ /* 0x000fe40009000f00 */
[----:B------:R-:W-:-:S02]  /*8c20*/  @P0 R2UR UR19, R0 ;  /* 0x00000000001302ca */ /* 0x000fc400000e0000 */
[----:B------:R-:W-:Y:S02]  /*8c30*/  ELECT P0, URZ, PT ;  /* 0x0000000000ff782f */ /* 0x000fe40003800000 */
[----:B------:R-:W-:Y:S02]  /*8c40*/  MOV.SPILL R53, UR57 ;  /* 0x0000003900357c02 */ /* 0x000fe40009000f00 */
[----:B------:R-:W-:-:S07]  /*8c50*/  MOV.SPILL R52, UR56 ;  /* 0x0000003800347c02 */ /* 0x000fce0009000f00 */
[----:B------:R-:W-:Y:S02]  /*8c60*/  MOV.SPILL R37, UR19 ;  /* 0x0000001300257c02 */ /* 0x000fe40009000f00 */
[----:B------:R-:W-:Y:S01]  /*8c70*/  @P0 VIADD R2, R10, 0x48 ;  /* 0x000000480a020836 */ /* 0x000fe20000000000 */
[----:B------:R-:W-:-:S04]  /*8c80*/  @P0 LOP3.LUT R0, R21, 0xffff, RZ, 0xc0, !PT ;  /* 0x0000ffff15000812 */ /* 0x000fc800078ec0ff */
[----:B------:R-:W-:Y:S02]  /*8c90*/  @P0 R2UR UR18, R2 ;  /* 0x00000000021202ca */ /* 0x000fe400000e0000 */
[----:B------:R-:W-:Y:S02]  /*8ca0*/  @P0 R2UR UR17, R0 ;  /* 0x00000000001102ca */ /* 0x000fe400000e0000 */
[----:B------:R-:W-:-:S09]  /*8cb0*/  ELECT P0, URZ, PT ;  /* 0x0000000000ff782f */ /* 0x000fd20003800000 */
[----:B------:R-:W-:Y:S02]  /*8cc0*/  MOV.SPILL R34, UR18 ;  /* 0x0000001200227c02 */ /* 0x000fe40009000f00 */
        /* <DEDUP_REMOVED lines=134> */
[----:B---3--:R-:W-:Y:S01]  /*9530*/  R2UR UR46, R28 ;  /* 0x000000001c2e72ca */ /* 0x008fe200000e0000 */
        /* <DEDUP_REMOVED lines=139> */
[----:B------:R-:W-:-:S04]  /*9df0*/  @P0 R2UR UR14, R0 ;  /* 0x00000000000e02ca */ /* 0x000fc800000e0000 */
        /* <DEDUP_REMOVED lines=11> */
[----:B------:R-:W-:Y:S01]  /*9eb0*/  ISETP.NE.U32.AND P0, PT, R61, 0x1, PT ;  /* 0x000000013d00780c */ /* 0x000fe20003f05070 */
[----:B------:R0:W-:Y:S01]  /*9ec0*/  UTCHMMA.2CTA gdesc[UR12], gdesc[UR56], tmem[UR11], tmem[UR64], idesc[UR65], UPT ;  /* 0x00ff40380c0075ea */ /* 0x0001e2000ba0000b */
[----:B------:R-:W-:-:S02]  /*9ed0*/  IMAD.MOV.U32 R2, RZ, RZ, 0x10412490 ;  /* 0x10412490ff027424 */ /* 0x000fc400078e00ff */
[----:B------:R-:W-:-:S03]  /*9ee0*/  SEL R0, RZ, 0x4000, P0 ;  /* 0x00004000ff007807 */ /* 0x000fc60000000000 */
[----:B------:R-:W-:-:S04]  /*9ef0*/  SEL R2, R2, 0x10410490, !P6 ;  /* 0x1041049002027807 */ /* 0x000fc80007000000 */
[----:B------:R1:W-:Y:S01]  /*9f00*/  UTCHMMA.2CTA gdesc[UR4], gdesc[UR6], tmem[UR11], tmem[UR8], idesc[UR9], UPT ;  /* 0x00ff0806040075ea */ /* 0x0003e2000ba0000b */
[----:B------:R-:W-:Y:S01]  /*9f10*/  IMAD.IADD R8, R0, 0x1, R2 ;  /* 0x0000000100087824 */ /* 0x000fe200078e0202 */
[----:B---3--:R-:W-:-:S04]  /*9f20*/  UMOV UR14, 0x3 ;  /* 0x00000003000e7882 */ /* 0x008fc80000000000 */
[----:B------:R-:W-:Y:S02]  /*9f30*/  R2UR UR15, R8 ;  /* 0x00000000080f72ca */ /* 0x000fe400000e0000 */
[----:B----4-:R-:W-:Y:S02]  /*9f40*/  R2UR.FILL UR21, R39 ;  /* 0x00000000271572ca */ /* 0x010fe400004e0000 */
[----:B------:R-:W-:Y:S02]  /*9f50*/  R2UR.FILL UR20, R38 ;  /* 0x00000000261472ca */ /* 0x000fe400004e0000 */
[----:B-----5:R-:W-:Y:S02]  /*9f60*/  R2UR.FILL UR33, R41 ;  /* 0x00000000292172ca */ /* 0x020fe400004e0000 */
[----:B------:R-:W-:Y:S02]  /*9f70*/  R2UR.FILL UR32, R40 ;  /* 0x00000000282072ca */ /* 0x000fe400004e0000 */
[----:B------:R-:W-:-:S02]  /*9f80*/  R2UR.FILL UR35, R43 ;  /* 0x000000002b2372ca */ /* 0x000fc400004e0000 */
[----:B------:R-:W-:Y:S01]  /*9f90*/  R2UR.FILL UR34, R42 ;  /* 0x000000002a2272ca */ /* 0x000fe200004e0000 */
[----:B------:R-:W-:Y:S01]  /*9fa0*/  IMAD.U32 R3, RZ, RZ, UR15 ;  /* 0x0000000fff037e24 */ /* 0x000fe2000f8e00ff */
[----:B------:R-:W-:Y:S02]  /*9fb0*/  R2UR.FILL UR19, R37 ;  /* 0x00000000251372ca */ /* 0x000fe400004e0000 */
[----:B------:R-:W-:Y:S02]  /*9fc0*/  R2UR.FILL UR17, R20 ;  /* 0x00000000141172ca */ /* 0x000fe400004e0000 */
[----:B------:R-:W-:Y:S02]  /*9fd0*/  R2UR.FILL UR18, R34 ;  /* 0x00000000221272ca */ /* 0x000fe400004e0000 */
[----:B------:R-:W-:Y:S02]  /*9fe0*/  R2UR.FILL UR67, R57 ;  /* 0x00000000394372ca */ /* 0x000fe400004e0000 */
[----:B------:R-:W-:-:S02]  /*9ff0*/  R2UR.FILL UR66, R56 ;  /* 0x00000000384272ca */ /* 0x000fc400004e0000 */
[----:B0-----:R-:W-:Y:S01]  /*a000*/  R2UR.FILL UR65, R55 ;  /* 0x00000000374172ca */ /* 0x001fe200004e0000 */
[----:B------:R0:W-:Y:S01]  /*a010*/  UTCHMMA.2CTA gdesc[UR32], gdesc[UR34], tmem[UR11], tmem[UR20], idesc[UR21], UPT ;  /* 0x00ff1422200075ea */ /* 0x0001e2000ba0000b */
[----:B------:R-:W-:Y:S01]  /*a020*/  R2UR.FILL UR64, R54 ;  /* 0x00000000364072ca */ /* 0x000fe200004e0000 */
[----:B------:R0:W-:Y:S01]  /*a030*/  UTCBAR.2CTA.MULTICAST [UR19], URZ, UR14 ;  /* 0x000000ff130073e9 */ /* 0x0001e2000820080e */
[----:B------:R-:W-:Y:S02]  /*a040*/  R2UR.FILL UR57, R53 ;  /* 0x00000000353972ca */ /* 0x000fe400004e0000 */
[----:B------:R-:W-:Y:S01]  /*a050*/  R2UR.FILL UR56, R52 ;  /* 0x00000000343872ca */ /* 0x000fe200004e0000 */
[----:B------:R0:W-:Y:S01]  /*a060*/  UTCBAR.2CTA.MULTICAST [UR18], URZ, UR17 ;  /* 0x000000ff120073e9 */ /* 0x0001e20008200811 */
[----:B------:R-:W3:Y:S01]  /*a070*/  SYNCS.PHASECHK.TRANS64.TRYWAIT P0, [R10+URZ+0xa0], RZ ;  /* 0x0000a0ff0a0075a7 */ /* 0x000ee200080011ff */
[----:B------:R-:W-:Y:S02]  /*a080*/  R2UR.FILL UR13, R51 ;  /* 0x00000000330d72ca */ /* 0x000fe400004e0000 */
[----:B------:R-:W-:-:S02]  /*a090*/  R2UR.FILL UR12, R50 ;  /* 0x00000000320c72ca */ /* 0x000fc400004e0000 */
[----:B-1----:R-:W-:Y:S02]  /*a0a0*/  R2UR.FILL UR9, R49 ;  /* 0x00000000310972ca */ /* 0x002fe400004e0000 */
[----:B------:R-:W-:Y:S02]  /*a0b0*/  R2UR.FILL UR8, R48 ;  /* 0x00000000300872ca */ /* 0x000fe400004e0000 */
[----:B------:R-:W-:Y:S02]  /*a0c0*/  R2UR.FILL UR7, R47 ;  /* 0x000000002f0772ca */ /* 0x000fe400004e0000 */
[----:B------:R-:W-:Y:S02]  /*a0d0*/  R2UR.FILL UR6, R46 ;  /* 0x000000002e0672ca */ /* 0x000fe400004e0000 */
[----:B------:R-:W-:Y:S02]  /*a0e0*/  R2UR.FILL UR5, R45 ;  /* 0x000000002d0572ca */ /* 0x000fe400004e0000 */
[----:B------:R-:W-:Y:S01]  /*a0f0*/  R2UR.FILL UR4, R44 ;  /* 0x000000002c0472ca */ /* 0x000fe200004e0000 */
[----:B0--3--:R-:W-:-:S14]  /*a100*/  @!P0 BRA `(.L_x_101) ;  /* 0x000000d800a88947 */ /* 0x009fdc0003800000 */
.L_x_221:
[----:B------:R-:W1:Y:S02]  /*a110*/  SYNCS.PHASECHK.TRANS64.TRYWAIT P0, [R10+URZ+0x50], RZ ;  /* 0x000050ff0a0075a7 */ /* 0x000e6400080011ff */
[----:B-1----:R-:W-:Y:S05]  /*a120*/  @!P0 BRA `(.L_x_102) ;  /* 0x000000d800b48947 */ /* 0x002fea0003800000 */
.L_x_222:
[----:B------:R-:W-:Y:S01]  /*a130*/  ELECT P0, URZ, PT ;  /* 0x0000000000ff782f */ /* 0x000fe20003800000 */
[----:B------:R-:W-:Y:S01]  /*a140*/  VIADD R0, R36, 0x180 ;  /* 0x0000018024007836 */ /* 0x000fe20000000000 */
[----:B------:R-:W-:Y:S01]  /*a150*/  R2UR UR14, R8 ;  /* 0x00000000080e72ca */ /* 0x000fe200000e0000 */
[----:B------:R-:W-:-:S03]  /*a160*/  UPLOP3.LUT UP1, UPT, UPT, UPT, UPT, 0x80, 0x8 ;  /* 0x000000000008789c */ /* 0x000fc60003f2f070 */
[----:B------:R-:W-:-:S07]  /*a170*/  R2UR UR16, R0 ;  /* 0x00000000001072ca */ /* 0x000fce00000e0000 */
[----:B------:R-:W-:Y:S01]  /*a180*/  @P0 IMAD.MOV.U32 R2, RZ, RZ, RZ ;  /* 0x000000ffff020224 */ /* 0x000fe200078e00ff */
[----:B------:R-:W-:Y:S01]  /*a190*/  @P0 R2UR UR27, R3 ;  /* 0x00000000031b02ca */ /* 0x000fe200000e0000 */
[----:B------:R-:W-:Y:S01]  /*a1a0*/  IMAD.U32 R3, RZ, RZ, UR14 ;  /* 0x0000000eff037e24 */ /* 0x000fe2000f8e00ff */
[----:B------:R-:W-:Y:S02]  /*a1b0*/  UMOV UR14, 0x3 ;  /* 0x00000003000e7882 */ /* 0x000fe40000000000 */
[----:B------:R-:W-:Y:S01]  /*a1c0*/  @P0 R2UR UR26, R2 ;  /* 0x00000000021a02ca */ /* 0x000fe200000e0000 */
[----:B------:R-:W-:Y:S01]  /*a1d0*/  VIADD R2, R35, 0x6 ;  /* 0x0000000623027836 */ /* 0x000fe20000000000 */
[----:B------:R-:W-:Y:S01]  /*a1e0*/  ELECT P0, URZ, PT ;  /* 0x0000000000ff782f */ /* 0x000fe20003800000 */
[----:B------:R-:W-:-:S03]  /*a1f0*/  IMAD.U32 R6, RZ, RZ, UR16 ;  /* 0x00000010ff067e24 */ /* 0x000fc6000f8e00ff */
[----:B------:R-:W-:-:S07]  /*a200*/  R2UR UR15, R2 ;  /* 0x00000000020f72ca */ /* 0x000fce00000e0000 */
[----:B------:R3:W-:Y:S02]  /*a210*/  UTCHMMA.2CTA gdesc[UR8], gdesc[UR6], tmem[UR10], tmem[UR26], idesc[UR27], !UPT ;  /* 0x00ff1a06080075ea */ /* 0x0007e4000fa0000a */
[----:B------:R-:W-:Y:S01]  /*a220*/  @P0 IMAD.MOV.U32 R7, RZ, RZ, 0x40004040 ;  /* 0x40004040ff070424 */ /* 0x000fe200078e00ff */
[----:B------:R-:W-:Y:S01]  /*a230*/  @P0 R2UR UR24, R6 ;  /* 0x00000000061802ca */ /* 0x000fe200000e0000 */
[----:B------:R-:W-:Y:S01]  /*a240*/  @P0 IMAD.MOV.U32 R5, RZ, RZ, 0x40004040 ;  /* 0x40004040ff050424 */ /* 0x000fe200078e00ff */
[----:B------:R-:W-:Y:S01]  /*a250*/  @P0 R2UR UR21, R3 ;  /* 0x00000000031502ca */ /* 0x000fe200000e0000 */
[----:B------:R-:W-:Y:S01]  /*a260*/  IMAD.U32 R4, RZ, RZ, UR15 ;  /* 0x0000000fff047e24 */ /* 0x000fe2000f8e00ff */
[----:B------:R-:W-:Y:S01]  /*a270*/  @P0 R2UR UR25, R7 ;  /* 0x00000000071902ca */ /* 0x000fe200000e0000 */
[----:B------:R-:W-:Y:S01]  /*a280*/  @P0 IMAD.MOV.U32 R2, RZ, RZ, RZ ;  /* 0x000000ffff020224 */ /* 0x000fe200078e00ff */
[----:B------:R-:W-:Y:S02]  /*a290*/  @P0 R2UR UR23, R5 ;  /* 0x00000000051702ca */ /* 0x000fe400000e0000 */
[----:B------:R-:W-:-:S02]  /*a2a0*/  @P0 R2UR UR22, R4 ;  /* 0x00000000041602ca */ /* 0x000fc400000e0000 */
[----:B------:R-:W-:Y:S02]  /*a2b0*/  @P0 R2UR UR20, R2 ;  /* 0x00000000021402ca */ /* 0x000fe400000e0000 */
[----:B------:R-:W-:-:S13]  /*a2c0*/  ELECT P0, URZ, PT ;  /* 0x0000000000ff782f */ /* 0x000fda0003800000 */
[----:B------:R-:W-:Y:S01]  /*a2d0*/  @P0 VIADD R2, R10, 0x58 ;  /* 0x000000580a020836 */ /* 0x000fe20000000000 */
[----:B------:R-:W-:-:S04]  /*a2e0*/  @P0 LOP3.LUT R0, R21, 0xffff, RZ, 0xc0, !PT ;  /* 0x0000ffff15000812 */ /* 0x000fc800078ec0ff */
[----:B------:R-:W-:Y:S02]  /*a2f0*/  @P0 R2UR UR18, R2 ;  /* 0x00000000021202ca */ /* 0x000fe400000e0000 */
[----:B------:R-:W-:Y:S02]  /*a300*/  @P0 R2UR UR17, R0 ;  /* 0x00000000001102ca */ /* 0x000fe400000e0000 */
[----:B------:R-:W-:-:S13]  /*a310*/  ELECT P0, URZ, PT ;  /* 0x0000000000ff782f */ /* 0x000fda0003800000 */
        /* <DEDUP_REMOVED lines=8> */
[----:B------:R-:W-:Y:S02]  /*a3a0*/  @P0 R2UR UR33, R7 ;  /* 0x00000000072102ca */ /* 0x000fe400000e0000 */
[----:B------:R-:W-:-:S02]  /*a3b0*/  @P0 R2UR UR28, R2 ;  /* 0x00000000021c02ca */ /* 0x000fc400000e0000 */
        /* <DEDUP_REMOVED lines=25> */
[----:B------:R3:W-:Y:S01]  /*a550*/  UTCHMMA.2CTA gdesc[UR22], gdesc[UR24], tmem[UR10], tmem[UR20], idesc[UR21], UPT ;  /* 0x00ff1418160075ea */ /* 0x0007e2000ba0000a */
[----:B------:R3:W-:Y:S03]  /*a560*/  UTCBAR.2CTA.MULTICAST [UR18], URZ, UR17 ;  /* 0x000000ff120073e9 */ /* 0x0007e60008200811 */
[----:B------:R-:W-:-:S13]  /*a570*/  @P0 R2UR UR15, R0 ;  /* 0x00000000000f02ca */ /* 0x000fda00000e0000 */
[----:B------:R3:W-:Y:S01]  /*a580*/  UTCBAR.2CTA.MULTICAST [UR15], URZ, UR14 ;  /* 0x000000ff0f0073e9 */ /* 0x0007e2000820080e */
[----:B------:R-:W-:Y:S01]  /*a590*/  NOP ;  /* 0x0000000000007918 */ /* 0x000fe20000000000 */
.L_x_94:
[----:B------:R-:W-:Y:S01]  /*a5a0*/  ISETP.NE.AND P0, PT, R93, 0x1, PT ;  /* 0x000000015d00780c */ /* 0x000fe20003f05270 */
[----:B------:R-:W-:Y:S01]  /*a5b0*/  UPLOP3.LUT UP0, UPT, UPT, UPT, UPT, 0x40, 0x4 ;  /* 0x000000000004789c */ /* 0x000fe20003f0e870 */
[----:B------:R-:W-:Y:S01]  /*a5c0*/  SEL R90, RZ, 0x1, !P1 ;  /* 0x00000001ff5a7807 */ /* 0x000fe20004800000 */
[----:B------:R-:W-:Y:S02]  /*a5d0*/  HFMA2 R17, -RZ, RZ, 0, 0 ;  /* 0x00000000ff117431 */ /* 0x000fe400000001ff */
[----:B------:R-:W-:Y:S02]  /*a5e0*/  IMAD.MOV.U32 R14, RZ, RZ, RZ ;  /* 0x000000ffff0e7224 */ /* 0x000fe400078e00ff */
[--C-:B------:R-:W-:Y:S02]  /*a5f0*/  IMAD.MOV.U32 R20, RZ, RZ, R90.reuse ;  /* 0x000000ffff147224 */ /* 0x100fe400078e005a */
[----:B------:R-:W-:-:S04]  /*a600*/  IMAD.MOV.U32 R19, RZ, RZ, R90 ;  /* 0x000000ffff137224 */ /* 0x000fc800078e005a */
[----:B------:R-:W-:Y:S05]  /*a610*/  @!P0 BRA `(.L_x_103) ;  /* 0x0000005800b48947 */ /* 0x000fea0003800000 */
[----:B------:R4:W-:Y:S01]  /*a620*/  STL [R1+0xfc], R93 ;  /* 0x0000fc5d01007387 */ /* 0x0009e20000100800 */
[----:B------:R-:W-:Y:S02]  /*a630*/  MOV.SPILL R2, UR66 ;  /* 0x0000004200027c02 */ /* 0x000fe40009000f00 */
[----:B------:R-:W-:Y:S01]  /*a640*/  MOV.SPILL R0, UR65 ;  /* 0x0000004100007c02 */ /* 0x000fe20009000f00 */
[----:B------:R0:W-:Y:S01]  /*a650*/  STL [R1+0xf8], R21 ;  /* 0x0000f81501007387 */ /* 0x0001e20000100800 */
[----:B------:R-:W-:Y:S02]  /*a660*/  MOV.SPILL R4, UR17 ;  /* 0x0000001100047c02 */ /* 0x000fe40009000f00 */
[----:B------:R-:W-:Y:S02]  /*a670*/  MOV.SPILL R50, UR17 ;  /* 0x0000001100327c02 */ /* 0x000fe40009000f00 */
[----:B------:R-:W-:Y:S02]  /*a680*/  MOV.SPILL R52, UR17 ;  /* 0x0000001100347c02 */ /* 0x000fe40009000f00 */
[----:B------:R-:W-:-:S02]  /*a690*/  MOV.SPILL R54, UR17 ;  /* 0x0000001100367c02 */ /* 0x000fc40009000f00 */
[----:B0-----:R-:W-:Y:S02]  /*a6a0*/  MOV.SPILL R3, UR17 ;  /* 0x0000001100037c02 */ /* 0x001fe40009000f00 */
[----:B---3--:R-:W-:Y:S01]  /*a6b0*/  R2UR.FILL UR17, R4 ;  /* 0x00000000041172ca */ /* 0x008fe200004e0000 */
[----:B------:R-:W-:Y:S01]  /*a6c0*/  VIADD R4, R35, 0x6 ;  /* 0x0000000623047836 */ /* 0x000fe20000000000 */
[----:B------:R-:W-:Y:S01]  /*a6d0*/  R2UR.FILL UR17, R3 ;  /* 0x00000000031172ca */ /* 0x000fe200004e0000 */
[----:B------:R-:W-:Y:S01]  /*a6e0*/  VIADD R3, R36, 0x80 ;  /* 0x0000008024037836 */ /* 0x000fe20000000000 */
[----:B------:R-:W-:Y:S02]  /*a6f0*/  R2UR.FILL UR17, R54 ;  /* 0x00000000361172ca */ /* 0x000fe400004e0000 */
[----:B------:R-:W-:Y:S02]  /*a700*/  MOV.SPILL R46, UR21 ;  /* 0x00000015002e7c02 */ /* 0x000fe40009000f00 */
[----:B------:R-:W-:-:S02]  /*a710*/  MOV.SPILL R38, UR31 ;  /* 0x0000001f00267c02 */ /* 0x000fc40009000f00 */
[----:B----4-:R-:W-:Y:S02]  /*a720*/  MOV.SPILL R93, UR5 ;  /* 0x00000005005d7c02 */ /* 0x010fe40009000f00 */
[----:B------:R-:W-:Y:S02]  /*a730*/  R2UR.FILL UR21, R46 ;  /* 0x000000002e1572ca */ /* 0x000fe400004e0000 */
[----:B------:R-:W-:Y:S02]  /*a740*/  MOV.SPILL R21, UR67 ;  /* 0x0000004300157c02 */ /* 0x000fe40009000f00 */
[----:B------:R-:W-:Y:S02]  /*a750*/  R2UR.FILL UR31, R38 ;  /* 0x00000000261f72ca */ /* 0x000fe400004e0000 */
[----:B------:R-:W-:Y:S01]  /*a760*/  MOV.SPILL R48, UR19 ;  /* 0x0000001300307c02 */ /* 0x000fe20009000f00 */
[----:B------:R0:W-:Y:S01]  /*a770*/  STL [R1+0xa4], R21 ;  /* 0x0000a41501007387 */ /* 0x0001e20000100800 */
[----:B------:R-:W-:-:S02]  /*a780*/  R2UR.FILL UR17, R52 ;  /* 0x00000000341172ca */ /* 0x000fc400004e0000 */
[----:B------:R-:W-:Y:S01]  /*a790*/  R2UR.FILL UR19, R48 ;  /* 0x00000000301372ca */ /* 0x000fe200004e0000 */
[----:B------:R3:W-:Y:S01]  /*a7a0*/  STL [R1+0xa0], R2 ;  /* 0x0000a00201007387 */ /* 0x0007e20000100800 */
[----:B------:R-:W-:Y:S02]  /*a7b0*/  MOV.SPILL R44, UR23 ;  /* 0x00000017002c7c02 */ /* 0x000fe40009000f00 */
[----:B------:R-:W-:Y:S01]  /*a7c0*/  MOV.SPILL R42, UR25 ;  /* 0x00000019002a7c02 */ /* 0x000fe20009000f00 */
[----:B------:R4:W-:Y:S01]  /*a7d0*/  STL [R1+0xac], R0 ;  /* 0x0000ac0001007387 */ /* 0x0009e20000100800 */
[----:B------:R-:W-:Y:S02]  /*a7e0*/  MOV.SPILL R40, UR29 ;  /* 0x0000001d00287c02 */ /* 0x000fe40009000f00 */
[----:B------:R-:W-:Y:S02]  /*a7f0*/  R2UR.FILL UR23, R44 ;  /* 0x000000002c1772ca */ /* 0x000fe400004e0000 */
[----:B------:R-:W-:-:S02]  /*a800*/  R2UR.FILL UR25, R42 ;  /* 0x000000002a1972ca */ /* 0x000fc400004e0000 */
[----:B------:R-:W-:Y:S02]  /*a810*/  R2UR.FILL UR29, R40 ;  /* 0x00000000281d72ca */ /* 0x000fe400004e0000 */
[----:B------:R-:W-:Y:S02]  /*a820*/  MOV.SPILL R34, UR33 ;  /* 0x0000002100227c02 */ /* 0x000fe40009000f00 */
[----:B------:R-:W-:Y:S02]  /*a830*/  MOV.SPILL R32, UR35 ;  /* 0x0000002300207c02 */ /* 0x000fe40009000f00 */
[----:B------:R-:W-:Y:S02]  /*a840*/  R2UR.FILL UR33, R34 ;  /* 0x00000000222172ca */ /* 0x000fe400004e0000 */
[----:B------:R-:W-:Y:S02]  /*a850*/  R2UR.FILL UR35, R32 ;  /* 0x00000000202372ca */ /* 0x000fe400004e0000 */
[----:B0-----:R-:W-:-:S02]  /*a860*/  MOV.SPILL R21, UR64 ;  /* 0x0000004000157c02 */ /* 0x001fc40009000f00 */
[----:B------:R-:W-:Y:S02]  /*a870*/  MOV.SPILL R15, UR55 ;  /* 0x00000037000f7c02 */ /* 0x000fe40009000f00 */
[----:B---3--:R-:W-:Y:S01]  /*a880*/  MOV.SPILL R2, UR63 ;  /* 0x0000003f00027c02 */ /* 0x008fe20009000f00 */
[----:B------:R0:W-:Y:S01]  /*a890*/  STL [R1+0xa8], R21 ;  /* 0x0000a81501007387 */ /* 0x0001e20000100800 */
[----:B------:R-:W-:Y:S02]  /*a8a0*/  R2UR.FILL UR55, R15 ;  /* 0x000000000f3772ca */ /* 0x000fe400004e0000 */
[----:B----4-:R-:W-:Y:S01]  /*a8b0*/  MOV.SPILL R0, UR62 ;  /* 0x0000003e00007c02 */ /* 0x010fe20009000f00 */
[----:B------:R3:W-:Y:S01]  /*a8c0*/  STL [R1+0xb4], R2 ;  /* 0x0000b40201007387 */ /* 0x0007e20000100800 */
[----:B------:R-:W-:Y:S02]  /*a8d0*/  MOV.SPILL R14, UR77 ;  /* 0x0000004d000e7c02 */ /* 0x000fe40009000f00 */
[----:B------:R-:W-:Y:S01]  /*a8e0*/  MOV.SPILL R8, UR73 ;  /* 0x0000004900087c02 */ /* 0x000fe20009000f00 */
[----:B------:R4:W-:Y:S01]  /*a8f0*/  STL [R1+0xb0], R0 ;  /* 0x0000b00001007387 */ /* 0x0009e20000100800 */
[----:B------:R-:W-:-:S02]  /*a900*/  R2UR.FILL UR77, R14 ;  /* 0x000000000e4d72ca */ /* 0x000fc400004e0000 */
[----:B------:R-:W-:Y:S02]  /*a910*/  R2UR.FILL UR73, R8 ;  /* 0x00000000084972ca */ /* 0x000fe400004e0000 */
[----:B------:R-:W-:Y:S02]  /*a920*/  SEL R81, RZ, 0x4000, P5 ;  /* 0x00004000ff517807 */ /* 0x000fe40002800000 */
[----:B------:R-:W-:Y:S02]  /*a930*/  MOV.SPILL R7, UR71 ;  /* 0x0000004700077c02 */ /* 0x000fe40009000f00 */
[----:B------:R-:W-:Y:S02]  /*a940*/  MOV.SPILL R16, UR61 ;  /* 0x0000003d00107c02 */ /* 0x000fe40009000f00 */
[----:B------:R-:W-:Y:S01]  /*a950*/  SEL R78, RZ, 0x4000, P3 ;  /* 0x00004000ff4e7807 */ /* 0x000fe20001800000 */
[----:B------:R-:W-:Y:S01]  /*a960*/  VIADD R83, R12, 0x304 ;  /* 0x000003040c537836 */ /* 0x000fe20000000000 */
[----:B------:R-:W-:-:S02]  /*a970*/  MOV.SPILL R26, UR41 ;  /* 0x00000029001a7c02 */ /* 0x000fc40009000f00 */
[----:B------:R-:W-:Y:S02]  /*a980*/  R2UR.FILL UR17, R50 ;  /* 0x00000000321172ca */ /* 0x000fe400004e0000 */
[----:B0-----:R-:W-:Y:S02]  /*a990*/  MOV.SPILL R21, UR59 ;  /* 0x0000003b00157c02 */ /* 0x001fe40009000f00 */
[----:B-12---:R-:W-:Y:S02]  /*a9a0*/  MOV.SPILL R10, UR75 ;  /* 0x0000004b000a7c02 */ /* 0x006fe40009000f00 */
[----:B---3--:R-:W-:Y:S01]  /*a9b0*/  MOV.SPILL R2, UR58 ;  /* 0x0000003a00027c02 */ /* 0x008fe20009000f00 */
[----:B------:R0:W-:Y:S01]  /*a9c0*/  STL [R1+0xbc], R21 ;  /* 0x0000bc1501007387 */ /* 0x0001e20000100800 */
[----:B------:R-:W-:Y:S02]  /*a9d0*/  MOV.SPILL R30, UR37 ;  /* 0x00000025001e7c02 */ /* 0x000fe40009000f00 */
[----:B----4-:R-:W-:Y:S01]  /*a9e0*/  MOV.SPILL R0, UR57 ;  /* 0x0000003900007c02 */ /* 0x010fe20009000f00 */
[----:B------:R1:W-:Y:S01]  /*a9f0*/  STL [R1+0xb8], R2 ;  /* 0x0000b80201007387 */ /* 0x0003e20000100800 */
[----:B------:R-:W2:Y:S01]  /*aa00*/  LDC.U8 R8, c[0x0][0x38b] ;  /* 0x0000e2c0ff087b82 */ /* 0x000ea20000000000 */
[----:B------:R-:W-:-:S02]  /*aa10*/  ISETP.NE.U32.AND P3, PT, R61, 0x1, PT ;  /* 0x000000013d00780c */ /* 0x000fc40003f65070 */
[----:B------:R3:W-:Y:S01]  /*aa20*/  STL [R1+0xc4], R0 ;  /* 0x0000c40001007387 */ /* 0x0007e20000100800 */
[----:B------:R-:W-:Y:S02]  /*aa30*/  R2UR.FILL UR61, R16 ;  /* 0x00000000103d72ca */ /* 0x000fe400004e0000 */
[----:B------:R-:W-:Y:S02]  /*aa40*/  R2UR.FILL UR41, R26 ;  /* 0x000000001a2972ca */ /* 0x000fe400004e0000 */
[----:B------:R-:W-:Y:S02]  /*aa50*/  R2UR.FILL UR75, R10 ;  /* 0x000000000a4b72ca */ /* 0x000fe400004e0000 */
[----:B------:R-:W-:Y:S02]  /*aa60*/  R2UR.FILL UR37, R30 ;  /* 0x000000001e2572ca */ /* 0x000fe400004e0000 */
[----:B------:R-:W-:Y:S02]  /*aa70*/  MOV.SPILL R24, UR43 ;  /* 0x0000002b00187c02 */ /* 0x000fe40009000f00 */
[----:B------:R-:W-:-:S02]  /*aa80*/  MOV.SPILL R22, UR45 ;  /* 0x0000002d00167c02 */ /* 0x000fc40009000f00 */
[----:B------:R-:W-:Y:S02]  /*aa90*/  MOV.SPILL R20, UR47 ;  /* 0x0000002f00147c02 */ /* 0x000fe40009000f00 */
[----:B------:R-:W-:Y:S02]  /*aaa0*/  MOV.SPILL R19, UR49 ;  /* 0x0000003100137c02 */ /* 0x000fe40009000f00 */
[----:B0-----:R-:W-:Y:S02]  /*aab0*/  MOV.SPILL R21, UR56 ;  /* 0x0000003800157c02 */ /* 0x001fe40009000f00 */
[----:B------:R-:W-:Y:S02]  /*aac0*/  MOV.SPILL R18, UR51 ;  /* 0x0000003300127c02 */ /* 0x000fe40009000f00 */
[----:B-1----:R-:W-:Y:S01]  /*aad0*/  MOV.SPILL R2, UR13 ;  /* 0x0000000d00027c02 */ /* 0x002fe20009000f00 */
[----:B------:R0:W-:Y:S01]  /*aae0*/  STL [R1+0xc0], R21 ;  /* 0x0000c01501007387 */ /* 0x0001e20000100800 */
[----:B------:R-:W-:-:S02]  /*aaf0*/  MOV.SPILL R17, UR53 ;  /* 0x0000003500117c02 */ /* 0x000fc40009000f00 */
[----:B---3--:R-:W-:Y:S01]  /*ab00*/  MOV.SPILL R0, UR12 ;  /* 0x0000000c00007c02 */ /* 0x008fe20009000f00 */
[----:B------:R1:W-:Y:S01]  /*ab10*/  STL [R1+0xcc], R2 ;  /* 0x0000cc0201007387 */ /* 0x0003e20000100800 */
[----:B--2---:R-:W-:Y:S02]  /*ab20*/  LOP3.LUT R8, R8, 0x1, RZ, 0xc0, !PT ;  /* 0x0000000108087812 */ /* 0x004fe400078ec0ff */
[----:B------:R-:W-:Y:S01]  /*ab30*/  MOV.SPILL R118, UR61 ;  /* 0x0000003d00767c02 */ /* 0x000fe20009000f00 */
[----:B------:R2:W-:Y:S01]  /*ab40*/  STL [R1+0xc8], R0 ;  /* 0x0000c80001007387 */ /* 0x0005e20000100800 */
[----:B------:R-:W-:Y:S01]  /*ab50*/  VIADD R10, R12, 0x100 ;  /* 0x000001000c0a7836 */ /* 0x000fe20000000000 */
[----:B------:R-:W-:Y:S02]  /*ab60*/  MOV.SPILL R110, UR73 ;  /* 0x00000049006e7c02 */ /* 0x000fe40009000f00 */
[----:B------:R-:W-:Y:S02]  /*ab70*/  MOV.SPILL R5, UR27 ;  /* 0x0000001b00057c02 */ /* 0x000fe40009000f00 */
[----:B------:R-:W-:-:S02]  /*ab80*/  R2UR.FILL UR43, R24 ;  /* 0x00000000182b72ca */ /* 0x000fc400004e0000 */
[----:B------:R-:W-:Y:S02]  /*ab90*/  R2UR.FILL UR45, R22 ;  /* 0x00000000162d72ca */ /* 0x000fe400004e0000 */
[----:B------:R-:W-:Y:S02]  /*aba0*/  R2UR.FILL UR47, R20 ;  /* 0x00000000142f72ca */ /* 0x000fe400004e0000 */
[----:B------:R-:W-:Y:S02]  /*abb0*/  R2UR.FILL UR49, R19 ;  /* 0x00000000133172ca */ /* 0x000fe400004e0000 */
[----:B------:R-:W-:Y:S02]  /*abc0*/  R2UR.FILL UR51, R18 ;  /* 0x00000000123372ca */ /* 0x000fe400004e0000 */
[----:B------:R-:W-:Y:S02]  /*abd0*/  R2UR.FILL UR53, R17 ;  /* 0x00000000113572ca */ /* 0x000fe400004e0000 */
[----:B0-----:R-:W-:-:S02]  /*abe0*/  MOV.SPILL R21, UR11 ;  /* 0x0000000b00157c02 */ /* 0x001fc40009000f00 */
[----:B------:R-:W-:Y:S02]  /*abf0*/  MOV.SPILL R76, UR15 ;  /* 0x0000000f004c7c02 */ /* 0x000fe40009000f00 */
[----:B-1----:R-:W-:Y:S01]  /*ac00*/  MOV.SPILL R2, UR10 ;  /* 0x0000000a00027c02 */ /* 0x002fe20009000f00 */
[----:B------:R0:W-:Y:S01]  /*ac10*/  STL [R1+0xd4], R21 ;  /* 0x0000d41501007387 */ /* 0x0001e20000100800 */
[----:B------:R-:W-:Y:S02]  /*ac20*/  MOV.SPILL R6, UR69 ;  /* 0x0000004500067c02 */ /* 0x000fe40009000f00 */
[----:B--2---:R-:W-:Y:S01]  /*ac30*/  MOV.SPILL R0, UR9 ;  /* 0x0000000900007c02 */ /* 0x004fe20009000f00 */
[----:B------:R1:W-:Y:S01]  /*ac40*/  STL [R1+0xd0], R2 ;  /* 0x0000d00201007387 */ /* 0x0003e20000100800 */
[----:B------:R-:W-:-:S03]  /*ac50*/  MOV.SPILL R28, UR39 ;  /* 0x00000027001c7c02 */ /* 0x000fc60009000f00 */
[----:B------:R2:W-:Y:S01]  /*ac60*/  STL [R1+0xdc], R0 ;  /* 0x0000dc0001007387 */ /* 0x0005e20000100800 */
[----:B------:R-:W-:Y:S01]  /*ac70*/  ISETP.NE.U32.AND P5, PT, R8, 0x1, PT ;  /* 0x000000010800780c */ /* 0x000fe20003fa5070 */
[----:B------:R-:W-:Y:S01]  /*ac80*/  UMOV UR61, UR41 ;  /* 0x00000029003d7c82 */ /* 0x000fe20008000000 */
[----:B------:R-:W-:Y:S01]  /*ac90*/  UMOV UR73, UR33 ;  /* 0x0000002100497c82 */ /* 0x000fe20008000000 */
[----:B------:R-:W-:Y:S01]  /*aca0*/  R2UR UR12, R10 ;  /* 0x000000000a0c72ca */ /* 0x000fe200000e0000 */
[----:B------:R-:W-:Y:S01]  /*acb0*/  VIADD R82, R12, 0x302 ;  /* 0x000003020c527836 */ /* 0x000fe20000000000 */
[----:B------:R-:W-:Y:S02]  /*acc0*/  MOV.SPILL R121, UR13 ;  /* 0x0000000d00797c02 */ /* 0x000fe40009000f00 */
[----:B------:R-:W-:Y:S02]  /*acd0*/  MOV.SPILL R123, UR11 ;  /* 0x0000000b007b7c02 */ /* 0x000fe40009000f00 */
[----:B------:R-:W-:-:S02]  /*ace0*/  MOV.SPILL R120, UR5 ;  /* 0x0000000500787c02 */ /* 0x000fc40009000f00 */
[----:B------:R-:W-:Y:S02]  /*acf0*/  R2UR.FILL UR39, R28 ;  /* 0x000000001c2772ca */ /* 0x000fe400004e0000 */
[----:B0-----:R-:W-:Y:S02]  /*ad00*/  MOV.SPILL R21, UR8 ;  /* 0x0000000800157c02 */ /* 0x001fe40009000f00 */
[----:B-1----:R-:W-:-:S03]  /*ad10*/  MOV.SPILL R2, UR7 ;  /* 0x0000000700027c02 */ /* 0x002fc60009000f00 */
[----:B------:R0:W-:Y:S01]  /*ad20*/  STL [R1+0xd8], R21 ;  /* 0x0000d81501007387 */ /* 0x0001e20000100800 */
[----:B--2---:R-:W-:-:S03]  /*ad30*/  MOV.SPILL R0, UR6 ;  /* 0x0000000600007c02 */ /* 0x004fc60009000f00 */
[----:B------:R1:W-:Y:S04]  /*ad40*/  STL [R1+0xe4], R2 ;  /* 0x0000e40201007387 */ /* 0x0003e80000100800 */
[----:B------:R-:W-:Y:S04]  /*ad50*/  STL [R1+0x100], R93 ;  /* 0x0001005d01007387 */ /* 0x000fe80000100800 */
[----:B------:R2:W-:Y:S01]  /*ad60*/  STL [R1+0xe0], R0 ;  /* 0x0000e00001007387 */ /* 0x0005e20000100800 */
[----:B0-----:R-:W-:Y:S01]  /*ad70*/  MOV.SPILL R21, UR4 ;  /* 0x0000000400157c02 */ /* 0x001fe20009000f00 */
[----:B-1----:R-:W-:-:S04]  /*ad80*/  VIADD R2, R35, 0x2 ;  /* 0x0000000223027836 */ /* 0x002fc80000000000 */
[----:B------:R-:W-:Y:S01]  /*ad90*/  STL [R1+0x104], R21 ;  /* 0x0001041501007387 */ /* 0x000fe20000100800 */
[----:B------:R-:W-:Y:S01]  /*ada0*/  R2UR UR16, R2 ;  /* 0x00000000021072ca */ /* 0x000fe200000e0000 */
[----:B------:R-:W-:Y:S02]  /*adb0*/  VIADD R2, R36, 0x100 ;  /* 0x0000010024027836 */ /* 0x000fe40000000000 */
[----:B--2---:R-:W-:-:S10]  /*adc0*/  VIADD R0, R35, 0x4 ;  /* 0x0000000423007836 */ /* 0x004fd40000000000 */
[----:B------:R-:W-:Y:S01]  /*add0*/  IMAD.U32 R74, RZ, RZ, UR16 ;  /* 0x00000010ff4a7e24 */ /* 0x000fe2000f8e00ff */
[----:B------:R-:W-:Y:S01]  /*ade0*/  R2UR UR16, R0 ;  /* 0x00000000001072ca */ /* 0x000fe200000e0000 */
[----:B------:R-:W-:-:S03]  /*adf0*/  VIADD R0, R36, 0x180 ;  /* 0x0000018024007836 */ /* 0x000fc60000000000 */
[----:B------:R0:W-:Y:S02]  /*ae00*/  STL.64 [R1+0x118], R74 ;  /* 0x0001184a01007387 */ /* 0x0001e40000100a00 */
[----:B------:R-:W-:Y:S01]  /*ae10*/  R2UR UR18, R0 ;  /* 0x00000000001272ca */ /* 0x000fe200000e0000 */
[----:B------:R-:W-:-:S05]  /*ae20*/  VIADD R0, R9, 0x400 ;  /* 0x0000040009007836 */ /* 0x000fca0000000000 */
[----:B------:R-:W-:Y:S01]  /*ae30*/  R2UR UR28, R0 ;  /* 0x00000000001c72ca */ /* 0x000fe200000e0000 */
[----:B------:R-:W-:Y:S01]  /*ae40*/  IMAD.U32 R72, RZ, RZ, UR16 ;  /* 0x00000010ff487e24 */ /* 0x000fe2000f8e00ff */
[----:B------:R-:W-:Y:S01]  /*ae50*/  R2UR UR16, R4 ;  /* 0x00000000041072ca */ /* 0x000fe200000e0000 */
[C---:B------:R-:W-:Y:S02]  /*ae60*/  VIADD R0, R9.reuse, 0x800 ;  /* 0x0000080009007836 */ /* 0x040fe40000000000 */
[C---:B------:R-:W-:Y:S02]  /*ae70*/  VIADD R4, R9.reuse, 0x2 ;  /* 0x0000000209047836 */ /* 0x040fe40000000000 */
[----:B------:R-:W-:Y:S01]  /*ae80*/  IMAD.U32 R64, RZ, RZ, UR18 ;  /* 0x00000012ff407e24 */ /* 0x000fe2000f8e00ff */
[----:B------:R-:W-:Y:S01]  /*ae90*/  R2UR UR36, R0 ;  /* 0x00000000002472ca */ /* 0x000fe200000e0000 */
[C---:B------:R-:W-:Y:S01]  /*aea0*/  VIADD R0, R9.reuse, 0xc00 ;  /* 0x00000c0009007836 */ /* 0x040fe20000000000 */
[----:B------:R-:W-:Y:S01]  /*aeb0*/  R2UR UR20, R4 ;  /* 0x00000000041472ca */ /* 0x000fe200000e0000 */
[----:B------:R-:W-:-:S02]  /*aec0*/  VIADD R4, R9, 0x402 ;  /* 0x0000040209047836 */ /* 0x000fc40000000000 */
[----:B------:R-:W-:Y:S01]  /*aed0*/  IMAD.U32 R56, RZ, RZ, UR28 ;  /* 0x0000001cff387e24 */ /* 0x000fe2000f8e00ff */
[----:B------:R-:W-:Y:S01]  /*aee0*/  R2UR UR44, R0 ;  /* 0x00000000002c72ca */ /* 0x000fe200000e0000 */
[----:B------:R-:W-:Y:S01]  /*aef0*/  IMAD.U32 R70, RZ, RZ, UR16 ;  /* 0x00000010ff467e24 */ /* 0x000fe2000f8e00ff */
[----:B------:R-:W-:Y:S01]  /*af00*/  R2UR UR16, R3 ;  /* 0x00000000031072ca */ /* 0x000fe200000e0000 */
[----:B------:R-:W-:Y:S01]  /*af10*/  VIADD R3, R9, 0x4 ;  /* 0x0000000409037836 */ /* 0x000fe20000000000 */
[----:B------:R-:W-:Y:S01]  /*af20*/  R2UR UR30, R4 ;  /* 0x00000000041e72ca */ /* 0x000fe200000e0000 */
[----:B------:R-:W-:Y:S02]  /*af30*/  VIADD R0, R13, 0x2 ;  /* 0x000000020d007836 */ /* 0x000fe40000000000 */
[----:B------:R-:W-:Y:S01]  /*af40*/  VIADD R4, R9, 0x802 ;  /* 0x0000080209047836 */ /* 0x000fe20000000000 */
[----:B------:R-:W-:Y:S01]  /*af50*/  R2UR UR22, R3 ;  /* 0x00000000031672ca */ /* 0x000fe200000e0000 */
[----:B------:R-:W-:Y:S01]  /*af60*/  VIADD R3, R9, 0x404 ;  /* 0x0000040409037836 */ /* 0x000fe20000000000 */
[----:B------:R-:W-:Y:S01]  /*af70*/  R2UR UR52, R0 ;  /* 0x00000000003472ca */ /* 0x000fe200000e0000 */
[----:B------:R-:W-:Y:S01]  /*af80*/  VIADD R0, R13, 0x102 ;  /* 0x000001020d007836 */ /* 0x000fe20000000000 */
[----:B------:R-:W-:Y:S01]  /*af90*/  R2UR UR38, R4 ;  /* 0x00000000042672ca */ /* 0x000fe200000e0000 */
[----:B------:R-:W-:Y:S01]  /*afa0*/  IMAD.U32 R62, RZ, RZ, UR20 ;  /* 0x00000014ff3e7e24 */ /* 0x000fe2000f8e00ff */
[----:B------:R-:W-:Y:S01]  /*afb0*/  R2UR UR32, R3 ;  /* 0x00000000032072ca */ /* 0x000fe200000e0000 */
[----:B------:R-:W-:Y:S01]  /*afc0*/  IMAD.U32 R68, RZ, RZ, UR16 ;  /* 0x00000010ff447e24 */ /* 0x000fe2000f8e00ff */
[----:B------:R-:W-:Y:S01]  /*afd0*/  R2UR UR16, R2 ;  /* 0x00000000021072ca */ /* 0x000fe200000e0000 */
[C---:B------:R-:W-:Y:S01]  /*afe0*/  VIADD R2, R9.reuse, 0x6 ;  /* 0x0000000609027836 */ /* 0x040fe20000000000 */
[----:B------:R-:W-:Y:S01]  /*aff0*/  R2UR UR74, R0 ;  /* 0x00000000004a72ca */ /* 0x000fe200000e0000 */
[----:B------:R-:W-:-:S02]  /*b000*/  VIADD R3, R9, 0x804 ;  /* 0x0000080409037836 */ /* 0x000fc40000000000 */
[----:B------:R-:W-:Y:S01]  /*b010*/  VIADD R0, R13, 0x202 ;  /* 0x000002020d007836 */ /* 0x000fe20000000000 */
[----:B------:R-:W-:Y:S01]  /*b020*/  R2UR UR24, R2 ;  /* 0x00000000021872ca */ /* 0x000fe200000e0000 */
        /* <DEDUP_REMOVED lines=10> */
[----:B------:R-:W-:Y:S01]  /*b0d0*/  VIADD R0, R11, 0x4 ;  /* 0x000000040b007836 */ /* 0x000fe20000000000 */
[----:B------:R-:W-:Y:S01]  /*b0e0*/  R2UR UR42, R2 ;  /* 0x00000000022a72ca */ /* 0x000fe200000e0000 */
[----:B------:R-:W-:-:S02]  /*b0f0*/  VIADD R2, R9, 0xc04 ;  /* 0x00000c0409027836 */ /* 0x000fc40000000000 */
[----:B------:R-:W-:Y:S01]  /*b100*/  IMAD.U32 R46, RZ, RZ, UR38 ;  /* 0x00000026ff2e7e24 */ /* 0x000fe2000f8e00ff */
[----:B------:R-:W-:Y:S01]  /*b110*/  R2UR UR38, R0 ;  /* 0x00000000002672ca */ /* 0x000fe200000e0000 */
[C---:B------:R-:W-:Y:S01]  /*b120*/  VIADD R3, R13.reuse, 0x6 ;  /* 0x000000060d037836 */ /* 0x040fe20000000000 */
[----:B------:R-:W-:Y:S01]  /*b130*/  R2UR UR48, R2 ;  /* 0x00000000023072ca */ /* 0x000fe200000e0000 */
[----:B------:R-:W-:Y:S02]  /*b140*/  VIADD R2, R13, 0x100 ;  /* 0x000001000d027836 */ /* 0x000fe40000000000 */
[----:B------:R-:W-:Y:S01]  /*b150*/  VIADD R0, R11, 0x404 ;  /* 0x000004040b007836 */ /* 0x000fe20000000000 */
        /* <DEDUP_REMOVED lines=8> */
[----:B------:R-:W-:Y:S02]  /*b1e0*/  VIADD R0, R11, 0x804 ;  /* 0x000008040b007836 */ /* 0x000fe40000000000 */
[----:B------:R-:W-:Y:S01]  /*b1f0*/  IMAD.U32 R66, RZ, RZ, UR16 ;  /* 0x00000010ff427e24 */ /* 0x000fe2000f8e00ff */
[----:B------:R-:W-:Y:S01]  /*b200*/  R2UR UR16, R3 ;  /* 0x00000000031072ca */ /* 0x000fe200000e0000 */
[C---:B------:R-:W-:Y:S01]  /*b210*/  VIADD R4, R13.reuse, 0x104 ;  /* 0x000001040d047836 */ /* 0x040fe20000000000 */
[----:B------:R-:W-:Y:S01]  /*b220*/  R2UR UR18, R2 ;  /* 0x00000000021272ca */ /* 0x000fe200000e0000 */
[C---:B------:R-:W-:Y:S01]  /*b230*/  VIADD R3, R13.reuse, 0x206 ;  /* 0x000002060d037836 */ /* 0x040fe20000000000 */
[----:B------:R-:W-:Y:S01]  /*b240*/  R2UR UR14, R0 ;  /* 0x00000000000e72ca */ /* 0x000fe200000e0000 */
[----:B------:R-:W-:Y:S01]  /*b250*/  VIADD R2, R13, 0x300 ;  /* 0x000003000d027836 */ /* 0x000fe20000000000 */
[----:B------:R-:W-:Y:S01]  /*b260*/  R2UR UR72, R4 ;  /* 0x00000000044872ca */ /* 0x000fe200000e0000 */
[----:B------:R-:W-:-:S02]  /*b270*/  VIADD R0, R11, 0xc04 ;  /* 0x00000c040b007836 */ /* 0x000fc40000000000 */
[----:B------:R-:W-:Y:S01]  /*b280*/  IMAD.U32 R58, RZ, RZ, UR24 ;  /* 0x00000018ff3a7e24 */ /* 0x000fe2000f8e00ff */
[----:B------:R-:W-:Y:S01]  /*b290*/  R2UR UR24, R3 ;  /* 0x00000000031872ca */ /* 0x000fe200000e0000 */
[----:B------:R-:W-:Y:S01]  /*b2a0*/  VIADD R9, R9, 0xc06 ;  /* 0x00000c0609097836 */ /* 0x000fe20000000000 */
[----:B------:R-:W-:Y:S01]  /*b2b0*/  R2UR UR28, R2 ;  /* 0x00000000021c72ca */ /* 0x000fe200000e0000 */
[C---:B------:R-:W-:Y:S01]  /*b2c0*/  VIADD R4, R13.reuse, 0x204 ;  /* 0x000002040d047836 */ /* 0x040fe20000000000 */
[----:B------:R-:W-:Y:S01]  /*b2d0*/  R2UR UR66, R0 ;  /* 0x00000000004272ca */ /* 0x000fe200000e0000 */
[----:B------:R-:W-:Y:S01]  /*b2e0*/  VIADD R3, R13, 0x304 ;  /* 0x000003040d037836 */ /* 0x000fe20000000000 */
[----:B------:R-:W-:Y:S01]  /*b2f0*/  R2UR UR50, R9 ;  /* 0x00000000093272ca */ /* 0x000fe200000e0000 */
[----:B------:R-:W-:Y:S01]  /*b300*/  VIADD R2, R11, 0x2 ;  /* 0x000000020b027836 */ /* 0x000fe20000000000 */
[----:B------:R-:W-:Y:S01]  /*b310*/  MOV.SPILL R0, UR67 ;  /* 0x0000004300007c02 */ /* 0x000fe20009000f00 */
[----:B------:R-:W-:Y:S01]  /*b320*/  IMAD.U32 R60, RZ, RZ, UR22 ;  /* 0x00000016ff3c7e24 */ /* 0x000fe2000f8e00ff */
[----:B------:R-:W-:Y:S01]  /*b330*/  R2UR UR22, R4 ;  /* 0x00000000041672ca */ /* 0x000fe200000e0000 */
[----:B------:R-:W-:Y:S01]  /*b340*/  IMAD.U32 R52, RZ, RZ, UR32 ;  /* 0x00000020ff347e24 */ /* 0x000fe2000f8e00ff */
[----:B------:R-:W-:Y:S01]  /*b350*/  R2UR UR32, R3 ;  /* 0x00000000032072ca */ /* 0x000fe200000e0000 */
[----:B------:R-:W-:Y:S01]  /*b360*/  IMAD.U32 R48, RZ, RZ, UR36 ;  /* 0x00000024ff307e24 */ /* 0x000fe2000f8e00ff */
[----:B------:R-:W-:Y:S01]  /*b370*/  R2UR UR36, R2 ;  /* 0x00000000022472ca */ /* 0x000fe200000e0000 */
[C---:B------:R-:W-:Y:S01]  /*b380*/  VIADD R4, R11.reuse, 0x6 ;  /* 0x000000060b047836 */ /* 0x040fe20000000000 */
[----:B------:R-:W-:Y:S01]  /*b390*/  UMOV UR67, UR71 ;  /* 0x0000004700437c82 */ /* 0x000fe20008000000 */
[C---:B------:R-:W-:Y:S01]  /*b3a0*/  VIADD R3, R11.reuse, 0x400 ;  /* 0x000004000b037836 */ /* 0x040fe20000000000 */
[----:B------:R-:W-:Y:S01]  /*b3b0*/  MOV.SPILL R93, UR66 ;  /* 0x00000042005d7c02 */ /* 0x000fe20009000f00 */
[----:B------:R-:W-:Y:S01]  /*b3c0*/  VIADD R2, R11, 0x402 ;  /* 0x000004020b027836 */ /* 0x000fe20000000000 */
[----:B------:R-:W-:Y:S01]  /*b3d0*/  R2UR.FILL UR71, R7 ;  /* 0x00000000074772ca */ /* 0x000fe200004e0000 */
[----:B------:R-:W-:Y:S01]  /*b3e0*/  IMAD.U32 R44, RZ, RZ, UR40 ;  /* 0x00000028ff2c7e24 */ /* 0x000fe2000f8e00ff */
[----:B------:R-:W-:Y:S01]  /*b3f0*/  R2UR UR40, R4 ;  /* 0x00000000042872ca */ /* 0x000fe200000e0000 */
[----:B------:R-:W-:Y:S01]  /*b400*/  IMAD.U32 R42, RZ, RZ, UR42 ;  /* 0x0000002aff2a7e24 */ /* 0x000fe2000f8e00ff */
[----:B------:R-:W-:Y:S01]  /*b410*/  R2UR UR42, R3 ;  /* 0x00000000032a72ca */ /* 0x000fe200000e0000 */
[----:B------:R-:W-:Y:S01]  /*b420*/  IMAD.U32 R40, RZ, RZ, UR44 ;  /* 0x0000002cff287e24 */ /* 0x000fe2000f8e00ff */
[----:B------:R-:W-:Y:S01]  /*b430*/  R2UR UR44, R2 ;  /* 0x00000000022c72ca */ /* 0x000fe200000e0000 */
[C---:B------:R-:W-:Y:S01]  /*b440*/  VIADD R4, R11.reuse, 0x406 ;  /* 0x000004060b047836 */ /* 0x040fe20000000000 */
[----:B------:R-:W-:Y:S01]  /*b450*/  STL [R1+0x108], R93 ;  /* 0x0001085d01007387 */ /* 0x000fe20000100800 */
[----:B------:R-:W-:-:S02]  /*b460*/  VIADD R3, R11, 0x800 ;  /* 0x000008000b037836 */ /* 0x000fc40000000000 */
[----:B------:R-:W-:Y:S01]  /*b470*/  IMAD.MOV.U32 R8, RZ, RZ, 0x10412490 ;  /* 0x10412490ff087424 */ /* 0x000fe200078e00ff */
[----:B------:R1:W-:Y:S01]  /*b480*/  STL [R1+0x9c], R0 ;  /* 0x00009c0001007387 */ /* 0x0003e20000100800 */
        /* <DEDUP_REMOVED lines=9> */
[----:B0-----:R-:W-:Y:S01]  /*b520*/  MOV.SPILL R75, UR7 ;  /* 0x00000007004b7c02 */ /* 0x001fe20009000f00 */
[C---:B------:R-:W-:Y:S01]  /*b530*/  VIADD R3, R11.reuse, 0xc00 ;  /* 0x00000c000b037836 */ /* 0x040fe20000000000 */
[----:B------:R-:W-:Y:S01]  /*b540*/  UMOV UR13, UR51 ;  /* 0x00000033000d7c82 */ /* 0x000fe20008000000 */
[C---:B------:R-:W-:Y:S01]  /*b550*/  VIADD R2, R11.reuse, 0xc02 ;  /* 0x00000c020b027836 */ /* 0x040fe20000000000 */
[----:B------:R-:W-:Y:S01]  /*b560*/  R2UR UR26, R4 ;  /* 0x00000000041a72ca */ /* 0x000fe200000e0000 */
[----:B------:R-:W-:Y:S01]  /*b570*/  VIADD R11, R11, 0xc06 ;  /* 0x00000c060b0b7836 */ /* 0x000fe20000000000 */
[----:B------:R-:W-:Y:S01]  /*b580*/  MOV.SPILL R4, UR65 ;  /* 0x0000004100047c02 */ /* 0x000fe20009000f00 */
[----:B------:R-:W-:Y:S01]  /*b590*/  IMAD.MOV.U32 R7, RZ, RZ, 0x10102490 ;  /* 0x10102490ff077424 */ /* 0x000fe200078e00ff */
[----:B------:R-:W-:Y:S01]  /*b5a0*/  R2UR UR70, R2 ;  /* 0x00000000024672ca */ /* 0x000fe200000e0000 */
[C---:B------:R-:W-:Y:S01]  /*b5b0*/  VIADD R2, R12.reuse, 0x4 ;  /* 0x000000040c027836 */ /* 0x040fe20000000000 */
[----:B------:R-:W-:Y:S01]  /*b5c0*/  R2UR UR64, R11 ;  /* 0x000000000b4072ca */ /* 0x000fe200000e0000 */
[----:B------:R-:W-:Y:S01]  /*b5d0*/  VIADD R13, R13, 0x306 ;  /* 0x000003060d0d7836 */ /* 0x000fe20000000000 */
[----:B------:R-:W-:Y:S01]  /*b5e0*/  R2UR UR68, R3 ;  /* 0x00000000034472ca */ /* 0x000fe200000e0000 */
[----:B------:R-:W-:Y:S01]  /*b5f0*/  VIADD R3, R12, 0x6 ;  /* 0x000000060c037836 */ /* 0x000fe20000000000 */
[----:B------:R-:W-:Y:S01]  /*b600*/  R2UR UR58, R2 ;  /* 0x00000000023a72ca */ /* 0x000fe200000e0000 */
[----:B-1----:R-:W-:Y:S01]  /*b610*/  VIADD R0, R12, 0x2 ;  /* 0x000000020c007836 */ /* 0x002fe20000000000 */
[----:B------:R-:W-:Y:S01]  /*b620*/  UMOV UR65, UR69 ;  /* 0x0000004500417c82 */ /* 0x000fe20008000000 */
[----:B------:R-:W-:Y:S01]  /*b630*/  IMAD.U32 R50, RZ, RZ, UR34 ;  /* 0x00000022ff327e24 */ /* 0x000fe2000f8e00ff */
[----:B------:R-:W-:Y:S01]  /*b640*/  R2UR UR56, R3 ;  /* 0x00000000033872ca */ /* 0x000fe200000e0000 */
[----:B------:R-:W-:Y:S01]  /*b650*/  IMAD.U32 R30, RZ, RZ, UR60 ;  /* 0x0000003cff1e7e24 */ /* 0x000fe2000f8e00ff */
[----:B------:R-:W-:Y:S01]  /*b660*/  R2UR UR62, R0 ;  /* 0x00000000003e72ca */ /* 0x000fe200000e0000 */
[----:B------:R-:W-:Y:S01]  /*b670*/  UMOV UR66, UR70 ;  /* 0x0000004600427c82 */ /* 0x000fe20008000000 */
[----:B------:R-:W-:Y:S01]  /*b680*/  MOV.SPILL R0, UR63 ;  /* 0x0000003f00007c02 */ /* 0x000fe20009000f00 */
[C---:B------:R-:W-:Y:S01]  /*b690*/  VIADD R9, R12.reuse, 0x102 ;  /* 0x000001020c097836 */ /* 0x040fe20000000000 */
[----:B------:R-:W-:Y:S01]  /*b6a0*/  MOV.SPILL R21, UR64 ;  /* 0x0000004000157c02 */ /* 0x000fe20009000f00 */
[----:B------:R-:W-:Y:S01]  /*b6b0*/  VIADD R11, R12, 0x200 ;  /* 0x000002000c0b7836 */ /* 0x000fe20000000000 */
[----:B------:R-:W-:Y:S01]  /*b6c0*/  SEL R2, R7, 0x10100490, !P2 ;  /* 0x1010049007027807 */ /* 0x000fe20005000000 */
[----:B------:R-:W-:Y:S01]  /*b6d0*/  UMOV UR63, UR27 ;  /* 0x0000001b003f7c82 */ /* 0x000fe20008000000 */
[----:B------:R-:W-:Y:S01]  /*b6e0*/  R2UR UR34, R13 ;  /* 0x000000000d2272ca */ /* 0x000fe200000e0000 */
[----:B------:R0:W-:Y:S01]  /*b6f0*/  STL [R1+0x10c], R21 ;  /* 0x00010c1501007387 */ /* 0x0001e20000100800 */
[----:B------:R-:W-:Y:S01]  /*b700*/  IMAD.U32 R22, RZ, RZ, UR72 ;  /* 0x00000048ff167e24 */ /* 0x000fe2000f8e00ff */
[----:B------:R-:W-:Y:S01]  /*b710*/  UMOV UR11, UR49 ;  /* 0x00000031000b7c82 */ /* 0x000fe20008000000 */
[----:B------:R-:W-:Y:S01]  /*b720*/  UMOV UR9, UR47 ;  /* 0x0000002f00097c82 */ /* 0x000fe20008000000 */
[----:B------:R-:W-:Y:S01]  /*b730*/  MOV.SPILL R93, UR62 ;  /* 0x0000003e005d7c02 */ /* 0x000fe20009000f00 */
[----:B------:R1:W-:Y:S01]  /*b740*/  STL [R1+0x98], R4 ;  /* 0x0000980401007387 */ /* 0x0003e20000100800 */
[----:B------:R-:W-:Y:S01]  /*b750*/  SEL R3, RZ, 0x4000, P3 ;  /* 0x00004000ff037807 */ /* 0x000fe20001800000 */
[----:B------:R-:W-:Y:S01]  /*b760*/  UMOV UR64, UR68 ;  /* 0x0000004400407c82 */ /* 0x000fe20008000000 */
[----:B------:R-:W-:Y:S01]  /*b770*/  R2UR UR70, R83 ;  /* 0x00000000534672ca */ /* 0x000fe200000e0000 */
[----:B------:R-:W-:Y:S01]  /*b780*/  STL [R1+0x110], R93 ;  /* 0x0001105d01007387 */ /* 0x000fe20000100800 */
[----:B------:R-:W-:Y:S01]  /*b790*/  SEL R7, R7, 0x10100490, !P4 ;  /* 0x1010049007077807 */ /* 0x000fe20006000000 */
[----:B------:R-:W-:Y:S01]  /*b7a0*/  IMAD.IADD R2, R78, 0x1, R2 ;  /* 0x000000014e027824 */ /* 0x000fe200078e0202 */
[----:B------:R-:W-:Y:S01]  /*b7b0*/  R2UR UR10, R9 ;  /* 0x00000000090a72ca */ /* 0x000fe200000e0000 */
[----:B------:R2:W-:Y:S01]  /*b7c0*/  STL [R1+0x94], R0 ;  /* 0x0000940001007387 */ /* 0x0005e20000100800 */
[----:B------:R-:W-:Y:S01]  /*b7d0*/  VIADD R13, R12, 0x202 ;  /* 0x000002020c0d7836 */ /* 0x000fe20000000000 */
[----:B------:R-:W-:Y:S01]  /*b7e0*/  R2UR UR4, R11 ;  /* 0x000000000b0472ca */ /* 0x000fe200000e0000 */
[----:B------:R-:W-:Y:S01]  /*b7f0*/  UMOV UR62, UR26 ;  /* 0x0000001a003e7c82 */ /* 0x000fe20008000000 */
[----:B------:R-:W-:Y:S01]  /*b800*/  R2UR.FILL UR27, R5 ;  /* 0x00000000051b72ca */ /* 0x000fe200004e0000 */
[----:B------:R-:W-:Y:S01]  /*b810*/  UMOV UR7, UR45 ;  /* 0x0000002d00077c82 */ /* 0x000fe20008000000 */
[----:B------:R-:W-:Y:S01]  /*b820*/  UMOV UR5, UR43 ;  /* 0x0000002b00057c82 */ /* 0x000fe20008000000 */
[----:B------:R-:W-:Y:S01]  /*b830*/  R2UR.FILL UR69, R6 ;  /* 0x00000000064572ca */ /* 0x000fe200004e0000 */
[----:B------:R-:W-:Y:S01]  /*b840*/  IMAD.U32 R28, RZ, RZ, UR54 ;  /* 0x00000036ff1c7e24 */ /* 0x000fe2000f8e00ff */
[----:B------:R-:W-:Y:S01]  /*b850*/  MOV.SPILL R99, UR66 ;  /* 0x0000004200637c02 */ /* 0x000fe20009000f00 */
[----:B------:R-:W-:Y:S01]  /*b860*/  IMAD.U32 R24, RZ, RZ, UR74 ;  /* 0x0000004aff187e24 */ /* 0x000fe2000f8e00ff */
[----:B------:R-:W-:Y:S01]  /*b870*/  MOV.SPILL R108, UR71 ;  /* 0x00000047006c7c02 */ /* 0x000fe20009000f00 */
[--C-:B------:R-:W-:Y:S01]  /*b880*/  IMAD.MOV.U32 R19, RZ, RZ, R90.reuse ;  /* 0x000000ffff137224 */ /* 0x100fe200078e005a */
[----:B0-----:R-:W-:Y:S01]  /*b890*/  MOV.SPILL R21, UR58 ;  /* 0x0000003a00157c02 */ /* 0x001fe20009000f00 */
[----:B------:R-:W-:Y:S01]  /*b8a0*/  UMOV UR58, UR14 ;  /* 0x0000000e003a7c82 */ /* 0x000fe20008000000 */
[----:B------:R-:W-:Y:S01]  /*b8b0*/  R2UR UR72, R82 ;  /* 0x00000000524872ca */ /* 0x000fe200000e0000 */
[----:B------:R-:W-:Y:S01]  /*b8c0*/  IMAD.MOV.U32 R20, RZ, RZ, R90 ;  /* 0x000000ffff147224 */ /* 0x000fe200078e005a */
[----:B-1----:R-:W0:Y:S01]  /*b8d0*/  LDC.U8 R4, c[0x0][0x38a] ;  /* 0x0000e280ff047b82 */ /* 0x002e220000000000 */
[----:B------:R1:W-:Y:S01]  /*b8e0*/  STL [R1+0x114], R21 ;  /* 0x0001141501007387 */ /* 0x0003e20000100800 */
[----:B------:R-:W-:Y:S01]  /*b8f0*/  MOV.SPILL R91, UR64 ;  /* 0x00000040005b7c02 */ /* 0x000fe20009000f00 */
[----:B------:R-:W-:Y:S01]  /*b900*/  IMAD.U32 R26, RZ, RZ, UR76 ;  /* 0x0000004cff1a7e24 */ /* 0x000fe2000f8e00ff */
[----:B------:R-:W-:-:S02]  /*b910*/  MOV.SPILL R80, UR63 ;  /* 0x0000003f00507c02 */ /* 0x000fc40009000f00 */
[----:B------:R-:W-:Y:S02]  /*b920*/  MOV.SPILL R94, UR65 ;  /* 0x00000041005e7c02 */ /* 0x000fe40009000f00 */
[----:B--2---:R-:W-:Y:S01]  /*b930*/  MOV.SPILL R0, UR59 ;  /* 0x0000003b00007c02 */ /* 0x004fe20009000f00 */
[----:B------:R-:W-:Y:S01]  /*b940*/  UMOV UR59, UR15 ;  /* 0x0000000f003b7c82 */ /* 0x000fe20008000000 */
[----:B------:R-:W-:Y:S02]  /*b950*/  R2UR UR41, R2 ;  /* 0x00000000022972ca */ /* 0x000fe400000e0000 */
[----:B------:R-:W-:Y:S01]  /*b960*/  MOV.SPILL R107, UR70 ;  /* 0x00000046006b7c02 */ /* 0x000fe20009000f00 */
[----:B------:R2:W-:Y:S01]  /*b970*/  STL [R1+0x90], R0 ;  /* 0x0000900001007387 */ /* 0x0005e20000100800 */
[----:B------:R-:W-:Y:S02]  /*b980*/  R2UR UR60, R13 ;  /* 0x000000000d3c72ca */ /* 0x000fe400000e0000 */
[----:B------:R-:W-:Y:S01]  /*b990*/  MOV.SPILL R5, UR58 ;  /* 0x0000003a00057c02 */ /* 0x000fe20009000f00 */
[----:B------:R-:W3:Y:S01]  /*b9a0*/  LDL R15, [R1+0x88] ;  /* 0x00008800010f7983 */ /* 0x000ee20000100800 */
[----:B------:R-:W-:Y:S01]  /*b9b0*/  R2UR.FILL UR15, R76 ;  /* 0x000000004c0f72ca */ /* 0x000fe200004e0000 */
[----:B------:R-:W-:Y:S01]  /*b9c0*/  VIADD R78, R12, 0x206 ;  /* 0x000002060c4e7836 */ /* 0x000fe20000000000 */
[----:B------:R-:W-:Y:S01]  /*b9d0*/  MOV.SPILL R93, UR56 ;  /* 0x00000038005d7c02 */ /* 0x000fe20009000f00 */
[----:B------:R-:W4:Y:S01]  /*b9e0*/  LDL R14, [R1+0x84] ;  /* 0x00008400010e7983 */ /* 0x000f220000100800 */
[----:B------:R-:W-:-:S02]  /*b9f0*/  MOV.SPILL R122, UR10 ;  /* 0x0000000a007a7c02 */ /* 0x000fc40009000f00 */
[----:B0-----:R-:W-:Y:S02]  /*ba00*/  LOP3.LUT R4, R4, 0x1, RZ, 0xc0, !PT ;  /* 0x0000000104047812 */ /* 0x001fe400078ec0ff */
[----:B-1----:R-:W-:Y:S02]  /*ba10*/  MOV.SPILL R21, UR12 ;  /* 0x0000000c00157c02 */ /* 0x002fe40009000f00 */
[----:B------:R-:W-:Y:S02]  /*ba20*/  ISETP.NE.U32.AND P0, PT, R4, 0x1, PT ;  /* 0x000000010400780c */ /* 0x000fe40003f05070 */
[----:B------:R-:W-:Y:S02]  /*ba30*/  MOV.SPILL R119, UR4 ;  /* 0x0000000400777c02 */ /* 0x000fe40009000f00 */
[C---:B------:R-:W-:Y:S02]  /*ba40*/  SEL R4, R8.reuse, 0x10410490, !P0 ;  /* 0x1041049008047807 */ /* 0x040fe40004000000 */
[----:B------:R-:W-:-:S02]  /*ba50*/  SEL R8, R8, 0x10410490, !P6 ;  /* 0x1041049008087807 */ /* 0x000fc40007000000 */
[C---:B------:R-:W-:Y:S02]  /*ba60*/  R2UR UR51, R2.reuse ;  /* 0x00000000023372ca */ /* 0x040fe400000e0000 */
[----:B--2---:R-:W-:Y:S01]  /*ba70*/  MOV.SPILL R0, UR57 ;  /* 0x0000003900007c02 */ /* 0x004fe20009000f00 */
[----:B------:R-:W-:Y:S01]  /*ba80*/  IMAD.IADD R3, R3, 0x1, R8 ;  /* 0x0000000103037824 */ /* 0x000fe200078e0208 */
[----:B------:R-:W-:Y:S01]  /*ba90*/  R2UR UR49, R2 ;  /* 0x00000000023172ca */ /* 0x000fe200000e0000 */
[----:B------:R-:W-:Y:S01]  /*baa0*/  VIADD R8, R12, 0x104 ;  /* 0x000001040c087836 */ /* 0x000fe20000000000 */
[C---:B------:R-:W-:Y:S01]  /*bab0*/  R2UR UR47, R2.reuse ;  /* 0x00000000022f72ca */ /* 0x040fe200000e0000 */
[----:B------:R0:W-:Y:S01]  /*bac0*/  STL [R1+0x8c], R0 ;  /* 0x00008c0001007387 */ /* 0x0001e20000100800 */
[----:B------:R-:W-:Y:S02]  /*bad0*/  R2UR UR45, R2 ;  /* 0x00000000022d72ca */ /* 0x000fe400000e0000 */
[----:B------:R-:W-:Y:S01]  /*bae0*/  R2UR UR8, R8 ;  /* 0x00000000080872ca */ /* 0x000fe200000e0000 */
[----:B------:R-:W-:Y:S01]  /*baf0*/  UMOV UR70, UR30 ;  /* 0x0000001e00467c82 */ /* 0x000fe20008000000 */
[----:B------:R-:W-:-:S02]  /*bb00*/  R2UR UR43, R2 ;  /* 0x00000000022b72ca */ /* 0x000fc400000e0000 */
[----:B------:R-:W-:Y:S01]  /*bb10*/  MOV.SPILL R79, UR62 ;  /* 0x0000003e004f7c02 */ /* 0x000fe20009000f00 */
[----:B------:R-:W-:Y:S01]  /*bb20*/  UMOV UR71, UR31 ;  /* 0x0000001f00477c82 */ /* 0x000fe20008000000 */
[----:B------:R-:W-:Y:S02]  /*bb30*/  MOV.SPILL R109, UR72 ;  /* 0x00000048006d7c02 */ /* 0x000fe40009000f00 */
[----:B------:R-:W-:Y:S02]  /*bb40*/  MOV.SPILL R106, UR69 ;  /* 0x00000045006a7c02 */ /* 0x000fe40009000f00 */
[----:B------:R-:W-:Y:S02]  /*bb50*/  MOV.SPILL R6, UR59 ;  /* 0x0000003b00067c02 */ /* 0x000fe40009000f00 */
[----:B------:R-:W-:Y:S02]  /*bb60*/  MOV.SPILL R100, UR67 ;  /* 0x0000004300647c02 */ /* 0x000fe40009000f00 */
[----:B0-----:R-:W-:-:S05]  /*bb70*/  SEL R0, RZ, 0x4000, P5 ;  /* 0x00004000ff007807 */ /* 0x001fca0002800000 */
[----:B------:R-:W-:Y:S02]  /*bb80*/  IMAD.IADD R4, R0, 0x1, R4 ;  /* 0x0000000100047824 */ /* 0x000fe400078e0204 */
[----:B------:R-:W-:Y:S02]  /*bb90*/  IMAD.IADD R0, R81, 0x1, R7 ;  /* 0x0000000151007824 */ /* 0x000fe400078e0207 */
[----:B------:R-:W-:-:S03]  /*bba0*/  VIADD R7, R12, 0x106 ;  /* 0x000001060c077836 */ /* 0x000fc60000000000 */
[C---:B------:R-:W-:Y:S02]  /*bbb0*/  R2UR UR33, R0.reuse ;  /* 0x00000000002172ca */ /* 0x040fe400000e0000 */
[----:B------:R-:W-:Y:S02]  /*bbc0*/  R2UR UR30, R0 ;  /* 0x00000000001e72ca */ /* 0x000fe400000e0000 */
[----:B------:R-:W-:Y:S02]  /*bbd0*/  R2UR UR6, R7 ;  /* 0x00000000070672ca */ /* 0x000fe400000e0000 */
[----:B------:R-:W-:Y:S01]  /*bbe0*/  MOV.SPILL R9, UR8 ;  /* 0x0000000800097c02 */ /* 0x000fe20009000f00 */
[C---:B------:R-:W-:Y:S01]  /*bbf0*/  VIADD R76, R12.reuse, 0x204 ;  /* 0x000002040c4c7836 */ /* 0x040fe20000000000 */
[----:B------:R-:W-:Y:S01]  /*bc00*/  MOV.SPILL R117, UR60 ;  /* 0x0000003c00757c02 */ /* 0x000fe20009000f00 */
[C---:B------:R-:W-:Y:S01]  /*bc10*/  VIADD R81, R12.reuse, 0x300 ;  /* 0x000003000c517836 */ /* 0x040fe20000000000 */
[----:B------:R-:W-:Y:S01]  /*bc20*/  UMOV UR60, UR40 ;  /* 0x00000028003c7c82 */ /* 0x000fe20008000000 */
[----:B------:R-:W-:Y:S01]  /*bc30*/  VIADD R12, R12, 0x306 ;  /* 0x000003060c0c7836 */ /* 0x000fe20000000000 */
[----:B------:R-:W-:-:S02]  /*bc40*/  R2UR UR40, R2 ;  /* 0x00000000022872ca */ /* 0x000fc400000e0000 */
[----:B------:R-:W-:Y:S02]  /*bc50*/  MOV.SPILL R8, UR33 ;  /* 0x0000002100087c02 */ /* 0x000fe40009000f00 */
[----:B------:R-:W-:Y:S01]  /*bc60*/  R2UR UR33, R69 ;  /* 0x00000000452172ca */ /* 0x000fe200000e0000 */
[----:B------:R-:W-:Y:S01]  /*bc70*/  UMOV UR56, UR52 ;  /* 0x0000003400387c82 */ /* 0x000fe20008000000 */
[----:B------:R-:W-:Y:S01]  /*bc80*/  MOV.SPILL R74, UR6 ;  /* 0x00000006004a7c02 */ /* 0x000fe20009000f00 */
[----:B------:R-:W-:Y:S01]  /*bc90*/  UMOV UR57, UR53 ;  /* 0x0000003500397c82 */ /* 0x000fe20008000000 */
[----:B------:R-:W-:Y:S01]  /*bca0*/  UMOV UR12, UR50 ;  /* 0x00000032000c7c82 */ /* 0x000fe20008000000 */
[----:B------:R-:W-:Y:S01]  /*bcb0*/  UMOV UR10, UR48 ;  /* 0x00000030000a7c82 */ /* 0x000fe20008000000 */
[----:B------:R-:W-:Y:S01]  /*bcc0*/  UMOV UR8, UR46 ;  /* 0x0000002e00087c82 */ /* 0x000fe20008000000 */
[----:B------:R-:W-:Y:S01]  /*bcd0*/  UMOV UR6, UR44 ;  /* 0x0000002c00067c82 */ /* 0x000fe20008000000 */
[----:B------:R-:W-:Y:S01]  /*bce0*/  UMOV UR4, UR42 ;  /* 0x0000002a00047c82 */ /* 0x000fe20008000000 */
[----:B------:R-:W-:-:S02]  /*bcf0*/  R2UR UR68, R12 ;  /* 0x000000000c4472ca */ /* 0x000fc400000e0000 */
[C---:B------:R-:W-:Y:S02]  /*bd00*/  R2UR UR53, R2.reuse ;  /* 0x00000000023572ca */ /* 0x040fe400000e0000 */
[C---:B------:R-:W-:Y:S02]  /*bd10*/  R2UR UR52, R2.reuse ;  /* 0x00000000023472ca */ /* 0x040fe400000e0000 */
[C---:B------:R-:W-:Y:S02]  /*bd20*/  R2UR UR50, R2.reuse ;  /* 0x00000000023272ca */ /* 0x040fe400000e0000 */
[C---:B------:R-:W-:Y:S02]  /*bd30*/  R2UR UR48, R2.reuse ;  /* 0x00000000023072ca */ /* 0x040fe400000e0000 */
[C---:B------:R-:W-:Y:S02]  /*bd40*/  R2UR UR46, R2.reuse ;  /* 0x00000000022e72ca */ /* 0x040fe400000e0000 */
[----:B------:R-:W-:-:S02]  /*bd50*/  R2UR UR44, R2 ;  /* 0x00000000022c72ca */ /* 0x000fc400000e0000 */
[----:B------:R-:W-:Y:S02]  /*bd60*/  R2UR UR42, R2 ;  /* 0x00000000022a72ca */ /* 0x000fe400000e0000 */
[----:B------:R-:W-:Y:S01]  /*bd70*/  R2UR UR54, R76 ;  /* 0x000000004c3672ca */ /* 0x000fe200000e0000 */
[----:B------:R-:W-:Y:S02]  /*bd80*/  UMOV UR33, 0x40004040 ;  /* 0x4000404000217882 */ /* 0x000fe40000000000 */
[----:B------:R-:W-:Y:S01]  /*bd90*/  IMAD.U32 R69, RZ, RZ, UR33 ;  /* 0x00000021ff457e24 */ /* 0x000fe2000f8e00ff */
[----:B------:R-:W-:Y:S01]  /*bda0*/  R2UR UR33, R51 ;  /* 0x00000000332172ca */ /* 0x000fe200000e0000 */
[----:B------:R-:W-:Y:S01]  /*bdb0*/  UMOV UR72, UR32 ;  /* 0x0000002000487c82 */ /* 0x000fe20008000000 */
[----:B------:R-:W-:Y:S01]  /*bdc0*/  R2UR UR74, R81 ;  /* 0x00000000514a72ca */ /* 0x000fe200000e0000 */
[----:B------:R-:W-:Y:S01]  /*bdd0*/  UMOV UR69, UR29 ;  /* 0x0000001d00457c82 */ /* 0x000fe20008000000 */
[----:B------:R-:W-:Y:S01]  /*bde0*/  MOV.SPILL R105, UR68 ;  /* 0x0000004400697c02 */ /* 0x000fe20009000f00 */
        /* <DEDUP_REMOVED lines=19> */
[C---:B------:R-:W-:Y:S01]  /*bf20*/  R2UR UR32, R0.reuse ;  /* 0x00000000002072ca */ /* 0x040fe200000e0000 */
[----:B------:R-:W-:Y:S01]  /*bf30*/  UMOV UR59, 0x40004040 ;  /* 0x40004040003b7882 */ /* 0x000fe20000000000 */
[----:B------:R-:W-:-:S02]  /*bf40*/  R2UR UR31, R0 ;  /* 0x00000000001f72ca */ /* 0x000fc400000e0000 */
[C---:B------:R-:W-:Y:S02]  /*bf50*/  R2UR UR29, R0.reuse ;  /* 0x00000000001d72ca */ /* 0x040fe400000e0000 */
[C---:B------:R-:W-:Y:S02]  /*bf60*/  R2UR UR28, R0.reuse ;  /* 0x00000000001c72ca */ /* 0x040fe400000e0000 */
[C---:B------:R-:W-:Y:S02]  /*bf70*/  R2UR UR27, R0.reuse ;  /* 0x00000000001b72ca */ /* 0x040fe400000e0000 */
[C---:B------:R-:W-:Y:S02]  /*bf80*/  R2UR UR25, R0.reuse ;  /* 0x00000000001972ca */ /* 0x040fe400000e0000 */
[C---:B------:R-:W-:Y:S02]  /*bf90*/  R2UR UR24, R0.reuse ;  /* 0x00000000001872ca */ /* 0x040fe400000e0000 */
[----:B------:R-:W-:-:S02]  /*bfa0*/  R2UR UR23, R0 ;  /* 0x00000000001772ca */ /* 0x000fc400000e0000 */
[C---:B------:R-:W-:Y:S02]  /*bfb0*/  R2UR UR22, R0.reuse ;  /* 0x00000000001672ca */ /* 0x040fe400000e0000 */
[C---:B------:R-:W-:Y:S02]  /*bfc0*/  R2UR UR21, R0.reuse ;  /* 0x00000000001572ca */ /* 0x040fe400000e0000 */
[C---:B------:R-:W-:Y:S02]  /*bfd0*/  R2UR UR20, R0.reuse ;  /* 0x00000000001472ca */ /* 0x040fe400000e0000 */
[C---:B------:R-:W-:Y:S02]  /*bfe0*/  R2UR UR19, R0.reuse ;  /* 0x00000000001372ca */ /* 0x040fe400000e0000 */
[----:B------:R-:W-:Y:S02]  /*bff0*/  R2UR UR18, R0 ;  /* 0x00000000001272ca */ /* 0x000fe400000e0000 */
[----:B------:R-:W-:Y:S01]  /*c000*/  R2UR UR17, R3 ;  /* 0x00000000031172ca */ /* 0x000fe200000e0000 */
[----:B------:R-:W-:Y:S01]  /*c010*/  UMOV UR63, 0x40004040 ;  /* 0x40004040003f7882 */ /* 0x000fe20000000000 */
[----:B------:R-:W-:Y:S01]  /*c020*/  UMOV UR33, 0x40004040 ;  /* 0x4000404000217882 */ /* 0x000fe20000000000 */
[----:B------:R-:W-:Y:S01]  /*c030*/  UMOV UR65, 0x40004040 ;  /* 0x4000404000417882 */ /* 0x000fe20000000000 */
[----:B------:R-:W-:Y:S01]  /*c040*/  IMAD.U32 R51, RZ, RZ, UR33 ;  /* 0x00000021ff337e24 */ /* 0x000fe2000f8e00ff */
[----:B------:R-:W-:-:S02]  /*c050*/  R2UR UR33, R33 ;  /* 0x00000000212172ca */ /* 0x000fc400000e0000 */
[----:B------:R-:W-:Y:S01]  /*c060*/  MOV.SPILL R111, UR74 ;  /* 0x0000004a006f7c02 */ /* 0x000fe20009000f00 */
[----:B------:R-:W-:Y:S01]  /*c070*/  UMOV UR74, UR34 ;  /* 0x00000022004a7c82 */ /* 0x000fe20008000000 */
[----:B------:R-:W-:Y:S01]  /*c080*/  R2UR UR34, R4 ;  /* 0x00000000042272ca */ /* 0x000fe200000e0000 */
[----:B------:R-:W-:Y:S01]  /*c090*/  UMOV UR67, 0x40004040 ;  /* 0x4000404000437882 */ /* 0x000fe20000000000 */
[----:B------:R-:W-:Y:S01]  /*c0a0*/  MOV.SPILL R116, UR55 ;  /* 0x0000003700747c02 */ /* 0x000fe20009000f00 */
[----:B------:R-:W-:Y:S01]  /*c0b0*/  UMOV UR45, 0x40004040 ;  /* 0x40004040002d7882 */ /* 0x000fe20000000000 */
[----:B------:R-:W-:-:S03]  /*c0c0*/  MOV.SPILL R115, UR54 ;  /* 0x0000003600737c02 */ /* 0x000fc60009000f00 */
[----:B------:R-:W-:Y:S01]  /*c0d0*/  UMOV UR33, 0x40004040 ;  /* 0x4000404000217882 */ /* 0x000fe20000000000 */
[----:B------:R-:W-:Y:S01]  /*c0e0*/  UMOV UR54, UR38 ;  /* 0x0000002600367c82 */ /* 0x000fe20008000000 */
[----:B------:R-:W-:Y:S01]  /*c0f0*/  IMAD.U32 R33, RZ, RZ, UR33 ;  /* 0x00000021ff217e24 */ /* 0x000fe2000f8e00ff */
[----:B------:R-:W-:Y:S01]  /*c100*/  UMOV UR55, UR39 ;  /* 0x0000002700377c82 */ /* 0x000fe20008000000 */
[----:B------:R-:W-:Y:S02]  /*c110*/  R2UR.FILL UR33, R8 ;  /* 0x00000000082172ca */ /* 0x000fe400004e0000 */
[C---:B------:R-:W-:Y:S02]  /*c120*/  R2UR UR39, R2.reuse ;  /* 0x00000000022772ca */ /* 0x040fe400000e0000 */
[----:B------:R-:W-:Y:S02]  /*c130*/  R2UR UR38, R2 ;  /* 0x00000000022672ca */ /* 0x000fe400000e0000 */
[----:B------:R-:W-:-:S02]  /*c140*/  MOV.SPILL R7, UR32 ;  /* 0x0000002000077c02 */ /* 0x000fc40009000f00 */
[----:B------:R-:W-:Y:S02]  /*c150*/  MOV.SPILL R2, UR34 ;  /* 0x0000002200027c02 */ /* 0x000fe40009000f00 */
[----:B------:R-:W-:Y:S02]  /*c160*/  R2UR UR32, R68 ;  /* 0x00000000442072ca */ /* 0x000fe400000e0000 */
[----:B------:R-:W-:Y:S01]  /*c170*/  R2UR UR34, R66 ;  /* 0x00000000422272ca */ /* 0x000fe200000e0000 */
[----:B------:R-:W-:Y:S01]  /*c180*/  UMOV UR47, 0x40004040 ;  /* 0x40004040002f7882 */ /* 0x000fe20000000000 */
[----:B------:R-:W-:Y:S01]  /*c190*/  UMOV UR49, 0x40004040 ;  /* 0x4000404000317882 */ /* 0x000fe20000000000 */
[----:B------:R-:W-:-:S08]  /*c1a0*/  UMOV UR51, 0x40004040 ;  /* 0x4000404000337882 */ /* 0x000fd00000000000 */
[----:B------:R-:W-:Y:S01]  /*c1b0*/  IMAD.U32 R68, RZ, RZ, UR32 ;  /* 0x00000020ff447e24 */ /* 0x000fe2000f8e00ff */
[----:B------:R-:W-:Y:S01]  /*c1c0*/  R2UR UR32, R50 ;  /* 0x00000000322072ca */ /* 0x000fe200000e0000 */
[----:B------:R-:W-:Y:S01]  /*c1d0*/  IMAD.U32 R66, RZ, RZ, UR34 ;  /* 0x00000022ff427e24 */ /* 0x000fe2000f8e00ff */
[----:B------:R-:W-:Y:S01]  /*c1e0*/  R2UR UR34, R48 ;  /* 0x00000000302272ca */ /* 0x000fe200000e0000 */
[----:B------:R-:W-:Y:S01]  /*c1f0*/  UMOV UR53, 0x40004040 ;  /* 0x4000404000357882 */ /* 0x000fe20000000000 */
[----:B------:R-:W-:Y:S01]  /*c200*/  UMOV UR69, 0x40004040 ;  /* 0x4000404000457882 */ /* 0x000fe20000000000 */
[----:B------:R-:W-:Y:S01]  /*c210*/  R2UR UR76, R78 ;  /* 0x000000004e4c72ca */ /* 0x000fe200000e0000 */
[----:B------:R-:W-:-:S07]  /*c220*/  UMOV UR71, 0x40004040 ;  /* 0x4000404000477882 */ /* 0x000fce0000000000 */
[----:B------:R-:W-:Y:S01]  /*c230*/  IMAD.U32 R50, RZ, RZ, UR32 ;  /* 0x00000020ff327e24 */ /* 0x000fe2000f8e00ff */
[----:B------:R-:W-:Y:S01]  /*c240*/  R2UR UR32, R32 ;  /* 0x00000000202072ca */ /* 0x000fe200000e0000 */
[----:B------:R-:W-:Y:S02]  /*c250*/  IMAD.U32 R48, RZ, RZ, UR34 ;  /* 0x00000022ff307e24 */ /* 0x000fe4000f8e00ff */
[C---:B---3--:R-:W-:Y:S02]  /*c260*/  VIADD R88, R15.reuse, 0x4 ;  /* 0x000000040f587836 */ /* 0x048fe40000000000 */
[----:B------:R-:W-:-:S03]  /*c270*/  VIADD R89, R15, 0x2 ;  /* 0x000000020f597836 */ /* 0x000fc60000000000 */
[----:B------:R-:W-:Y:S02]  /*c280*/  R2UR UR58, R88 ;  /* 0x00000000583a72ca */ /* 0x000fe400000e0000 */
[----:B------:R-:W-:Y:S02]  /*c290*/  R2UR UR26, R89 ;  /* 0x00000000591a72ca */ /* 0x000fe400000e0000 */
[----:B------:R-:W-:Y:S02]  /*c2a0*/  MOV.SPILL R88, UR41 ;  /* 0x0000002900587c02 */ /* 0x000fe40009000f00 */
[----:B------:R-:W-:Y:S01]  /*c2b0*/  R2UR UR41, R77 ;  /* 0x000000004d2972ca */ /* 0x000fe200000e0000 */
[----:B------:R-:W-:Y:S01]  /*c2c0*/  IMAD.MOV.U32 R77, RZ, RZ, R9 ;  /* 0x000000ffff4d7224 */ /* 0x000fe200078e0009 */
[----:B------:R-:W-:Y:S01]  /*c2d0*/  MOV.SPILL R9, UR30 ;  /* 0x0000001e00097c02 */ /* 0x000fe20009000f00 */
[----:B----4-:R-:W-:Y:S01]  /*c2e0*/  VIADD R84, R14, 0x180 ;  /* 0x000001800e547836 */ /* 0x010fe20000000000 */
[----:B------:R-:W-:Y:S01]  /*c2f0*/  R2UR UR30, R70 ;  /* 0x00000000461e72ca */ /* 0x000fe200000e0000 */
[----:B------:R-:W-:-:S03]  /*c300*/  VIADD R87, R15, 0x6 ;  /* 0x000000060f577836 */ /* 0x000fc60000000000 */
[----:B------:R-:W-:Y:S01]  /*c310*/  R2UR UR14, R84 ;  /* 0x00000000540e72ca */ /* 0x000fe200000e0000 */
[----:B------:R-:W-:Y:S01]  /*c320*/  IMAD.U32 R76, RZ, RZ, UR26 ;  /* 0x0000001aff4c7e24 */ /* 0x000fe2000f8e00ff */
[----:B------:R-:W-:Y:S01]  /*c330*/  R2UR UR62, R87 ;  /* 0x00000000573e72ca */ /* 0x000fe200000e0000 */
[C---:B------:R-:W-:Y:S02]  /*c340*/  VIADD R86, R14.reuse, 0x80 ;  /* 0x000000800e567836 */ /* 0x040fe40000000000 */
[----:B------:R-:W-:Y:S01]  /*c350*/  VIADD R85, R14, 0x100 ;  /* 0x000001000e557836 */ /* 0x000fe20000000000 */
[----:B------:R-:W-:Y:S02]  /*c360*/  MOV.SPILL R87, UR40 ;  /* 0x0000002800577c02 */ /* 0x000fe40009000f00 */
[----:B------:R-:W-:Y:S01]  /*c370*/  R2UR UR40, R76 ;  /* 0x000000004c2872ca */ /* 0x000fe200000e0000 */
[----:B------:R-:W-:Y:S01]  /*c380*/  IMAD.U32 R70, RZ, RZ, UR30 ;  /* 0x0000001eff467e24 */ /* 0x000fe2000f8e00ff */
[----:B------:R-:W-:Y:S01]  /*c390*/  R2UR UR30, R52 ;  /* 0x00000000341e72ca */ /* 0x000fe200000e0000 */
[----:B------:R-:W-:Y:S01]  /*c3a0*/  IMAD.MOV.U32 R76, RZ, RZ, R10 ;  /* 0x000000ffff4c7224 */ /* 0x000fe200078e000a */
[----:B------:R-:W-:-:S02]  /*c3b0*/  R2UR UR64, R86 ;  /* 0x00000000564072ca */ /* 0x000fc400000e0000 */
[----:B------:R-:W-:Y:S02]  /*c3c0*/  R2UR UR66, R85 ;  /* 0x00000000554272ca */ /* 0x000fe400000e0000 */
[----:B------:R-:W-:Y:S01]  /*c3d0*/  MOV.SPILL R89, UR44 ;  /* 0x0000002c00597c02 */ /* 0x000fe20009000f00 */
[----:B------:R-:W-:Y:S01]  /*c3e0*/  UMOV UR44, UR16 ;  /* 0x00000010002c7c82 */ /* 0x000fe20008000000 */
[----:B------:R-:W-:Y:S01]  /*c3f0*/  MOV.SPILL R86, UR43 ;  /* 0x0000002b00567c02 */ /* 0x000fe20009000f00 */
[----:B------:R-:W-:Y:S01]  /*c400*/  UMOV UR43, UR15 ;  /* 0x0000000f002b7c82 */ /* 0x000fe20008000000 */
[----:B------:R-:W-:Y:S01]  /*c410*/  MOV.SPILL R85, UR42 ;  /* 0x0000002a00557c02 */ /* 0x000fe20009000f00 */
[----:B------:R-:W-:Y:S01]  /*c420*/  UMOV UR42, UR14 ;  /* 0x0000000e002a7c82 */ /* 0x000fe20008000000 */
[----:B------:R-:W-:Y:S01]  /*c430*/  R2UR UR26, R0 ;  /* 0x00000000001a72ca */ /* 0x000fe200000e0000 */
[----:B------:R-:W-:Y:S01]  /*c440*/  IMAD.MOV.U32 R0, RZ, RZ, R76 ;  /* 0x000000ffff007224 */ /* 0x000fe200078e004c */
[----:B------:R-:W-:-:S02]  /*c450*/  R2UR UR16, R3 ;  /* 0x00000000031072ca */ /* 0x000fc400000e0000 */
[C---:B------:R-:W-:Y:S02]  /*c460*/  R2UR UR15, R3.reuse ;  /* 0x00000000030f72ca */ /* 0x040fe400000e0000 */
[----:B------:R-:W-:Y:S01]  /*c470*/  R2UR UR14, R3 ;  /* 0x00000000030e72ca */ /* 0x000fe200000e0000 */
[----:B------:R-:W-:Y:S02]  /*c480*/  IMAD.MOV.U32 R3, RZ, RZ, R77 ;  /* 0x000000ffff037224 */ /* 0x000fe400078e004d */
[----:B------:R-:W-:Y:S01]  /*c490*/  IMAD.U32 R76, RZ, RZ, UR58 ;  /* 0x0000003aff4c7e24 */ /* 0x000fe2000f8e00ff */
[----:B------:R-:W-:Y:S01]  /*c4a0*/  R2UR.FILL UR58, R5 ;  /* 0x00000000053a72ca */ /* 0x000fe200004e0000 */
[----:B------:R-:W-:Y:S01]  /*c4b0*/  IMAD.U32 R77, RZ, RZ, UR59 ;  /* 0x0000003bff4d7e24 */ /* 0x000fe2000f8e00ff */
[----:B------:R-:W-:Y:S01]  /*c4c0*/  R2UR.FILL UR59, R6 ;  /* 0x00000000063b72ca */ /* 0x000fe200004e0000 */
[----:B------:R-:W-:Y:S02]  /*c4d0*/  IMAD.MOV.U32 R6, RZ, RZ, R75 ;  /* 0x000000ffff067224 */ /* 0x000fe400078e004b */
[----:B------:R-:W-:-:S02]  /*c4e0*/  IMAD.MOV.U32 R5, RZ, RZ, R74 ;  /* 0x000000ffff057224 */ /* 0x000fc400078e004a */
[----:B------:R-:W-:Y:S02]  /*c4f0*/  IMAD.U32 R74, RZ, RZ, UR62 ;  /* 0x0000003eff4a7e24 */ /* 0x000fe4000f8e00ff */
[----:B------:R-:W-:Y:S01]  /*c500*/  IMAD.U32 R75, RZ, RZ, UR63 ;  /* 0x0000003fff4b7e24 */ /* 0x000fe2000f8e00ff */
[----:B------:R-:W-:Y:S01]  /*c510*/  STL.64 [R1+0x78], R76 ;  /* 0x0000784c01007387 */ /* 0x000fe20000100a00 */
[----:B------:R-:W-:Y:S01]  /*c520*/  IMAD.U32 R52, RZ, RZ, UR30 ;  /* 0x0000001eff347e24 */ /* 0x000fe2000f8e00ff */
[----:B------:R-:W-:Y:S02]  /*c530*/  R2UR UR30, R34 ;  /* 0x00000000221e72ca */ /* 0x000fe400000e0000 */
[----:B------:R0:W-:Y:S01]  /*c540*/  STL.64 [R1+0x70], R74 ;  /* 0x0000704a01007387 */ /* 0x0001e20000100a00 */
[----:B------:R-:W-:Y:S01]  /*c550*/  UMOV UR43, 0x40004040 ;  /* 0x40004040002b7882 */ /* 0x000fe20000000000 */
[----:B------:R-:W-:-:S09]  /*c560*/  IMAD.U32 R8, RZ, RZ, UR44 ;  /* 0x0000002cff087e24 */ /* 0x000fd2000f8e00ff */
[----:B------:R-:W-:Y:S01]  /*c570*/  IMAD.U32 R34, RZ, RZ, UR30 ;  /* 0x0000001eff227e24 */ /* 0x000fe2000f8e00ff */
[----:B------:R-:W-:Y:S01]  /*c580*/  R2UR.FILL UR30, R9 ;  /* 0x00000000091e72ca */ /* 0x000fe200004e0000 */
[----:B------:R-:W-:Y:S02]  /*c590*/  IMAD.U32 R9, RZ, RZ, UR45 ;  /* 0x0000002dff097e24 */ /* 0x000fe4000f8e00ff */
[----:B0-----:R-:W-:Y:S02]  /*c5a0*/  IMAD.U32 R74, RZ, RZ, UR64 ;  /* 0x00000040ff4a7e24 */ /* 0x001fe4000f8e00ff */
[----:B------:R-:W-:-:S05]  /*c5b0*/  IMAD.U32 R75, RZ, RZ, UR65 ;  /* 0x00000041ff4b7e24 */ /* 0x000fca000f8e00ff */
[----:B------:R0:W-:Y:S02]  /*c5c0*/  STL.64 [R1+0x68], R74 ;  /* 0x0000684a01007387 */ /* 0x0001e40000100a00 */
[----:B0-----:R-:W-:Y:S02]  /*c5d0*/  IMAD.U32 R74, RZ, RZ, UR66 ;  /* 0x00000042ff4a7e24 */ /* 0x001fe4000f8e00ff */
[----:B------:R-:W-:-:S05]  /*c5e0*/  IMAD.U32 R75, RZ, RZ, UR67 ;  /* 0x00000043ff4b7e24 */ /* 0x000fca000f8e00ff */
[----:B------:R0:W-:Y:S02]  /*c5f0*/  STL.64 [R1+0x60], R74 ;  /* 0x0000604a01007387 */ /* 0x0001e40000100a00 */
[----:B0-----:R-:W-:Y:S02]  /*c600*/  IMAD.U32 R74, RZ, RZ, UR42 ;  /* 0x0000002aff4a7e24 */ /* 0x001fe4000f8e00ff */
[----:B------:R-:W-:-:S05]  /*c610*/  IMAD.U32 R75, RZ, RZ, UR43 ;  /* 0x0000002bff4b7e24 */ /* 0x000fca000f8e00ff */
[----:B------:R0:W-:Y:S01]  /*c620*/  STL.64 [R1+0x58], R74 ;  /* 0x0000584a01007387 */ /* 0x0001e20000100a00 */
[----:B------:R-:W-:-:S03]  /*c630*/  R2UR UR34, R30 ;  /* 0x000000001e2272ca */ /* 0x000fc600000e0000 */
[----:B0-----:R-:W2:Y:S04]  /*c640*/  LDL.LU.64 R74, [R1+0x118] ;  /* 0x00011800014a7983 */ /* 0x001ea80000300a00 */
[----:B------:R0:W-:Y:S02]  /*c650*/  STL.64 [R1+0x50], R8 ;  /* 0x0000500801007387 */ /* 0x0001e40000100a00 */
[----:B0-----:R-:W-:Y:S02]  /*c660*/  IMAD.U32 R8, RZ, RZ, UR46 ;  /* 0x0000002eff087e24 */ /* 0x001fe4000f8e00ff */
[----:B------:R-:W-:-:S05]  /*c670*/  IMAD.U32 R9, RZ, RZ, UR47 ;  /* 0x0000002fff097e24 */ /* 0x000fca000f8e00ff */
[----:B------:R0:W-:Y:S02]  /*c680*/  STL.64 [R1+0x48], R8 ;  /* 0x0000480801007387 */ /* 0x0001e40000100a00 */
[----:B0-----:R-:W-:Y:S02]  /*c690*/  IMAD.U32 R8, RZ, RZ, UR48 ;  /* 0x00000030ff087e24 */ /* 0x001fe4000f8e00ff */
[----:B------:R-:W-:-:S05]  /*c6a0*/  IMAD.U32 R9, RZ, RZ, UR49 ;  /* 0x00000031ff097e24 */ /* 0x000fca000f8e00ff */
[----:B------:R0:W-:Y:S01]  /*c6b0*/  STL.64 [R1+0x40], R8 ;  /* 0x0000400801007387 */ /* 0x0001e20000100a00 */
[----:B------:R-:W-:Y:S01]  /*c6c0*/  MOV.SPILL R112, UR75 ;  /* 0x0000004b00707c02 */ /* 0x000fe20009000f00 */
[----:B------:R-:W-:Y:S01]  /*c6d0*/  UMOV UR73, 0x40004040 ;  /* 0x4000404000497882 */ /* 0x000fe20000000000 */
[----:B------:R-:W-:Y:S01]  /*c6e0*/  MOV.SPILL R114, UR77 ;  /* 0x0000004d00727c02 */ /* 0x000fe20009000f00 */
[----:B------:R-:W-:Y:S01]  /*c6f0*/  UMOV UR75, UR35 ;  /* 0x00000023004b7c82 */ /* 0x000fe20008000000 */
[----:B0-----:R-:W-:Y:S02]  /*c700*/  IMAD.U32 R8, RZ, RZ, UR50 ;  /* 0x00000032ff087e24 */ /* 0x001fe4000f8e00ff */
[----:B------:R-:W-:-:S05]  /*c710*/  IMAD.U32 R9, RZ, RZ, UR51 ;  /* 0x00000033ff097e24 */ /* 0x000fca000f8e00ff */
[----:B------:R0:W-:Y:S01]  /*c720*/  STL.64 [R1+0x38], R8 ;  /* 0x0000380801007387 */ /* 0x0001e20000100a00 */
[----:B------:R-:W-:Y:S01]  /*c730*/  MOV.SPILL R113, UR76 ;  /* 0x0000004c00717c02 */ /* 0x000fe20009000f00 */
[----:B------:R-:W-:Y:S01]  /*c740*/  UMOV UR77, UR37 ;  /* 0x00000025004d7c82 */ /* 0x000fe20008000000 */
[----:B------:R-:W-:Y:S01]  /*c750*/  R2UR.FILL UR66, R99 ;  /* 0x00000000634272ca */ /* 0x000fe200004e0000 */
[----:B------:R-:W-:Y:S01]  /*c760*/  IMAD.U32 R32, RZ, RZ, UR32 ;  /* 0x00000020ff207e24 */ /* 0x000fe2000f8e00ff */
[----:B------:R-:W-:Y:S01]  /*c770*/  UMOV UR75, 0x40004040 ;  /* 0x40004040004b7882 */ /* 0x000fe20000000000 */
[----:B------:R-:W-:Y:S01]  /*c780*/  UMOV UR76, UR36 ;  /* 0x00000024004c7c82 */ /* 0x000fe20008000000 */
[----:B------:R-:W-:Y:S01]  /*c790*/  R2UR.FILL UR64, R91 ;  /* 0x000000005b4072ca */ /* 0x000fe200004e0000 */
[----:B------:R-:W-:Y:S02]  /*c7a0*/  IMAD.U32 R30, RZ, RZ, UR34 ;  /* 0x00000022ff1e7e24 */ /* 0x000fe4000f8e00ff */
[----:B0-----:R-:W-:-:S02]  /*c7b0*/  IMAD.U32 R8, RZ, RZ, UR52 ;  /* 0x00000034ff087e24 */ /* 0x001fc4000f8e00ff */
[----:B------:R-:W-:-:S05]  /*c7c0*/  IMAD.U32 R9, RZ, RZ, UR53 ;  /* 0x00000035ff097e24 */ /* 0x000fca000f8e00ff */
[----:B------:R0:W-:Y:S01]  /*c7d0*/  STL.64 [R1+0x30], R8 ;  /* 0x0000300801007387 */ /* 0x0001e20000100a00 */
[----:B------:R-:W-:Y:S01]  /*c7e0*/  R2UR.FILL UR32, R7 ;  /* 0x00000000072072ca */ /* 0x000fe200004e0000 */
[----:B------:R-:W-:Y:S01]  /*c7f0*/  IMAD.MOV.U32 R99, RZ, RZ, R6 ;  /* 0x000000ffff637224 */ /* 0x000fe200078e0006 */
[----:B------:R-:W-:Y:S01]  /*c800*/  UMOV UR77, 0x40004040 ;  /* 0x40004040004d7882 */ /* 0x000fe20000000000 */
[----:B------:R-:W-:Y:S01]  /*c810*/  R2UR.FILL UR34, R2 ;  /* 0x00000000022272ca */ /* 0x000fe200004e0000 */
[----:B------:R-:W-:Y:S02]  /*c820*/  IMAD.U32 R6, RZ, RZ, UR74 ;  /* 0x0000004aff067e24 */ /* 0x000fe4000f8e00ff */
[----:B------:R-:W-:Y:S02]  /*c830*/  IMAD.U32 R7, RZ, RZ, UR75 ;  /* 0x0000004bff077e24 */ /* 0x000fe4000f8e00ff */
[----:B------:R-:W-:Y:S01]  /*c840*/  IMAD.MOV.U32 R91, RZ, RZ, R3 ;  /* 0x000000ffff5b7224 */ /* 0x000fe200078e0003 */
[----:B------:R-:W-:Y:S01]  /*c850*/  UMOV UR55, 0x40004040 ;  /* 0x4000404000377882 */ /* 0x000fe20000000000 */
[----:B------:R-:W-:-:S02]  /*c860*/  IMAD.U32 R2, RZ, RZ, UR76 ;  /* 0x0000004cff027e24 */ /* 0x000fc4000f8e00ff */
[----:B0-----:R-:W-:Y:S02]  /*c870*/  IMAD.U32 R8, RZ, RZ, UR68 ;  /* 0x00000044ff087e24 */ /* 0x001fe4000f8e00ff */
[----:B------:R-:W-:-:S05]  /*c880*/  IMAD.U32 R9, RZ, RZ, UR69 ;  /* 0x00000045ff097e24 */ /* 0x000fca000f8e00ff */
[----:B------:R0:W-:Y:S01]  /*c890*/  STL.64 [R1+0x28], R8 ;  /* 0x0000280801007387 */ /* 0x0001e20000100a00 */
[----:B------:R-:W-:Y:S01]  /*c8a0*/  IMAD.U32 R3, RZ, RZ, UR77 ;  /* 0x0000004dff037e24 */ /* 0x000fe2000f8e00ff */
[----:B------:R-:W-:Y:S01]  /*c8b0*/  R2UR.FILL UR67, R100 ;  /* 0x00000000644372ca */ /* 0x000fe200004e0000 */
[----:B------:R-:W-:Y:S02]  /*c8c0*/  IMAD.MOV.U32 R100, RZ, RZ, R5 ;  /* 0x000000ffff647224 */ /* 0x000fe400078e0005 */
[----:B------:R-:W-:Y:S01]  /*c8d0*/  IMAD.MOV.U32 R5, RZ, RZ, R0 ;  /* 0x000000ffff057224 */ /* 0x000fe200078e0000 */
[----:B------:R-:W-:Y:S01]  /*c8e0*/  UMOV UR9, 0x40004040 ;  /* 0x4000404000097882 */ /* 0x000fe20000000000 */
[----:B------:R-:W-:Y:S02]  /*c8f0*/  R2UR.FILL UR63, R80 ;  /* 0x00000000503f72ca */ /* 0x000fe400004e0000 */
[----:B------:R-:W-:Y:S01]  /*c900*/  R2UR.FILL UR77, R114 ;  /* 0x00000000724d72ca */ /* 0x000fe200004e0000 */
[----:B0-----:R-:W-:-:S02]  /*c910*/  IMAD.U32 R8, RZ, RZ, UR70 ;  /* 0x00000046ff087e24 */ /* 0x001fc4000f8e00ff */
[----:B------:R-:W-:-:S05]  /*c920*/  IMAD.U32 R9, RZ, RZ, UR71 ;  /* 0x00000047ff097e24 */ /* 0x000fca000f8e00ff */
[----:B------:R0:W-:Y:S01]  /*c930*/  STL.64 [R1+0x20], R8 ;  /* 0x0000200801007387 */ /* 0x0001e20000100a00 */
[----:B------:R-:W-:Y:S01]  /*c940*/  IMAD.U32 R114, RZ, RZ, UR12 ;  /* 0x0000000cff727e24 */ /* 0x000fe2000f8e00ff */
[----:B------:R-:W-:Y:S02]  /*c950*/  R2UR.FILL UR12, R21 ;  /* 0x00000000150c72ca */ /* 0x000fe400004e0000 */
[----:B------:R-:W-:Y:S01]  /*c960*/  R2UR.FILL UR75, R112 ;  /* 0x00000000704b72ca */ /* 0x000fe200004e0000 */
[----:B------:R-:W-:Y:S01]  /*c970*/  IMAD.U32 R112, RZ, RZ, UR56 ;  /* 0x00000038ff707e24 */ /* 0x000fe2000f8e00ff */
[----:B------:R-:W-:Y:S01]  /*c980*/  R2UR.FILL UR56, R93 ;  /* 0x000000005d3872ca */ /* 0x000fe200004e0000 */
[----:B0-----:R-:W-:Y:S02]  /*c990*/  IMAD.U32 R8, RZ, RZ, UR72 ;  /* 0x00000048ff087e24 */ /* 0x001fe4000f8e00ff */
[----:B------:R-:W-:-:S05]  /*c9a0*/  IMAD.U32 R9, RZ, RZ, UR73 ;  /* 0x00000049ff097e24 */ /* 0x000fca000f8e00ff */
[----:B------:R0:W-:Y:S04]  /*c9b0*/  STL.64 [R1+0x18], R8 ;  /* 0x0000180801007387 */ /* 0x0001e80000100a00 */
[----:B------:R1:W-:Y:S04]  /*c9c0*/  STL.64 [R1+0x10], R6 ;  /* 0x0000100601007387 */ /* 0x0003e80000100a00 */
[----:B------:R3:W-:Y:S01]  /*c9d0*/  STL.64 [R1+0x8], R2 ;  /* 0x0000080201007387 */ /* 0x0007e20000100a00 */
[----:B0-----:R-:W-:Y:S02]  /*c9e0*/  IMAD.U32 R8, RZ, RZ, UR54 ;  /* 0x00000036ff087e24 */ /* 0x001fe4000f8e00ff */
[----:B------:R-:W-:-:S02]  /*c9f0*/  IMAD.U32 R9, RZ, RZ, UR55 ;  /* 0x00000037ff097e24 */ /* 0x000fc4000f8e00ff */
[----:B-1----:R-:W-:Y:S02]  /*ca00*/  IMAD.MOV.U32 R6, RZ, RZ, R122 ;  /* 0x000000ffff067224 */ /* 0x002fe400078e007a */
[----:B------:R-:W-:Y:S01]  /*ca10*/  IMAD.U32 R122, RZ, RZ, UR4 ;  /* 0x00000004ff7a7e24 */ /* 0x000fe2000f8e00ff */
[----:B------:R-:W-:Y:S01]  /*ca20*/  R2UR.FILL UR4, R119 ;  /* 0x00000000770472ca */ /* 0x000fe200004e0000 */
[----:B---3--:R-:W3:Y:S01]  /*ca30*/  LDL.LU R3, [R1+0x8c] ;  /* 0x00008c0001037983 */ /* 0x008ee20000300800 */
[----:B------:R-:W-:Y:S01]  /*ca40*/  R2UR.FILL UR55, R116 ;  /* 0x00000000743772ca */ /* 0x000fe200004e0000 */
[----:B------:R-:W-:Y:S02]  /*ca50*/  IMAD.U32 R119, RZ, RZ, UR9 ;  /* 0x00000009ff777e24 */ /* 0x000fe4000f8e00ff */
[----:B------:R-:W4:Y:S01]  /*ca60*/  LDL.LU R0, [R1+0x90] ;  /* 0x0000900001007983 */ /* 0x000f220000300800 */
[----:B------:R-:W-:Y:S01]  /*ca70*/  R2UR.FILL UR9, R5 ;  /* 0x00000000050972ca */ /* 0x000fe200004e0000 */
[----:B------:R-:W-:-:S02]  /*ca80*/  IMAD.U32 R116, RZ, RZ, UR10 ;  /* 0x0000000aff747e24 */ /* 0x000fc4000f8e00ff */
[----:B------:R0:W-:Y:S01]  /*ca90*/  STL.64 [R1], R8 ;  /* 0x0000000801007387 */ /* 0x0001e20000100a00 */
[----:B------:R-:W-:-:S03]  /*caa0*/  R2UR.FILL UR10, R6 ;  /* 0x00000000060a72ca */ /* 0x000fc600004e0000 */
[----:B------:R-:W2:Y:S04]  /*cab0*/  LDL.LU R80, [R1+0x94] ;  /* 0x0000940001507983 */ /* 0x000ea80000300800 */
[----:B------:R-:W2:Y:S04]  /*cac0*/  LDL.LU R5, [R1+0x98] ;  /* 0x0000980001057983 */ /* 0x000ea80000300800 */
[----:B------:R-:W2:Y:S04]  /*cad0*/  LDL.LU R6, [R1+0x9c] ;  /* 0x00009c0001067983 */ /* 0x000ea80000300800 */
[----:B------:R-:W2:Y:S04]  /*cae0*/  LDL.LU R21, [R1+0x114] ;  /* 0x0001140001157983 */ /* 0x000ea80000300800 */
[----:B------:R-:W2:Y:S01]  /*caf0*/  LDL.LU R93, [R1+0x110] ;  /* 0x00011000015d7983 */ /* 0x000ea20000300800 */
[----:B------:R-:W-:Y:S01]  /*cb00*/  R2UR.FILL UR62, R79 ;  /* 0x000000004f3e72ca */ /* 0x000fe200004e0000 */
[----:B------:R-:W-:Y:S01]  /*cb10*/  UMOV UR57, 0x40004040 ;  /* 0x4000404000397882 */ /* 0x000fe20000000000 */
[----:B------:R-:W-:Y:S01]  /*cb20*/  R2UR.FILL UR76, R113 ;  /* 0x00000000714c72ca */ /* 0x000fe200004e0000 */
[----:B------:R-:W-:Y:S01]  /*cb30*/  UMOV UR59, 0x40004040 ;  /* 0x40004040003b7882 */ /* 0x000fe20000000000 */
[----:B------:R-:W-:Y:S01]  /*cb40*/  R2UR.FILL UR74, R111 ;  /* 0x000000006f4a72ca */ /* 0x000fe200004e0000 */
[----:B------:R-:W-:Y:S01]  /*cb50*/  IMAD.U32 R113, RZ, RZ, UR57 ;  /* 0x00000039ff717e24 */ /* 0x000fe2000f8e00ff */
[----:B------:R-:W-:Y:S01]  /*cb60*/  R2UR.FILL UR73, R110 ;  /* 0x000000006e4972ca */ /* 0x000fe200004e0000 */
[----:B------:R-:W-:-:S02]  /*cb70*/  IMAD.U32 R111, RZ, RZ, UR59 ;  /* 0x0000003bff6f7e24 */ /* 0x000fc4000f8e00ff */
[----:B------:R-:W-:Y:S01]  /*cb80*/  IMAD.U32 R110, RZ, RZ, UR58 ;  /* 0x0000003aff6e7e24 */ /* 0x000fe2000f8e00ff */
[----:B------:R-:W-:Y:S01]  /*cb90*/  UMOV UR7, 0x40004040 ;  /* 0x4000404000077882 */ /* 0x000fe20000000000 */
[----:B------:R-:W-:Y:S01]  /*cba0*/  IMAD.MOV.U32 R79, RZ, RZ, R121 ;  /* 0x000000ffff4f7224 */ /* 0x000fe200078e0079 */
[----:B------:R-:W-:Y:S01]  /*cbb0*/  R2UR.FILL UR71, R108 ;  /* 0x000000006c4772ca */ /* 0x000fe200004e0000 */
[----:B------:R-:W-:Y:S01]  /*cbc0*/  IMAD.U32 R121, RZ, RZ, UR7 ;  /* 0x00000007ff797e24 */ /* 0x000fe2000f8e00ff */
[----:B------:R-:W-:Y:S01]  /*cbd0*/  R2UR.FILL UR7, R99 ;  /* 0x00000000630772ca */ /* 0x000fe200004e0000 */
[----:B------:R-:W-:Y:S01]  /*cbe0*/  IMAD.U32 R108, RZ, RZ, UR62 ;  /* 0x0000003eff6c7e24 */ /* 0x000fe2000f8e00ff */
[----:B---3--:R-:W-:Y:S02]  /*cbf0*/  R2UR.FILL UR57, R3 ;  /* 0x00000000033972ca */ /* 0x008fe400004e0000 */
[----:B------:R-:W3:Y:S01]  /*cc00*/  LDL.LU R3, [R1+0xa4] ;  /* 0x0000a40001037983 */ /* 0x000ee20000300800 */
[----:B----4-:R-:W-:-:S03]  /*cc10*/  R2UR.FILL UR59, R0 ;  /* 0x00000000003b72ca */ /* 0x010fc600004e0000 */
[----:B------:R-:W4:Y:S01]  /*cc20*/  LDL.LU R0, [R1+0xa0] ;  /* 0x0000a00001007983 */ /* 0x000f220000300800 */
[----:B--2---:R-:W-:-:S03]  /*cc30*/  R2UR.FILL UR58, R21 ;  /* 0x00000000153a72ca */ /* 0x004fc600004e0000 */
[----:B------:R-:W2:Y:S01]  /*cc40*/  LDL.LU R21, [R1+0x10c] ;  /* 0x00010c0001157983 */ /* 0x000ea20000300800 */
[----:B------:R-:W-:-:S03]  /*cc50*/  R2UR.FILL UR62, R93 ;  /* 0x000000005d3e72ca */ /* 0x000fc600004e0000 */
[----:B0-----:R-:W3:Y:S04]  /*cc60*/  LDL.LU R8, [R1+0xac] ;  /* 0x0000ac0001087983 */ /* 0x001ee80000300800 */
[----:B------:R-:W3:Y:S04]  /*cc70*/  LDL.LU R99, [R1+0xa8] ;  /* 0x0000a80001637983 */ /* 0x000ee80000300800 */
[----:B------:R-:W3:Y:S01]  /*cc80*/  LDL.LU R93, [R1+0x108] ;  /* 0x00010800015d7983 */ /* 0x000ee20000300800 */
[----:B------:R-:W-:Y:S02]  /*cc90*/  MOV.SPILL R10, UR31 ;  /* 0x0000001f000a7c02 */ /* 0x000fe40009000f00 */
[----:B------:R-:W-:Y:S01]  /*cca0*/  MOV.SPILL R11, UR28 ;  /* 0x0000001c000b7c02 */ /* 0x000fe20009000f00 */
[----:B------:R-:W-:Y:S01]  /*ccb0*/  IMAD.U32 R124, RZ, RZ, UR60 ;  /* 0x0000003cff7c7e24 */ /* 0x000fe2000f8e00ff */
[----:B------:R-:W-:Y:S01]  /*ccc0*/  R2UR UR31, R71 ;  /* 0x00000000471f72ca */ /* 0x000fe200000e0000 */
[----:B------:R-:W-:Y:S01]  /*ccd0*/  UMOV UR11, 0x40004040 ;  /* 0x40004040000b7882 */ /* 0x000fe20000000000 */
[----:B------:R-:W-:Y:S01]  /*cce0*/  R2UR UR28, R72 ;  /* 0x00000000481c72ca */ /* 0x000fe200000e0000 */
[----:B------:R-:W-:Y:S01]  /*ccf0*/  UMOV UR61, 0x40004040 ;  /* 0x40004040003d7882 */ /* 0x000fe20000000000 */
[----:B------:R-:W-:Y:S01]  /*cd00*/  MOV.SPILL R12, UR29 ;  /* 0x0000001d000c7c02 */ /* 0x000fe20009000f00 */
[----:B------:R-:W4:Y:S01]  /*cd10*/  LDL.LU R9, [R1+0xb4] ;  /* 0x0000b40001097983 */ /* 0x000f220000300800 */
[----:B------:R-:W-:-:S02]  /*cd20*/  R2UR UR29, R73 ;  /* 0x00000000491d72ca */ /* 0x000fc400000e0000 */
[----:B------:R-:W-:Y:S02]  /*cd30*/  MOV.SPILL R13, UR26 ;  /* 0x0000001a000d7c02 */ /* 0x000fe40009000f00 */
[----:B------:R-:W-:Y:S02]  /*cd40*/  MOV.SPILL R78, UR27 ;  /* 0x0000001b004e7c02 */ /* 0x000fe40009000f00 */
[----:B------:R-:W-:Y:S02]  /*cd50*/  R2UR UR26, R74 ;  /* 0x000000004a1a72ca */ /* 0x000fe400000e0000 */
[----:B------:R-:W-:Y:S01]  /*cd60*/  R2UR UR27, R75 ;  /* 0x000000004b1b72ca */ /* 0x000fe200000e0000 */
[----:B------:R-:W-:Y:S01]  /*cd70*/  UMOV UR31, 0x40004040 ;  /* 0x40004040001f7882 */ /* 0x000fe20000000000 */
[----:B------:R-:W-:Y:S02]  /*cd80*/  IMAD.U32 R72, RZ, RZ, UR28 ;  /* 0x0000001cff487e24 */ /* 0x000fe4000f8e00ff */
[----:B------:R-:W-:Y:S01]  /*cd90*/  IMAD.U32 R71, RZ, RZ, UR31 ;  /* 0x0000001fff477e24 */ /* 0x000fe2000f8e00ff */
[----:B------:R-:W-:Y:S01]  /*cda0*/  R2UR UR31, R53 ;  /* 0x00000000351f72ca */ /* 0x000fe200000e0000 */
[----:B------:R-:W-:Y:S01]  /*cdb0*/  UMOV UR29, 0x40004040 ;  /* 0x40004040001d7882 */ /* 0x000fe20000000000 */
[----:B------:R-:W-:Y:S01]  /*cdc0*/  R2UR UR28, R54 ;  /* 0x00000000361c72ca */ /* 0x000fe200000e0000 */
[----:B------:R-:W-:Y:S01]  /*cdd0*/  IMAD.U32 R73, RZ, RZ, UR29 ;  /* 0x0000001dff497e24 */ /* 0x000fe2000f8e00ff */
[----:B------:R-:W-:-:S02]  /*cde0*/  R2UR UR29, R55 ;  /* 0x00000000371d72ca */ /* 0x000fc400000e0000 */
[----:B------:R-:W-:Y:S01]  /*cdf0*/  UMOV UR27, 0x40004040 ;  /* 0x40004040001b7882 */ /* 0x000fe20000000000 */
[----:B------:R-:W-:Y:S01]  /*ce00*/  IMAD.U32 R74, RZ, RZ, UR26 ;  /* 0x0000001aff4a7e24 */ /* 0x000fe2000f8e00ff */
[----:B------:R-:W-:Y:S01]  /*ce10*/  R2UR UR26, R56 ;  /* 0x00000000381a72ca */ /* 0x000fe200000e0000 */
[----:B------:R-:W-:Y:S01]  /*ce20*/  IMAD.U32 R75, RZ, RZ, UR27 ;  /* 0x0000001bff4b7e24 */ /* 0x000fe2000f8e00ff */
[----:B------:R-:W-:Y:S01]  /*ce30*/  R2UR UR27, R57 ;  /* 0x00000000391b72ca */ /* 0x000fe200000e0000 */
[----:B------:R-:W-:Y:S02]  /*ce40*/  UMOV UR31, 0x40004040 ;  /* 0x40004040001f7882 */ /* 0x000fe40000000000 */
[----:B------:R-:W-:Y:S01]  /*ce50*/  IMAD.U32 R53, RZ, RZ, UR31 ;  /* 0x0000001fff357e24 */ /* 0x000fe2000f8e00ff */
[----:B------:R-:W-:Y:S01]  /*ce60*/  R2UR UR31, R35 ;  /* 0x00000000231f72ca */ /* 0x000fe200000e0000 */
[----:B------:R-:W-:Y:S01]  /*ce70*/  IMAD.U32 R54, RZ, RZ, UR28 ;  /* 0x0000001cff367e24 */ /* 0x000fe2000f8e00ff */
        /* <DEDUP_REMOVED lines=9> */
[----:B------:R-:W-:Y:S01]  /*cf10*/  UMOV UR31, 0x40004040 ;  /* 0x40004040001f7882 */ /* 0x000fe20000000000 */
[----:B------:R-:W-:Y:S01]  /*cf20*/  R2UR.FILL UR65, R94 ;  /* 0x000000005e4172ca */ /* 0x000fe200004e0000 */
[----:B------:R-:W-:Y:S01]  /*cf30*/  IMAD.MOV.U32 R94, RZ, RZ, R123 ;  /* 0x000000ffff5e7224 */ /* 0x000fe200078e007b */
[----:B------:R-:W-:Y:S01]  /*cf40*/  R2UR.FILL UR60, R117 ;  /* 0x00000000753c72ca */ /* 0x000fe200004e0000 */
[----:B------:R-:W-:Y:S01]  /*cf50*/  IMAD.U32 R35, RZ, RZ, UR31 ;  /* 0x0000001fff237e24 */ /* 0x000fe2000f8e00ff */
[----:B------:R-:W-:Y:S01]  /*cf60*/  R2UR.FILL UR31, R10 ;  /* 0x000000000a1f72ca */ /* 0x000fe200004e0000 */
[----:B------:R-:W-:Y:S01]  /*cf70*/  IMAD.U32 R36, RZ, RZ, UR28 ;  /* 0x0000001cff247e24 */ /* 0x000fe2000f8e00ff */
[----:B------:R-:W-:Y:S01]  /*cf80*/  UMOV UR29, 0x40004040 ;  /* 0x40004040001d7882 */ /* 0x000fe20000000000 */
[----:B------:R-:W-:Y:S01]  /*cf90*/  R2UR.FILL UR28, R11 ;  /* 0x000000000b1c72ca */ /* 0x000fe200004e0000 */
[----:B------:R-:W-:Y:S01]  /*cfa0*/  IMAD.U32 R117, RZ, RZ, UR11 ;  /* 0x0000000bff757e24 */ /* 0x000fe2000f8e00ff */
[----:B------:R-:W-:Y:S01]  /*cfb0*/  R2UR.FILL UR69, R106 ;  /* 0x000000006a4572ca */ /* 0x000fe200004e0000 */
[----:B------:R-:W4:Y:S01]  /*cfc0*/  LDL.LU R10, [R1+0xb0] ;  /* 0x0000b000010a7983 */ /* 0x000f220000300800 */
[----:B------:R-:W-:Y:S01]  /*cfd0*/  IMAD.U32 R125, RZ, RZ, UR61 ;  /* 0x0000003dff7d7e24 */ /* 0x000fe2000f8e00ff */
[----:B------:R-:W-:Y:S01]  /*cfe0*/  R2UR.FILL UR11, R94 ;  /* 0x000000005e0b72ca */ /* 0x000fe200004e0000 */
[----:B------:R-:W-:Y:S01]  /*cff0*/  IMAD.U32 R106, RZ, RZ, UR64 ;  /* 0x00000040ff6a7e24 */ /* 0x000fe2000f8e00ff */
[----:B------:R-:W4:Y:S01]  /*d000*/  LDL.LU R11, [R1+0xbc] ;  /* 0x0000bc00010b7983 */ /* 0x000f220000300800 */
[----:B------:R-:W-:Y:S01]  /*d010*/  IMAD.U32 R37, RZ, RZ, UR29 ;  /* 0x0000001dff257e24 */ /* 0x000fe2000f8e00ff */
[----:B------:R-:W-:Y:S01]  /*d020*/  R2UR.FILL UR61, R118 ;  /* 0x00000000763d72ca */ /* 0x000fe200004e0000 */
[----:B------:R-:W-:Y:S01]  /*d030*/  UMOV UR27, 0x40004040 ;  /* 0x40004040001b7882 */ /* 0x000fe20000000000 */
[----:B------:R-:W4:Y:S01]  /*d040*/  LDL.LU R94, [R1+0xb8] ;  /* 0x0000b800015e7983 */ /* 0x000f220000300800 */
[----:B------:R-:W-:Y:S01]  /*d050*/  R2UR.FILL UR29, R12 ;  /* 0x000000000c1d72ca */ /* 0x000fe200004e0000 */
[----:B------:R-:W-:Y:S01]  /*d060*/  IMAD.U32 R118, RZ, RZ, UR8 ;  /* 0x00000008ff767e24 */ /* 0x000fe2000f8e00ff */
[----:B------:R-:W-:Y:S01]  /*d070*/  R2UR.FILL UR8, R91 ;  /* 0x000000005b0872ca */ /* 0x000fe200004e0000 */
[----:B------:R-:W-:Y:S01]  /*d080*/  IMAD.U32 R38, RZ, RZ, UR26 ;  /* 0x0000001aff267e24 */ /* 0x000fe2000f8e00ff */
[----:B------:R-:W-:Y:S01]  /*d090*/  R2UR.FILL UR26, R13 ;  /* 0x000000000d1a72ca */ /* 0x000fe200004e0000 */
[----:B------:R-:W-:Y:S01]  /*d0a0*/  IMAD.U32 R39, RZ, RZ, UR27 ;  /* 0x0000001bff277e24 */ /* 0x000fe2000f8e00ff */
[----:B------:R-:W-:Y:S01]  /*d0b0*/  R2UR.FILL UR53, R104 ;  /* 0x00000000683572ca */ /* 0x000fe200004e0000 */
[----:B------:R-:W-:Y:S01]  /*d0c0*/  IMAD.U32 R104, RZ, RZ, UR66 ;  /* 0x00000042ff687e24 */ /* 0x000fe2000f8e00ff */
[----:B------:R-:W-:-:S02]  /*d0d0*/  R2UR.FILL UR27, R78 ;  /* 0x000000004e1b72ca */ /* 0x000fc400004e0000 */
[----:B--2---:R-:W-:Y:S02]  /*d0e0*/  R2UR.FILL UR64, R21 ;  /* 0x00000000154072ca */ /* 0x004fe400004e0000 */
[----:B------:R-:W2:Y:S04]  /*d0f0*/  LDL.LU R21, [R1+0x104] ;  /* 0x0001040001157983 */ /* 0x000ea80000300800 */
[----:B------:R-:W2:Y:S04]  /*d100*/  LDL.LU R12, [R1+0xc4] ;  /* 0x0000c400010c7983 */ /* 0x000ea80000300800 */
[----:B------:R-:W2:Y:S01]  /*d110*/  LDL.LU R91, [R1+0xc0] ;  /* 0x0000c000015b7983 */ /* 0x000ea20000300800 */
[----:B---3--:R-:W-:-:S03]  /*d120*/  R2UR.FILL UR66, R93 ;  /* 0x000000005d4272ca */ /* 0x008fc600004e0000 */
[----:B------:R-:W3:Y:S04]  /*d130*/  LDL.LU R13, [R1+0xcc] ;  /* 0x0000cc00010d7983 */ /* 0x000ee80000300800 */
[----:B------:R-:W3:Y:S04]  /*d140*/  LDL.LU R78, [R1+0xc8] ;  /* 0x0000c800014e7983 */ /* 0x000ee80000300800 */
[----:B------:R-:W3:Y:S01]  /*d150*/  LDL.LU R93, [R1+0x100] ;  /* 0x00010000015d7983 */ /* 0x000ee20000300800 */
[----:B------:R-:W-:Y:S02]  /*d160*/  R2UR UR36, R4 ;  /* 0x00000000042472ca */ /* 0x000fe400000e0000 */
[----:B------:R-:W-:-:S02]  /*d170*/  MOV.SPILL R82, UR39 ;  /* 0x0000002700527c02 */ /* 0x000fc40009000f00 */
[----:B------:R-:W-:-:S09]  /*d180*/  R2UR UR39, R63 ;  /* 0x000000003f2772ca */ /* 0x000fd200000e0000 */
[----:B------:R-:W-:Y:S02]  /*d190*/  MOV.SPILL R83, UR36 ;  /* 0x0000002400537c02 */ /* 0x000fe40009000f00 */
[----:B------:R-:W-:Y:S01]  /*d1a0*/  R2UR UR36, R64 ;  /* 0x00000000402472ca */ /* 0x000fe200000e0000 */
[----:B------:R-:W-:Y:S01]  /*d1b0*/  UMOV UR39, 0x40004040 ;  /* 0x4000404000277882 */ /* 0x000fe20000000000 */
[----:B------:R-:W-:Y:S01]  /*d1c0*/  UMOV UR67, 0x40004040 ;  /* 0x4000404000437882 */ /* 0x000fe20000000000 */
[----:B------:R-:W-:Y:S01]  /*d1d0*/  IMAD.U32 R63, RZ, RZ, UR39 ;  /* 0x00000027ff3f7e24 */ /* 0x000fe2000f8e00ff */
[----:B------:R-:W-:Y:S02]  /*d1e0*/  R2UR UR39, R45 ;  /* 0x000000002d2772ca */ /* 0x000fe400000e0000 */
[----:B------:R-:W-:Y:S01]  /*d1f0*/  R2UR.FILL UR68, R105 ;  /* 0x00000000694472ca */ /* 0x000fe200004e0000 */
[----:B------:R-:W-:Y:S01]  /*d200*/  IMAD.U32 R105, RZ, RZ, UR67 ;  /* 0x00000043ff697e24 */ /* 0x000fe2000f8e00ff */
[----:B------:R-:W-:-:S05]  /*d210*/  R2UR.FILL UR67, R6 ;  /* 0x00000000064372ca */ /* 0x000fca00004e0000 */
[----:B------:R-:W-:Y:S01]  /*d220*/  IMAD.U32 R64, RZ, RZ, UR36 ;  /* 0x00000024ff407e24 */ /* 0x000fe2000f8e00ff */
[----:B------:R-:W-:Y:S01]  /*d230*/  R2UR UR36, R46 ;  /* 0x000000002e2472ca */ /* 0x000fe200000e0000 */
[----:B------:R-:W-:Y:S01]  /*d240*/  UMOV UR13, 0x40004040 ;  /* 0x40004040000d7882 */ /* 0x000fe20000000000 */
[----:B------:R-:W-:Y:S01]  /*d250*/  R2UR.FILL UR54, R115 ;  /* 0x00000000733672ca */ /* 0x000fe200004e0000 */
[----:B------:R-:W-:Y:S01]  /*d260*/  UMOV UR63, 0x40004040 ;  /* 0x40004040003f7882 */ /* 0x000fe20000000000 */
[----:B------:R-:W-:Y:S01]  /*d270*/  UMOV UR39, 0x40004040 ;  /* 0x4000404000277882 */ /* 0x000fe20000000000 */
[----:B------:R-:W-:Y:S01]  /*d280*/  R2UR.FILL UR72, R109 ;  /* 0x000000006d4872ca */ /* 0x000fe200004e0000 */
[----:B------:R-:W-:Y:S01]  /*d290*/  IMAD.U32 R115, RZ, RZ, UR13 ;  /* 0x0000000dff737e24 */ /* 0x000fe2000f8e00ff */
[----:B------:R-:W-:Y:S01]  /*d2a0*/  UMOV UR65, 0x40004040 ;  /* 0x4000404000417882 */ /* 0x000fe20000000000 */
[----:B------:R-:W-:Y:S01]  /*d2b0*/  R2UR.FILL UR70, R107 ;  /* 0x000000006b4672ca */ /* 0x000fe200004e0000 */
[----:B------:R-:W-:Y:S01]  /*d2c0*/  UMOV UR5, 0x40004040 ;  /* 0x4000404000057882 */ /* 0x000fe20000000000 */
[----:B------:R-:W-:Y:S01]  /*d2d0*/  R2UR.FILL UR13, R79 ;  /* 0x000000004f0d72ca */ /* 0x000fe200004e0000 */
[----:B------:R-:W-:Y:S01]  /*d2e0*/  IMAD.U32 R109, RZ, RZ, UR63 ;  /* 0x0000003fff6d7e24 */ /* 0x000fe2000f8e00ff */
[----:B------:R-:W-:Y:S01]  /*d2f0*/  R2UR.FILL UR63, R80 ;  /* 0x00000000503f72ca */ /* 0x000fe200004e0000 */
[----:B------:R-:W-:Y:S01]  /*d300*/  IMAD.U32 R46, RZ, RZ, UR36 ;  /* 0x00000024ff2e7e24 */ /* 0x000fe2000f8e00ff */
[----:B------:R-:W-:Y:S01]  /*d310*/  R2UR UR36, R28 ;  /* 0x000000001c2472ca */ /* 0x000fe200000e0000 */
[----:B------:R-:W-:Y:S01]  /*d320*/  IMAD.U32 R45, RZ, RZ, UR39 ;  /* 0x00000027ff2d7e24 */ /* 0x000fe2000f8e00ff */
[----:B------:R-:W3:Y:S01]  /*d330*/  LDL.LU R79, [R1+0xd4] ;  /* 0x0000d400014f7983 */ /* 0x000ee20000300800 */
[----:B------:R-:W-:Y:S01]  /*d340*/  IMAD.U32 R107, RZ, RZ, UR65 ;  /* 0x00000041ff6b7e24 */ /* 0x000fe2000f8e00ff */
[----:B------:R-:W-:Y:S01]  /*d350*/  UMOV UR67, 0x40004040 ;  /* 0x4000404000437882 */ /* 0x000fe20000000000 */
[----:B------:R-:W-:Y:S01]  /*d360*/  R2UR UR39, R27 ;  /* 0x000000001b2772ca */ /* 0x000fe200000e0000 */
[----:B------:R-:W-:Y:S01]  /*d370*/  IMAD.U32 R123, RZ, RZ, UR5 ;  /* 0x00000005ff7b7e24 */ /* 0x000fe2000f8e00ff */
[----:B------:R-:W-:Y:S01]  /*d380*/  R2UR.FILL UR52, R103 ;  /* 0x00000000673472ca */ /* 0x000fe200004e0000 */
[----:B------:R-:W3:Y:S01]  /*d390*/  LDL.LU R80, [R1+0xd0] ;  /* 0x0000d00001507983 */ /* 0x000ee20000300800 */
[----:B------:R-:W-:Y:S01]  /*d3a0*/  R2UR.FILL UR65, R5 ;  /* 0x00000000054172ca */ /* 0x000fe200004e0000 */
[----:B------:R-:W-:Y:S01]  /*d3b0*/  IMAD.U32 R103, RZ, RZ, UR67 ;  /* 0x00000043ff677e24 */ /* 0x000fe2000f8e00ff */
[----:B------:R-:W-:Y:S01]  /*d3c0*/  R2UR.FILL UR51, R102 ;  /* 0x00000000663372ca */ /* 0x000fe200004e0000 */
[----:B------:R-:W3:Y:S01]  /*d3d0*/  LDL.LU R5, [R1+0xdc] ;  /* 0x0000dc0001057983 */ /* 0x000ee20000300800 */
[----:B------:R-:W-:Y:S01]  /*d3e0*/  R2UR.FILL UR5, R120 ;  /* 0x00000000780572ca */ /* 0x000fe200004e0000 */
[----:B------:R-:W-:Y:S01]  /*d3f0*/  IMAD.U32 R102, RZ, RZ, UR66 ;  /* 0x00000042ff667e24 */ /* 0x000fe2000f8e00ff */
[----:B------:R-:W-:Y:S01]  /*d400*/  R2UR.FILL UR67, R3 ;  /* 0x00000000034372ca */ /* 0x000fe200004e0000 */
[----:B------:R-:W3:Y:S01]  /*d410*/  LDL.LU R6, [R1+0xd8] ;  /* 0x0000d80001067983 */ /* 0x000ee20000300800 */
[----:B----4-:R-:W-:-:S03]  /*d420*/  R2UR.FILL UR66, R0 ;  /* 0x00000000004272ca */ /* 0x010fc600004e0000 */
[----:B------:R-:W4:Y:S04]  /*d430*/  LDL.LU R3, [R1+0xe4] ;  /* 0x0000e40001037983 */ /* 0x000f280000300800 */
[----:B------:R-:W4:Y:S01]  /*d440*/  LDL.LU R0, [R1+0xe0] ;  /* 0x0000e00001007983 */ /* 0x000f220000300800 */
[----:B------:R-:W-:Y:S01]  /*d450*/  UMOV UR39, 0x40004040 ;  /* 0x4000404000277882 */ /* 0x000fe20000000000 */
[----:B------:R-:W-:Y:S01]  /*d460*/  IMAD.U32 R28, RZ, RZ, UR36 ;  /* 0x00000024ff1c7e24 */ /* 0x000fe2000f8e00ff */
[----:B------:R-:W-:Y:S01]  /*d470*/  UMOV UR5, 0x40004040 ;  /* 0x4000404000057882 */ /* 0x000fe20000000000 */
[----:B------:R-:W-:Y:S01]  /*d480*/  R2UR.FILL UR36, R83 ;  /* 0x00000000532472ca */ /* 0x000fe200004e0000 */
[----:B------:R-:W-:Y:S01]  /*d490*/  IMAD.U32 R27, RZ, RZ, UR39 ;  /* 0x00000027ff1b7e24 */ /* 0x000fe2000f8e00ff */
[----:B------:R-:W-:Y:S01]  /*d4a0*/  R2UR.FILL UR39, R82 ;  /* 0x00000000522772ca */ /* 0x000fe200004e0000 */
[----:B------:R-:W-:-:S02]  /*d4b0*/  IMAD.U32 R83, RZ, RZ, UR5 ;  /* 0x00000005ff537e24 */ /* 0x000fc4000f8e00ff */
[----:B------:R-:W-:Y:S01]  /*d4c0*/  IMAD.U32 R82, RZ, RZ, UR4 ;  /* 0x00000004ff527e24 */ /* 0x000fe2000f8e00ff */
[----:B--2---:R-:W-:Y:S02]  /*d4d0*/  R2UR.FILL UR4, R21 ;  /* 0x00000000150472ca */ /* 0x004fe400004e0000 */
[----:B---3--:R-:W-:Y:S02]  /*d4e0*/  R2UR.FILL UR5, R93 ;  /* 0x000000005d0572ca */ /* 0x008fe400004e0000 */
[----:B------:R0:W5:Y:S04]  /*d4f0*/  LDL.LU R93, [R1+0xfc] ;  /* 0x0000fc00015d7983 */ /* 0x0001680000300800 */
[----:B------:R0:W5:Y:S01]  /*d500*/  LDL.LU R21, [R1+0xf8] ;  /* 0x0000f80001157983 */ /* 0x0001620000300800 */
[----:B------:R-:W-:-:S02]  /*d510*/  R2UR UR37, R4 ;  /* 0x00000000042572ca */ /* 0x000fc400000e0000 */
[----:B------:R-:W-:Y:S01]  /*d520*/  R2UR UR35, R4 ;  /* 0x00000000042372ca */ /* 0x000fe200000e0000 */
[----:B------:R-:W-:Y:S01]  /*d530*/  IMAD.U32 R76, RZ, RZ, UR40 ;  /* 0x00000028ff4c7e24 */ /* 0x000fe2000f8e00ff */
[----:B------:R-:W-:Y:S02]  /*d540*/  R2UR UR40, R60 ;  /* 0x000000003c2872ca */ /* 0x000fe400000e0000 */
[----:B------:R-:W-:Y:S02]  /*d550*/  R2UR UR42, R58 ;  /* 0x000000003a2a72ca */ /* 0x000fe400000e0000 */
[----:B------:R-:W-:-:S05]  /*d560*/  R2UR UR43, R59 ;  /* 0x000000003b2b72ca */ /* 0x000fca00000e0000 */
[----:B------:R-:W-:Y:S02]  /*d570*/  MOV.SPILL R84, UR37 ;  /* 0x0000002500547c02 */ /* 0x000fe40009000f00 */
[----:B------:R-:W-:Y:S02]  /*d580*/  R2UR UR37, R65 ;  /* 0x00000000412572ca */ /* 0x000fe400000e0000 */
[----:B------:R-:W-:Y:S02]  /*d590*/  MOV.SPILL R4, UR35 ;  /* 0x0000002300047c02 */ /* 0x000fe40009000f00 */
[----:B------:R-:W-:Y:S01]  /*d5a0*/  R2UR UR35, R67 ;  /* 0x00000000432372ca */ /* 0x000fe200000e0000 */
[----:B------:R-:W-:Y:S02]  /*d5b0*/  UMOV UR41, 0x40004040 ;  /* 0x4000404000297882 */ /* 0x000fe40000000000 */
[----:B------:R-:W-:Y:S01]  /*d5c0*/  IMAD.U32 R77, RZ, RZ, UR41 ;  /* 0x00000029ff4d7e24 */ /* 0x000fe2000f8e00ff */
[----:B------:R-:W-:-:S02]  /*d5d0*/  R2UR UR41, R61 ;  /* 0x000000003d2972ca */ /* 0x000fc400000e0000 */
[----:B------:R-:W-:Y:S01]  /*d5e0*/  MOV.SPILL R81, UR38 ;  /* 0x0000002600517c02 */ /* 0x000fe20009000f00 */
[----:B------:R-:W-:Y:S01]  /*d5f0*/  UMOV UR37, 0x40004040 ;  /* 0x4000404000257882 */ /* 0x000fe20000000000 */
[----:B------:R-:W-:Y:S01]  /*d600*/  R2UR UR38, R62 ;  /* 0x000000003e2672ca */ /* 0x000fe200000e0000 */
[----:B------:R-:W-:Y:S01]  /*d610*/  UMOV UR43, 0x40004040 ;  /* 0x40004040002b7882 */ /* 0x000fe20000000000 */
[----:B------:R-:W-:Y:S01]  /*d620*/  IMAD.U32 R65, RZ, RZ, UR37 ;  /* 0x00000025ff417e24 */ /* 0x000fe2000f8e00ff */
[----:B------:R-:W-:Y:S01]  /*d630*/  UMOV UR35, 0x40004040 ;  /* 0x4000404000237882 */ /* 0x000fe20000000000 */
[----:B------:R-:W-:Y:S01]  /*d640*/  IMAD.U32 R60, RZ, RZ, UR40 ;  /* 0x00000028ff3c7e24 */ /* 0x000fe2000f8e00ff */
[----:B------:R-:W-:Y:S01]  /*d650*/  R2UR UR37, R47 ;  /* 0x000000002f2572ca */ /* 0x000fe200000e0000 */
[----:B------:R-:W-:Y:S01]  /*d660*/  IMAD.U32 R58, RZ, RZ, UR42 ;  /* 0x0000002aff3a7e24 */ /* 0x000fe2000f8e00ff */
[----:B------:R-:W-:Y:S01]  /*d670*/  R2UR UR40, R42 ;  /* 0x000000002a2872ca */ /* 0x000fe200000e0000 */
[----:B------:R-:W-:Y:S01]  /*d680*/  IMAD.U32 R59, RZ, RZ, UR43 ;  /* 0x0000002bff3b7e24 */ /* 0x000fe2000f8e00ff */
[----:B------:R-:W-:Y:S01]  /*d690*/  R2UR UR42, R40 ;  /* 0x00000000282a72ca */ /* 0x000fe200000e0000 */
[----:B------:R-:W-:Y:S01]  /*d6a0*/  IMAD.U32 R67, RZ, RZ, UR35 ;  /* 0x00000023ff437e24 */ /* 0x000fe2000f8e00ff */
[----:B------:R-:W-:-:S02]  /*d6b0*/  R2UR UR43, R41 ;  /* 0x00000000292b72ca */ /* 0x000fc400000e0000 */
[----:B------:R-:W-:Y:S01]  /*d6c0*/  R2UR UR35, R49 ;  /* 0x00000000312372ca */ /* 0x000fe200000e0000 */
[----:B------:R-:W-:Y:S02]  /*d6d0*/  UMOV UR41, 0x40004040 ;  /* 0x4000404000297882 */ /* 0x000fe40000000000 */
[----:B------:R-:W-:Y:S01]  /*d6e0*/  IMAD.U32 R61, RZ, RZ, UR41 ;  /* 0x00000029ff3d7e24 */ /* 0x000fe2000f8e00ff */
[----:B------:R-:W-:Y:S01]  /*d6f0*/  R2UR UR41, R43 ;  /* 0x000000002b2972ca */ /* 0x000fe200000e0000 */
[----:B------:R-:W-:Y:S01]  /*d700*/  IMAD.U32 R62, RZ, RZ, UR38 ;  /* 0x00000026ff3e7e24 */ /* 0x000fe2000f8e00ff */
[----:B------:R-:W-:Y:S01]  /*d710*/  R2UR UR38, R44 ;  /* 0x000000002c2672ca */ /* 0x000fe200000e0000 */
[----:B------:R-:W-:Y:S02]  /*d720*/  UMOV UR37, 0x40004040 ;  /* 0x4000404000257882 */ /* 0x000fe40000000000 */
        /* <DEDUP_REMOVED lines=13> */
[----:B------:R-:W-:Y:S01]  /*d800*/  R2UR.FILL UR6, R100 ;  /* 0x00000000640672ca */ /* 0x000fe200004e0000 */
[----:B------:R-:W-:Y:S02]  /*d810*/  UMOV UR41, 0x40004040 ;  /* 0x4000404000297882 */ /* 0x000fe40000000000 */
[----:B------:R-:W-:Y:S01]  /*d820*/  IMAD.U32 R43, RZ, RZ, UR41 ;  /* 0x00000029ff2b7e24 */ /* 0x000fe2000f8e00ff */
[----:B------:R-:W-:Y:S01]  /*d830*/  R2UR UR41, R25 ;  /* 0x00000000192972ca */ /* 0x000fe200000e0000 */
[----:B------:R-:W-:Y:S01]  /*d840*/  IMAD.U32 R44, RZ, RZ, UR38 ;  /* 0x00000026ff2c7e24 */ /* 0x000fe2000f8e00ff */
[----:B------:R-:W-:Y:S01]  /*d850*/  R2UR UR38, R26 ;  /* 0x000000001a2672ca */ /* 0x000fe200000e0000 */
[----:B------:R-:W-:Y:S01]  /*d860*/  UMOV UR37, 0x40004040 ;  /* 0x4000404000257882 */ /* 0x000fe20000000000 */
[----:B------:R-:W-:Y:S01]  /*d870*/  R2UR.FILL UR47, R96 ;  /* 0x00000000602f72ca */ /* 0x000fe200004e0000 */
[----:B------:R-:W-:Y:S01]  /*d880*/  UMOV UR43, 0x40004040 ;  /* 0x40004040002b7882 */ /* 0x000fe20000000000 */
[----:B------:R-:W-:Y:S01]  /*d890*/  IMAD.U32 R96, RZ, RZ, UR58 ;  /* 0x0000003aff607e24 */ /* 0x000fe2000f8e00ff */
[----:B------:R-:W-:Y:S01]  /*d8a0*/  R2UR.FILL UR58, R94 ;  /* 0x000000005e3a72ca */ /* 0x000fe200004e0000 */
[----:B------:R-:W-:Y:S01]  /*d8b0*/  UMOV UR35, 0x40004040 ;  /* 0x4000404000237882 */ /* 0x000fe20000000000 */
[----:B------:R-:W-:Y:S01]  /*d8c0*/  IMAD.U32 R29, RZ, RZ, UR37 ;  /* 0x00000025ff1d7e24 */ /* 0x000fe2000f8e00ff */
        /* <DEDUP_REMOVED lines=11> */
[----:B------:R-:W-:Y:S01]  /*d980*/  UMOV UR7, 0x40004040 ;  /* 0x4000404000077882 */ /* 0x000fe20000000000 */
        /* <DEDUP_REMOVED lines=23> */
[----:B------:R-:W-:Y:S02]  /*db00*/  R2UR.FILL UR63, R9 ;  /* 0x00000000093f72ca */ /* 0x000fe400004e0000 */
[----:B------:R-:W-:Y:S02]  /*db10*/  R2UR.FILL UR62, R10 ;  /* 0x000000000a3e72ca */ /* 0x000fe400004e0000 */
[----:B------:R-:W-:Y:S02]  /*db20*/  R2UR.FILL UR59, R11 ;  /* 0x000000000b3b72ca */ /* 0x000fe400004e0000 */
[----:B------:R-:W-:Y:S02]  /*db30*/  R2UR.FILL UR57, R12 ;  /* 0x000000000c3972ca */ /* 0x000fe400004e0000 */
[----:B------:R-:W-:Y:S02]  /*db40*/  R2UR.FILL UR13, R13 ;  /* 0x000000000d0d72ca */ /* 0x000fe400004e0000 */
[----:B------:R-:W-:-:S02]  /*db50*/  R2UR.FILL UR9, R5 ;  /* 0x00000000050972ca */ /* 0x000fc400004e0000 */
[----:B------:R-:W-:Y:S02]  /*db60*/  R2UR.FILL UR8, R6 ;  /* 0x00000000060872ca */ /* 0x000fe400004e0000 */
[----:B----4-:R-:W-:Y:S02]  /*db70*/  R2UR.FILL UR7, R3 ;  /* 0x00000000030772ca */ /* 0x010fe400004e0000 */
[----:B------:R-:W-:Y:S01]  /*db80*/  R2UR.FILL UR6, R0 ;  /* 0x00000000000672ca */ /* 0x000fe200004e0000 */
[----:B------:R-:W-:Y:S01]  /*db90*/  UMOV UR41, 0x40004040 ;  /* 0x4000404000297882 */ /* 0x000fe20000000000 */
[----:B------:R-:W-:Y:S01]  /*dba0*/  UMOV UR11, 0x40004040 ;  /* 0x40004040000b7882 */ /* 0x000fe20000000000 */
[----:B------:R-:W-:Y:S01]  /*dbb0*/  IMAD.U32 R25, RZ, RZ, UR41 ;  /* 0x00000029ff197e24 */ /* 0x000fe2000f8e00ff */
[----:B------:R-:W-:Y:S01]  /*dbc0*/  R2UR.FILL UR41, R88 ;  /* 0x00000000582972ca */ /* 0x000fe200004e0000 */
[----:B------:R-:W-:Y:S01]  /*dbd0*/  IMAD.U32 R26, RZ, RZ, UR38 ;  /* 0x00000026ff1a7e24 */ /* 0x000fe2000f8e00ff */
[----:B------:R-:W-:Y:S01]  /*dbe0*/  R2UR.FILL UR45, R90 ;  /* 0x000000005a2d72ca */ /* 0x000fe200004e0000 */
[----:B------:R-:W-:Y:S01]  /*dbf0*/  IMAD.U32 R90, RZ, RZ, UR12 ;  /* 0x0000000cff5a7e24 */ /* 0x000fe2000f8e00ff */
[----:B------:R-:W-:Y:S01]  /*dc00*/  R2UR.FILL UR44, R89 ;  /* 0x00000000592c72ca */ /* 0x000fe200004e0000 */
[----:B------:R-:W-:Y:S01]  /*dc10*/  IMAD.U32 R88, RZ, RZ, UR10 ;  /* 0x0000000aff587e24 */ /* 0x000fe2000f8e00ff */
[----:B------:R-:W-:Y:S01]  /*dc20*/  UMOV UR61, 0x40004040 ;  /* 0x40004040003d7882 */ /* 0x000fe20000000000 */
[----:B------:R-:W-:Y:S01]  /*dc30*/  IMAD.U32 R89, RZ, RZ, UR11 ;  /* 0x0000000bff597e24 */ /* 0x000fe2000f8e00ff */
[----:B------:R-:W-:Y:S01]  /*dc40*/  UMOV UR55, 0x40004040 ;  /* 0x4000404000377882 */ /* 0x000fe20000000000 */
[----:B------:R-:W-:Y:S01]  /*dc50*/  R2UR.FILL UR38, R81 ;  /* 0x00000000512672ca */ /* 0x000fe200004e0000 */
[----:B------:R-:W-:Y:S01]  /*dc60*/  IMAD.MOV.U32 R17, RZ, RZ, RZ ;  /* 0x000000ffff117224 */ /* 0x000fe200078e00ff */
[----:B------:R-:W-:Y:S01]  /*dc70*/  R2UR.FILL UR12, R78 ;  /* 0x000000004e0c72ca */ /* 0x000fe200004e0000 */
[--C-:B------:R-:W-:Y:S01]  /*dc80*/  IMAD.MOV.U32 R16, RZ, RZ, R92.reuse ;  /* 0x000000ffff107224 */ /* 0x100fe200078e005c */
[----:B------:R-:W-:Y:S01]  /*dc90*/  R2UR.FILL UR11, R79 ;  /* 0x000000004f0b72ca */ /* 0x000fe200004e0000 */
[----:B------:R-:W-:Y:S01]  /*dca0*/  IMAD.MOV.U32 R18, RZ, RZ, R92 ;  /* 0x000000ffff127224 */ /* 0x000fe200078e005c */
[----:B------:R-:W-:Y:S01]  /*dcb0*/  R2UR.FILL UR10, R80 ;  /* 0x00000000500a72ca */ /* 0x000fe200004e0000 */
[----:B------:R-:W-:-:S02]  /*dcc0*/  IMAD.MOV.U32 R14, RZ, RZ, RZ ;  /* 0x000000ffff0e7224 */ /* 0x000fc400078e00ff */
[----:B------:R-:W-:Y:S02]  /*dcd0*/  IMAD.MOV.U32 R15, RZ, RZ, R92 ;  /* 0x000000ffff0f7224 */ /* 0x000fe400078e005c */
[----:B------:R-:W-:Y:S02]  /*dce0*/  IMAD.U32 R80, RZ, RZ, UR60 ;  /* 0x0000003cff507e24 */ /* 0x000fe4000f8e00ff */
[----:B------:R-:W-:Y:S02]  /*dcf0*/  IMAD.U32 R81, RZ, RZ, UR61 ;  /* 0x0000003dff517e24 */ /* 0x000fe4000f8e00ff */
[----:B------:R-:W-:Y:S02]  /*dd00*/  IMAD.U32 R78, RZ, RZ, UR54 ;  /* 0x00000036ff4e7e24 */ /* 0x000fe4000f8e00ff */
[----:B------:R-:W-:Y:S01]  /*dd10*/  IMAD.U32 R79, RZ, RZ, UR55 ;  /* 0x00000037ff4f7e24 */ /* 0x000fe2000f8e00ff */
[----:B------:R-:W-:Y:S01]  /*dd20*/  UMOV UR77, 0x40004040 ;  /* 0x40004040004d7882 */ /* 0x000fe20000000000 */
[----:B------:R-:W-:Y:S01]  /*dd30*/  UMOV UR75, 0x40004040 ;  /* 0x40004040004b7882 */ /* 0x000fe20000000000 */
[----:B------:R-:W-:Y:S01]  /*dd40*/  UMOV UR73, 0x40004040 ;  /* 0x4000404000497882 */ /* 0x000fe20000000000 */
[----:B------:R-:W-:Y:S01]  /*dd50*/  UMOV UR71, 0x40004040 ;  /* 0x4000404000477882 */ /* 0x000fe20000000000 */
[----:B0-----:R-:W-:Y:S01]  /*dd60*/  UMOV UR69, 0x40004040 ;  /* 0x4000404000457882 */ /* 0x001fe20000000000 */
.L_x_113:
[----:B0-----:R-:W-:Y:S05]  /*dd70*/  @P1 BRA `(.L_x_104) ;  /* 0x0000002000d01947 */ /* 0x001fea0003800000 */
[----:B------:R-:W0:Y:S01]  /*dd80*/  S2R R0, SR_CgaCtaId ;  /* 0x0000000000007919 */ /* 0x000e220000008800 */
[----:B------:R-:W-:Y:S01]  /*dd90*/  MOV R9, 0x400 ;  /* 0x0000040000097802 */ /* 0x000fe20000000f00 */
[----:B------:R-:W-:Y:S03]  /*dda0*/  IMAD.U32 R2, R15, -0x80000000, RZ ;  /* 0x800000000f027824 */ /* 0x000fe600078e00ff */
[----:B0-----:R-:W-:Y:S01]  /*ddb0*/  LEA R9, R0, R9, 0x18 ;  /* 0x0000000900097211 */ /* 0x001fe200078ec0ff */
[----:B------:R0:W-:Y:S03]  /*ddc0*/  STL [R1+0x80], R0 ;  /* 0x0000800001007387 */ /* 0x0001e60000100800 */
[----:B------:R-:W1:Y:S01]  /*ddd0*/  SYNCS.PHASECHK.TRANS64.TRYWAIT P0, [R9+URZ], R2 ;  /* 0x00000002090075a7 */ /* 0x000e6200080011ff */
[----:B0-----:R-:W-:Y:S01]  /*dde0*/  IMAD.U32 R0, R20, -0x80000000, RZ ;  /* 0x8000000014007824 */ /* 0x001fe200078e00ff */
[----:B-1----:R-:W-:Y:S06]  /*ddf0*/  @!P0 BRA `(.L_x_105) ;  /* 0x0000009c00948947 */ /* 0x002fec0003800000 */
.L_x_224:
[----:B------:R-:W1:Y:S02]  /*de00*/  SYNCS.PHASECHK.TRANS64.TRYWAIT P0, [R9+URZ+0x88], R0 ;  /* 0x00008800090075a7 */ /* 0x000e6400080011ff */
[----:B-1----:R-:W-:Y:S05]  /*de10*/  @!P0 BRA `(.L_x_106) ;  /* 0x0000009c00a48947 */ /* 0x002fea0003800000 */
.L_x_226:
[----:B------:R-:W-:Y:S01]  /*de20*/  MOV.SPILL R6, UR13 ;  /* 0x0000000d00067c02 */ /* 0x000fe20009000f00 */
[----:B------:R1:W-:Y:S01]  /*de30*/  STL.64 [R1+0x110], R68 ;  /* 0x0001104401007387 */ /* 0x0003e20000100a00 */
[----:B------:R-:W-:Y:S02]  /*de40*/  MOV.SPILL R5, UR12 ;  /* 0x0000000c00057c02 */ /* 0x000fe40009000f00 */
[----:B------:R-:W-:Y:S02]  /*de50*/  ELECT P0, URZ, PT ;  /* 0x0000000000ff782f */ /* 0x000fe40003800000 */
[----:B------:R-:W-:Y:S01]  /*de60*/  R2UR UR12, R62 ;  /* 0x000000003e0c72ca */ /* 0x000fe200000e0000 */
[----:B0-----:R-:W-:Y:S01]  /*de70*/  IMAD.U32 R3, RZ, RZ, UR53 ;  /* 0x00000035ff037e24 */ /* 0x001fe2000f8e00ff */
[----:B------:R-:W-:Y:S02]  /*de80*/  R2UR UR13, R63 ;  /* 0x000000003f0d72ca */ /* 0x000fe400000e0000 */
[----:B------:R-:W-:Y:S02]  /*de90*/  MOV.SPILL R8, UR9 ;  /* 0x0000000900087c02 */ /* 0x000fe40009000f00 */
[----:B------:R-:W-:Y:S02]  /*dea0*/  MOV.SPILL R7, UR8 ;  /* 0x0000000800077c02 */ /* 0x000fe40009000f00 */
[----:B------:R-:W-:Y:S02]  /*deb0*/  R2UR UR8, R60 ;  /* 0x000000003c0872ca */ /* 0x000fe400000e0000 */
[----:B------:R-:W-:Y:S02]  /*dec0*/  R2UR UR9, R61 ;  /* 0x000000003d0972ca */ /* 0x000fe400000e0000 */
[----:B------:R-:W-:Y:S01]  /*ded0*/  @P0 R2UR UR55, R3 ;  /* 0x00000000033702ca */ /* 0x000fe200000e0000 */
[----:B------:R-:W-:Y:S01]  /*dee0*/  @P0 IMAD.MOV.U32 R2, RZ, RZ, RZ ;  /* 0x000000ffff020224 */ /* 0x000fe200078e00ff */
[----:B------:R-:W-:Y:S01]  /*def0*/  MOV.SPILL R0, UR14 ;  /* 0x0000000e00007c02 */ /* 0x000fe20009000f00 */
[----:B------:R-:W-:Y:S01]  /*df00*/  IMAD.U32 R3, RZ, RZ, UR52 ;  /* 0x00000034ff037e24 */ /* 0x000fe2000f8e00ff */
[----:B------:R-:W-:Y:S02]  /*df10*/  R2UR UR14, R58 ;  /* 0x000000003a0e72ca */ /* 0x000fe400000e0000 */
[----:B------:R-:W-:Y:S02]  /*df20*/  @P0 R2UR UR54, R2 ;  /* 0x00000000023602ca */ /* 0x000fe400000e0000 */
[----:B------:R-:W-:Y:S02]  /*df30*/  ELECT P0, URZ, PT ;  /* 0x0000000000ff782f */ /* 0x000fe40003800000 */
[----:B------:R-:W-:Y:S02]  /*df40*/  MOV.SPILL R11, UR11 ;  /* 0x0000000b000b7c02 */ /* 0x000fe40009000f00 */
[----:B------:R-:W-:Y:S02]  /*df50*/  MOV.SPILL R10, UR10 ;  /* 0x0000000a000a7c02 */ /* 0x000fe40009000f00 */
[----:B------:R-:W-:Y:S01]  /*df60*/  R2UR UR10, R32 ;  /* 0x00000000200a72ca */ /* 0x000fe200000e0000 */
[----:B-1----:R-:W2:Y:S01]  /*df70*/  LDL.64 R68, [R1+0x48] ;  /* 0x0000480001447983 */ /* 0x002ea20000100a00 */
[----:B------:R-:W-:Y:S02]  /*df80*/  R2UR UR11, R33 ;  /* 0x00000000210b72ca */ /* 0x000fe400000e0000 */
[----:B------:R-:W-:Y:S02]  /*df90*/  MOV.SPILL R13, UR7 ;  /* 0x00000007000d7c02 */ /* 0x000fe40009000f00 */
[----:B------:R-:W-:Y:S01]  /*dfa0*/  MOV.SPILL R12, UR6 ;  /* 0x00000006000c7c02 */ /* 0x000fe20009000f00 */
[----:B------:R0:W-:Y:S01]  /*dfb0*/  STL.64 [R1+0x108], R66 ;  /* 0x0001084201007387 */ /* 0x0001e20000100a00 */
[----:B------:R-:W-:Y:S01]  /*dfc0*/  @P0 R2UR UR61, R3 ;  /* 0x00000000033d02ca */ /* 0x000fe200000e0000 */
[----:B------:R-:W-:Y:S01]  /*dfd0*/  @P0 IMAD.MOV.U32 R2, RZ, RZ, RZ ;  /* 0x000000ffff020224 */ /* 0x000fe200078e00ff */
[----:B------:R-:W-:Y:S01]  /*dfe0*/  R2UR UR6, R30 ;  /* 0x000000001e0672ca */ /* 0x000fe200000e0000 */
[----:B------:R-:W-:Y:S01]  /*dff0*/  IMAD.U32 R3, RZ, RZ, UR51 ;  /* 0x00000033ff037e24 */ /* 0x000fe2000f8e00ff */
[----:B------:R-:W-:Y:S01]  /*e000*/  R2UR UR7, R31 ;  /* 0x000000001f0772ca */ /* 0x000fe200000e0000 */
[----:B------:R1:W-:Y:S01]  /*e010*/  UTCHMMA.2CTA gdesc[UR66], gdesc[UR64], tmem[UR4], tmem[UR54], idesc[UR55], !UPT ;  /* 0x00ff3640420075ea */ /* 0x0003e2000fa00004 */
[----:B------:R-:W-:Y:S02]  /*e020*/  @P0 R2UR UR60, R2 ;  /* 0x00000000023c02ca */ /* 0x000fe400000e0000 */
[----:B------:R-:W-:Y:S02]  /*e030*/  ELECT P0, URZ, PT ;  /* 0x0000000000ff782f */ /* 0x000fe40003800000 */
[----:B------:R-:W-:Y:S02]  /*e040*/  MOV.SPILL R4, UR15 ;  /* 0x0000000f00047c02 */ /* 0x000fe40009000f00 */
[----:B------:R-:W-:Y:S07]  /*e050*/  R2UR UR15, R59 ;  /* 0x000000003b0f72ca */ /* 0x000fee00000e0000 */
[----:B------:R3:W-:Y:S02]  /*e060*/  UTCHMMA.2CTA gdesc[UR12], gdesc[UR10], tmem[UR4], tmem[UR60], idesc[UR61], UPT ;  /* 0x00ff3c0a0c0075ea */ /* 0x0007e4000ba00004 */
[----:B------:R-:W-:Y:S01]  /*e070*/  @P0 IMAD.MOV.U32 R2, RZ, RZ, RZ ;  /* 0x000000ffff020224 */ /* 0x000fe200078e00ff */
[----:B0-----:R-:W4:Y:S04]  /*e080*/  LDL.64 R66, [R1+0x50] ;  /* 0x0000500001427983 */ /* 0x001f280000100a00 */
[----:B-1----:R-:W-:Y:S02]  /*e090*/  @P0 R2UR UR54, R2 ;  /* 0x00000000023602ca */ /* 0x002fe400000e0000 */
[----:B------:R-:W-:Y:S02]  /*e0a0*/  @P0 R2UR UR55, R3 ;  /* 0x00000000033702ca */ /* 0x000fe400000e0000 */
[----:B------:R-:W-:Y:S01]  /*e0b0*/  ELECT P0, URZ, PT ;  /* 0x0000000000ff782f */ /* 0x000fe20003800000 */
[----:B------:R-:W-:Y:S01]  /*e0c0*/  IMAD.U32 R3, RZ, RZ, UR50 ;  /* 0x00000032ff037e24 */ /* 0x000fe2000f8e00ff */
[----:B------:R0:W-:Y:S06]  /*e0d0*/  STL.64 [R1+0x100], R64 ;  /* 0x0001004001007387 */ /* 0x0001ec0000100a00 */
[----:B------:R1:W-:Y:S01]  /*e0e0*/  STL.64 [R1+0xf8], R18 ;  /* 0x0000f81201007387 */ /* 0x0003e20000100a00 */
[----:B---3--:R-:W-:Y:S04]  /*e0f0*/  R2UR UR12, R26 ;  /* 0x000000001a0c72ca */ /* 0x008fe800000e0000 */
[----:B------:R-:W-:Y:S01]  /*e100*/  @P0 R2UR UR61, R3 ;  /* 0x00000000033d02ca */ /* 0x000fe200000e0000 */
[----:B------:R3:W-:Y:S01]  /*e110*/  UTCHMMA.2CTA gdesc[UR8], gdesc[UR6], tmem[UR4], tmem[UR54], idesc[UR55], UPT ;  /* 0x00ff3606080075ea */ /* 0x0007e2000ba00004 */
[----:B------:R-:W-:Y:S01]  /*e120*/  R2UR UR13, R27 ;  /* 0x000000001b0d72ca */ /* 0x000fe200000e0000 */
[----:B------:R-:W-:Y:S01]  /*e130*/  @P0 IMAD.MOV.U32 R2, RZ, RZ, RZ ;  /* 0x000000ffff020224 */ /* 0x000fe200078e00ff */
[----:B------:R-:W-:Y:S01]  /*e140*/  R2UR UR10, R56 ;  /* 0x00000000380a72ca */ /* 0x000fe200000e0000 */
[----:B------:R-:W-:Y:S01]  /*e150*/  IMAD.U32 R3, RZ, RZ, UR49 ;  /* 0x00000031ff037e24 */ /* 0x000fe2000f8e00ff */
[----:B------:R-:W-:Y:S02]  /*e160*/  R2UR UR11, R57 ;  /* 0x00000000390b72ca */ /* 0x000fe400000e0000 */
[----:B------:R-:W-:Y:S02]  /*e170*/  @P0 R2UR UR60, R2 ;  /* 0x00000000023c02ca */ /* 0x000fe400000e0000 */
[----:B------:R-:W-:Y:S01]  /*e180*/  ELECT P0, URZ, PT ;  /* 0x0000000000ff782f */ /* 0x000fe20003800000 */
[----:B0-----:R-:W4:Y:S06]  /*e190*/  LDL.64 R64, [R1+0x40] ;  /* 0x0000400001407983 */ /* 0x001f2c0000100a00 */
[----:B-1----:R-:W4:Y:S06]  /*e1a0*/  LDL.64 R18, [R1+0x30] ;  /* 0x0000300001127983 */ /* 0x002f2c0000100a00 */
[----:B------:R-:W-:Y:S01]  /*e1b0*/  @P0 IMAD.MOV.U32 R2, RZ, RZ, RZ ;  /* 0x000000ffff020224 */ /* 0x000fe200078e00ff */
[----:B---3--:R-:W-:Y:S02]  /*e1c0*/  R2UR UR54, R28 ;  /* 0x000000001c3672ca */ /* 0x008fe400000e0000 */
[----:B------:R-:W-:Y:S02]  /*e1d0*/  R2UR UR55, R29 ;  /* 0x000000001d3772ca */ /* 0x000fe400000e0000 */
[----:B------:R-:W-:Y:S02]  /*e1e0*/  R2UR UR8, R24 ;  /* 0x00000000180872ca */ /* 0x000fe400000e0000 */
[----:B------:R-:W-:Y:S02]  /*e1f0*/  R2UR UR9, R25 ;  /* 0x00000000190972ca */ /* 0x000fe400000e0000 */
[----:B------:R-:W-:Y:S02]  /*e200*/  R2UR UR6, R54 ;  /* 0x00000000360672ca */ /* 0x000fe400000e0000 */
[----:B------:R-:W-:Y:S05]  /*e210*/  R2UR UR7, R55 ;  /* 0x00000000370772ca */ /* 0x000fea00000e0000 */
[----:B------:R0:W-:Y:S02]  /*e220*/  UTCHMMA.2CTA gdesc[UR14], gdesc[UR54], tmem[UR4], tmem[UR60], idesc[UR61], UPT ;  /* 0x00ff3c360e0075ea */ /* 0x0001e4000ba00004 */
[----:B0-----:R-:W-:Y:S02]  /*e230*/  @P0 R2UR UR54, R2 ;  /* 0x00000000023602ca */ /* 0x001fe400000e0000 */
[----:B------:R-:W-:Y:S02]  /*e240*/  @P0 R2UR UR55, R3 ;  /* 0x00000000033702ca */ /* 0x000fe400000e0000 */
[----:B------:R-:W-:Y:S02]  /*e250*/  ELECT P0, URZ, PT ;  /* 0x0000000000ff782f */ /* 0x000fe40003800000 */
[----:B------:R-:W-:Y:S01]  /*e260*/  R2UR UR14, R52 ;  /* 0x00000000340e72ca */ /* 0x000fe200000e0000 */
[----:B------:R-:W-:Y:S01]  /*e270*/  IMAD.U32 R3, RZ, RZ, UR48 ;  /* 0x00000030ff037e24 */ /* 0x000fe2000f8e00ff */
[----:B------:R-:W-:Y:S07]  /*e280*/  R2UR UR15, R53 ;  /* 0x00000000350f72ca */ /* 0x000fee00000e0000 */
[----:B------:R0:W-:Y:S02]  /*e290*/  UTCHMMA.2CTA gdesc[UR10], gdesc[UR12], tmem[UR4], tmem[UR54], idesc[UR55], UPT ;  /* 0x00ff360c0a0075ea */ /* 0x0001e4000ba00004 */
[----:B------:R-:W-:Y:S01]  /*e2a0*/  @P0 R2UR UR61, R3 ;  /* 0x00000000033d02ca */ /* 0x000fe200000e0000 */
[----:B------:R-:W-:Y:S02]  /*e2b0*/  @P0 IMAD.MOV.U32 R2, RZ, RZ, RZ ;  /* 0x000000ffff020224 */ /* 0x000fe400078e00ff */
[----:B------:R-:W-:Y:S03]  /*e2c0*/  IMAD.U32 R3, RZ, RZ, UR47 ;  /* 0x0000002fff037e24 */ /* 0x000fe6000f8e00ff */
[----:B------:R-:W-:Y:S02]  /*e2d0*/  @P0 R2UR UR60, R2 ;  /* 0x00000000023c02ca */ /* 0x000fe400000e0000 */
[----:B------:R-:W-:Y:S11]  /*e2e0*/  ELECT P0, URZ, PT ;  /* 0x0000000000ff782f */ /* 0x000ff60003800000 */
[----:B------:R1:W-:Y:S02]  /*e2f0*/  UTCHMMA.2CTA gdesc[UR6], gdesc[UR8], tmem[UR4], tmem[UR60], idesc[UR61], UPT ;  /* 0x00ff3c08060075ea */ /* 0x0003e4000ba00004 */
[----:B------:R-:W-:Y:S01]  /*e300*/  @P0 IMAD.MOV.U32 R2, RZ, RZ, RZ ;  /* 0x000000ffff020224 */ /* 0x000fe200078e00ff */
[----:B0-----:R-:W-:Y:S01]  /*e310*/  @P0 R2UR UR55, R3 ;  /* 0x00000000033702ca */ /* 0x001fe200000e0000 */
[----:B------:R-:W-:Y:S03]  /*e320*/  IMAD.U32 R3, RZ, RZ, UR46 ;  /* 0x0000002eff037e24 */ /* 0x000fe6000f8e00ff */
[----:B------:R-:W-:Y:S02]  /*e330*/  @P0 R2UR UR54, R2 ;  /* 0x00000000023602ca */ /* 0x000fe400000e0000 */
[----:B------:R-:W-:Y:S02]  /*e340*/  ELECT P0, URZ, PT ;  /* 0x0000000000ff782f */ /* 0x000fe40003800000 */
[----:B------:R-:W-:Y:S02]  /*e350*/  R2UR UR10, R50 ;  /* 0x00000000320a72ca */ /* 0x000fe400000e0000 */
[----:B------:R-:W-:Y:S09]  /*e360*/  R2UR UR11, R51 ;  /* 0x00000000330b72ca */ /* 0x000ff200000e0000 */
[----:B------:R-:W-:Y:S01]  /*e370*/  @P0 IMAD.MOV.U32 R2, RZ, RZ, RZ ;  /* 0x000000ffff020224 */ /* 0x000fe200078e00ff */
[----:B-1----:R-:W-:Y:S02]  /*e380*/  R2UR UR60, R22 ;  /* 0x00000000163c72ca */ /* 0x002fe400000e0000 */
[----:B------:R-:W-:Y:S02]  /*e390*/  R2UR UR61, R23 ;  /* 0x00000000173d72ca */ /* 0x000fe400000e0000 */
[----:B------:R-:W-:Y:S02]  /*e3a0*/  R2UR UR6, R48 ;  /* 0x00000000300672ca */ /* 0x000fe400000e0000 */
[----:B------:R-:W-:Y:S09]  /*e3b0*/  R2UR UR7, R49 ;  /* 0x00000000310772ca */ /* 0x000ff200000e0000 */
[----:B------:R0:W-:Y:S02]  /*e3c0*/  UTCHMMA.2CTA gdesc[UR14], gdesc[UR60], tmem[UR4], tmem[UR54], idesc[UR55], UPT ;  /* 0x00ff363c0e0075ea */ /* 0x0001e4000ba00004 */
[----:B0-----:R-:W-:Y:S02]  /*e3d0*/  @P0 R2UR UR60, R2 ;  /* 0x00000000023c02ca */ /* 0x001fe400000e0000 */
[----:B------:R-:W-:Y:S02]  /*e3e0*/  @P0 R2UR UR61, R3 ;  /* 0x00000000033d02ca */ /* 0x000fe400000e0000 */
[----:B------:R-:W-:Y:S02]  /*e3f0*/  ELECT P0, URZ, PT ;  /* 0x0000000000ff782f */ /* 0x000fe40003800000 */
[----:B------:R-:W-:Y:S01]  /*e400*/  R2UR UR14, R46 ;  /* 0x000000002e0e72ca */ /* 0x000fe200000e0000 */
[----:B------:R-:W-:Y:S01]  /*e410*/  IMAD.U32 R3, RZ, RZ, UR45 ;  /* 0x0000002dff037e24 */ /* 0x000fe2000f8e00ff */
[----:B------:R-:W-:Y:S09]  /*e420*/  R2UR UR15, R47 ;  /* 0x000000002f0f72ca */ /* 0x000ff200000e0000 */
[----:B------:R-:W-:Y:S01]  /*e430*/  @P0 R2UR UR55, R3 ;  /* 0x00000000033702ca */ /* 0x000fe200000e0000 */
[----:B------:R-:W-:Y:S02]  /*e440*/  @P0 IMAD.MOV.U32 R2, RZ, RZ, RZ ;  /* 0x000000ffff020224 */ /* 0x000fe400078e00ff */
[----:B------:R-:W-:Y:S03]  /*e450*/  IMAD.U32 R3, RZ, RZ, UR44 ;  /* 0x0000002cff037e24 */ /* 0x000fe6000f8e00ff */
[----:B------:R-:W-:Y:S02]  /*e460*/  @P0 R2UR UR54, R2 ;  /* 0x00000000023602ca */ /* 0x000fe400000e0000 */
[----:B------:R-:W-:Y:S11]  /*e470*/  ELECT P0, URZ, PT ;  /* 0x0000000000ff782f */ /* 0x000ff60003800000 */
[----:B------:R-:W-:Y:S02]  /*e480*/  @!UPT UIADD3 URZ, UPT, UPT, URZ, URZ, URZ ;  /* 0x000000fffffff290 */ /* 0x000fe4000fffe0ff */
[----:B------:R-:W-:Y:S01]  /*e490*/  @P0 IMAD.MOV.U32 R2, RZ, RZ, RZ ;  /* 0x000000ffff020224 */ /* 0x000fe200078e00ff */
[----:B--2---:R-:W-:Y:S02]  /*e4a0*/  R2UR UR8, R68 ;  /* 0x00000000440872ca */ /* 0x004fe400000e0000 */
[----:B------:R-:W-:Y:S02]  /*e4b0*/  R2UR UR9, R69 ;  /* 0x00000000450972ca */ /* 0x000fe400000e0000 */
[----:B------:R-:W2:Y:S01]  /*e4c0*/  LDL.64 R68, [R1+0x28] ;  /* 0x0000280001447983 */ /* 0x000ea20000100a00 */
[----:B----4-:R-:W-:Y:S02]  /*e4d0*/  R2UR UR12, R66 ;  /* 0x00000000420c72ca */ /* 0x010fe400000e0000 */
[----:B------:R-:W-:Y:S03]  /*e4e0*/  R2UR UR13, R67 ;  /* 0x00000000430d72ca */ /* 0x000fe600000e0000 */
[----:B------:R-:W3:Y:S10]  /*e4f0*/  LDL.64 R66, [R1+0x38] ;  /* 0x0000380001427983 */ /* 0x000ef40000100a00 */
[----:B------:R0:W-:Y:S01]  /*e500*/  UTCHMMA.2CTA gdesc[UR10], gdesc[UR12], tmem[UR4], tmem[UR60], idesc[UR61], UPT ;  /* 0x00ff3c0c0a0075ea */ /* 0x0001e2000ba00004 */
[----:B------:R1:W-:Y:S01]  /*e510*/  UTCHMMA.2CTA gdesc[UR6], gdesc[UR8], tmem[UR4], tmem[UR54], idesc[UR55], UPT ;  /* 0x00ff3608060075ea */ /* 0x0003e2000ba00004 */
[----:B0-----:R-:W-:Y:S02]  /*e520*/  @P0 R2UR UR60, R2 ;  /* 0x00000000023c02ca */ /* 0x001fe400000e0000 */
[----:B-1----:R-:W-:Y:S02]  /*e530*/  R2UR UR54, R64 ;  /* 0x00000000403672ca */ /* 0x002fe400000e0000 */
[----:B------:R-:W-:Y:S02]  /*e540*/  R2UR UR55, R65 ;  /* 0x00000000413772ca */ /* 0x000fe400000e0000 */
[----:B------:R-:W-:Y:S01]  /*e550*/  R2UR UR8, R18 ;  /* 0x00000000120872ca */ /* 0x000fe200000e0000 */
[----:B------:R-:W4:Y:S01]  /*e560*/  LDL.64 R64, [R1+0x18] ;  /* 0x0000180001407983 */ /* 0x000f220000100a00 */
[----:B------:R-:W-:Y:S02]  /*e570*/  R2UR UR9, R19 ;  /* 0x00000000130972ca */ /* 0x000fe400000e0000 */
[----:B------:R-:W-:Y:S02]  /*e580*/  @P0 R2UR UR61, R3 ;  /* 0x00000000033d02ca */ /* 0x000fe400000e0000 */
[----:B------:R-:W-:Y:S02]  /*e590*/  ELECT P0, URZ, PT ;  /* 0x0000000000ff782f */ /* 0x000fe40003800000 */
[----:B------:R-:W-:Y:S01]  /*e5a0*/  R2UR UR10, R44 ;  /* 0x000000002c0a72ca */ /* 0x000fe200000e0000 */
[----:B------:R-:W4:Y:S01]  /*e5b0*/  LDL.64 R18, [R1+0x10] ;  /* 0x0000100001127983 */ /* 0x000f220000100a00 */
[----:B------:R-:W-:Y:S01]  /*e5c0*/  R2UR UR11, R45 ;  /* 0x000000002d0b72ca */ /* 0x000fe200000e0000 */
[----:B------:R-:W-:Y:S01]  /*e5d0*/  IMAD.U32 R3, RZ, RZ, UR43 ;  /* 0x0000002bff037e24 */ /* 0x000fe2000f8e00ff */
[----:B------:R-:W-:Y:S02]  /*e5e0*/  R2UR UR6, R42 ;  /* 0x000000002a0672ca */ /* 0x000fe400000e0000 */
[----:B------:R-:W-:Y:S03]  /*e5f0*/  R2UR UR7, R43 ;  /* 0x000000002b0772ca */ /* 0x000fe600000e0000 */
[----:B------:R0:W-:Y:S02]  /*e600*/  UTCHMMA.2CTA gdesc[UR14], gdesc[UR54], tmem[UR4], tmem[UR60], idesc[UR61], UPT ;  /* 0x00ff3c360e0075ea */ /* 0x0001e4000ba00004 */
[----:B------:R-:W-:Y:S05]  /*e610*/  @P0 IMAD.MOV.U32 R2, RZ, RZ, RZ ;  /* 0x000000ffff020224 */ /* 0x000fea00078e00ff */
[----:B0-----:R-:W-:Y:S02]  /*e620*/  @P0 R2UR UR54, R2 ;  /* 0x00000000023602ca */ /* 0x001fe400000e0000 */
[----:B------:R-:W-:Y:S02]  /*e630*/  @P0 R2UR UR55, R3 ;  /* 0x00000000033702ca */ /* 0x000fe400000e0000 */
[----:B------:R-:W-:Y:S01]  /*e640*/  ELECT P0, URZ, PT ;  /* 0x0000000000ff782f */ /* 0x000fe20003800000 */
[----:B------:R-:W-:Y:S11]  /*e650*/  IMAD.U32 R3, RZ, RZ, UR42 ;  /* 0x0000002aff037e24 */ /* 0x000ff6000f8e00ff */
[----:B------:R-:W-:Y:S01]  /*e660*/  @!UPT UIADD3 URZ, UPT, UPT, URZ, URZ, URZ ;  /* 0x000000fffffff290 */ /* 0x000fe2000fffe0ff */
        /* <DEDUP_REMOVED lines=9> */
[----:B---3--:R-:W-:Y:S02]  /*e700*/  R2UR UR12, R66 ;  /* 0x00000000420c72ca */ /* 0x008fe400000e0000 */
[----:B------:R-:W-:Y:S02]  /*e710*/  R2UR UR13, R67 ;  /* 0x00000000430d72ca */ /* 0x000fe400000e0000 */
[----:B------:R-:W2:Y:S06]  /*e720*/  LDL.64 R66, [R1+0x20] ;  /* 0x0000200001427983 */ /* 0x000eac0000100a00 */
[----:B------:R0:W5:Y:S05]  /*e730*/  LDL.LU.64 R68, [R1+0x110] ;  /* 0x0001100001447983 */ /* 0x00016a0000300a00 */
[----:B------:R1:W-:Y:S01]  /*e740*/  UTCHMMA.2CTA gdesc[UR10], gdesc[UR12], tmem[UR4], tmem[UR54], idesc[UR55], UPT ;  /* 0x00ff360c0a0075ea */ /* 0x0003e2000ba00004 */
[----:B------:R3:W-:Y:S01]  /*e750*/  UTCHMMA.2CTA gdesc[UR6], gdesc[UR8], tmem[UR4], tmem[UR60], idesc[UR61], UPT ;  /* 0x00ff3c08060075ea */ /* 0x0007e2000ba00004 */
[----:B-1----:R-:W-:Y:S02]  /*e760*/  @P0 R2UR UR54, R2 ;  /* 0x00000000023602ca */ /* 0x002fe400000e0000 */
[----:B---3--:R-:W-:Y:S02]  /*e770*/  R2UR UR60, R40 ;  /* 0x00000000283c72ca */ /* 0x008fe400000e0000 */
[----:B------:R-:W-:Y:S02]  /*e780*/  R2UR UR61, R41 ;  /* 0x00000000293d72ca */ /* 0x000fe400000e0000 */
[----:B------:R-:W-:Y:S02]  /*e790*/  @P0 R2UR UR55, R3 ;  /* 0x00000000033702ca */ /* 0x000fe400000e0000 */
[----:B------:R-:W-:Y:S02]  /*e7a0*/  ELECT P0, URZ, PT ;  /* 0x0000000000ff782f */ /* 0x000fe40003800000 */
[----:B----4-:R-:W-:Y:S01]  /*e7b0*/  R2UR UR10, R64 ;  /* 0x00000000400a72ca */ /* 0x010fe200000e0000 */
[----:B------:R-:W-:Y:S01]  /*e7c0*/  IMAD.U32 R3, RZ, RZ, UR40 ;  /* 0x00000028ff037e24 */ /* 0x000fe2000f8e00ff */
[----:B------:R-:W-:Y:S02]  /*e7d0*/  R2UR UR11, R65 ;  /* 0x00000000410b72ca */ /* 0x000fe400000e0000 */
[----:B------:R-:W-:Y:S02]  /*e7e0*/  R2UR UR6, R18 ;  /* 0x00000000120672ca */ /* 0x000fe400000e0000 */
[----:B------:R-:W-:Y:S02]  /*e7f0*/  R2UR UR7, R19 ;  /* 0x00000000130772ca */ /* 0x000fe400000e0000 */
[----:B------:R-:W-:Y:S02]  /*e800*/  R2UR UR8, R36 ;  /* 0x00000000240872ca */ /* 0x000fe400000e0000 */
[----:B------:R-:W-:Y:S01]  /*e810*/  R2UR UR9, R37 ;  /* 0x00000000250972ca */ /* 0x000fe200000e0000 */
[----:B------:R1:W-:Y:S01]  /*e820*/  UTCHMMA.2CTA gdesc[UR60], gdesc[UR14], tmem[UR4], tmem[UR54], idesc[UR55], UPT ;  /* 0x00ff360e3c0075ea */ /* 0x0003e2000ba00004 */
[----:B------:R-:W-:Y:S01]  /*e830*/  @P0 IMAD.MOV.U32 R2, RZ, RZ, RZ ;  /* 0x000000ffff020224 */ /* 0x000fe200078e00ff */
[----:B-1----:R-:W-:Y:S02]  /*e840*/  R2UR UR54, R38 ;  /* 0x00000000263672ca */ /* 0x002fe400000e0000 */
[----:B------:R-:W-:Y:S02]  /*e850*/  R2UR UR55, R39 ;  /* 0x00000000273772ca */ /* 0x000fe400000e0000 */
[----:B------:R-:W-:Y:S02]  /*e860*/  @P0 R2UR UR60, R2 ;  /* 0x00000000023c02ca */ /* 0x000fe400000e0000 */
[----:B------:R-:W-:Y:S02]  /*e870*/  @P0 R2UR UR61, R3 ;  /* 0x00000000033d02ca */ /* 0x000fe400000e0000 */
[----:B------:R-:W-:Y:S02]  /*e880*/  ELECT P0, URZ, PT ;  /* 0x0000000000ff782f */ /* 0x000fe40003800000 */
[----:B------:R-:W-:Y:S01]  /*e890*/  R2UR.FILL UR14, R0 ;  /* 0x00000000000e72ca */ /* 0x000fe200004e0000 */
[----:B------:R-:W-:Y:S01]  /*e8a0*/  IMAD.U32 R3, RZ, RZ, UR39 ;  /* 0x00000027ff037e24 */ /* 0x000fe2000f8e00ff */
[----:B------:R-:W-:Y:S09]  /*e8b0*/  R2UR.FILL UR15, R4 ;  /* 0x00000000040f72ca */ /* 0x000ff200004e0000 */
[----:B------:R-:W-:Y:S01]  /*e8c0*/  @P0 IMAD.MOV.U32 R2, RZ, RZ, RZ ;  /* 0x000000ffff020224 */ /* 0x000fe200078e00ff */
[----:B--2---:R-:W-:Y:S02]  /*e8d0*/  R2UR UR12, R66 ;  /* 0x00000000420c72ca */ /* 0x004fe400000e0000 */
[----:B------:R-:W-:Y:S02]  /*e8e0*/  R2UR UR13, R67 ;  /* 0x00000000430d72ca */ /* 0x000fe400000e0000 */
[----:B------:R0:W5:Y:S06]  /*e8f0*/  LDL.LU.64 R66, [R1+0x108] ;  /* 0x0001080001427983 */ /* 0x00016c0000300a00 */
[----:B------:R0:W5:Y:S06]  /*e900*/  LDL.LU.64 R64, [R1+0x100] ;  /* 0x0001000001407983 */ /* 0x00016c0000300a00 */
[----:B------:R0:W5:Y:S01]  /*e910*/  LDL.LU.64 R18, [R1+0xf8] ;  /* 0x0000f80001127983 */ /* 0x0001620000300a00 */
[----:B------:R1:W-:Y:S02]  /*e920*/  UTCHMMA.2CTA gdesc[UR54], gdesc[UR12], tmem[UR4], tmem[UR60], idesc[UR61], UPT ;  /* 0x00ff3c0c360075ea */ /* 0x0003e4000ba00004 */
[----:B-1----:R-:W-:Y:S02]  /*e930*/  @P0 R2UR UR54, R2 ;  /* 0x00000000023602ca */ /* 0x002fe400000e0000 */
[----:B------:R-:W-:Y:S02]  /*e940*/  @P0 R2UR UR55, R3 ;  /* 0x00000000033702ca */ /* 0x000fe400000e0000 */
[----:B------:R-:W-:Y:S02]  /*e950*/  ELECT P0, URZ, PT ;  /* 0x0000000000ff782f */ /* 0x000fe40003800000 */
[----:B------:R-:W-:Y:S01]  /*e960*/  R2UR UR60, R34 ;  /* 0x00000000223c72ca */ /* 0x000fe200000e0000 */
[----:B------:R-:W-:Y:S01]  /*e970*/  IMAD.U32 R3, RZ, RZ, UR38 ;  /* 0x00000026ff037e24 */ /* 0x000fe2000f8e00ff */
[----:B------:R-:W-:Y:S02]  /*e980*/  R2UR UR61, R35 ;  /* 0x00000000233d72ca */ /* 0x000fe400000e0000 */
[----:B------:R-:W-:Y:S02]  /*e990*/  R2UR.FILL UR13, R6 ;  /* 0x00000000060d72ca */ /* 0x000fe400004e0000 */
[----:B------:R-:W-:Y:S03]  /*e9a0*/  R2UR.FILL UR12, R5 ;  /* 0x00000000050c72ca */ /* 0x000fe600004e0000 */
[----:B------:R1:W-:Y:S02]  /*e9b0*/  UTCHMMA.2CTA gdesc[UR8], gdesc[UR10], tmem[UR4], tmem[UR54], idesc[UR55], UPT ;  /* 0x00ff360a080075ea */ /* 0x0003e4000ba00004 */
[----:B------:R-:W-:Y:S05]  /*e9c0*/  @P0 IMAD.MOV.U32 R2, RZ, RZ, RZ ;  /* 0x000000ffff020224 */ /* 0x000fea00078e00ff */
[----:B-1----:R-:W-:Y:S02]  /*e9d0*/  @P0 R2UR UR54, R2 ;  /* 0x00000000023602ca */ /* 0x002fe400000e0000 */
[----:B------:R-:W-:Y:S02]  /*e9e0*/  @P0 R2UR UR55, R3 ;  /* 0x00000000033702ca */ /* 0x000fe400000e0000 */
[----:B------:R-:W-:Y:S02]  /*e9f0*/  ELECT P0, URZ, PT ;  /* 0x0000000000ff782f */ /* 0x000fe40003800000 */
[----:B------:R-:W-:Y:S02]  /*ea00*/  R2UR.FILL UR11, R11 ;  /* 0x000000000b0b72ca */ /* 0x000fe400004e0000 */
[----:B------:R-:W-:Y:S02]  /*ea10*/  R2UR.FILL UR10, R10 ;  /* 0x000000000a0a72ca */ /* 0x000fe400004e0000 */
[----:B------:R-:W-:Y:S02]  /*ea20*/  R2UR.FILL UR9, R8 ;  /* 0x00000000080972ca */ /* 0x000fe400004e0000 */
[----:B------:R-:W-:Y:S03]  /*ea30*/  R2UR.FILL UR8, R7 ;  /* 0x00000000070872ca */ /* 0x000fe600004e0000 */
[----:B------:R1:W-:Y:S02]  /*ea40*/  UTCHMMA.2CTA gdesc[UR60], gdesc[UR6], tmem[UR4], tmem[UR54], idesc[UR55], UPT ;  /* 0x00ff36063c0075ea */ /* 0x0003e4000ba00004 */
[----:B------:R-:W-:Y:S01]  /*ea50*/  @P0 VIADD R2, R9, 0x8 ;  /* 0x0000000809020836 */ /* 0x000fe20000000000 */
[----:B-----5:R-:W-:Y:S04]  /*ea60*/  @P0 LOP3.LUT R0, R21, 0xffff, RZ, 0xc0, !PT ;  /* 0x0000ffff15000812 */ /* 0x020fe800078ec0ff */
[----:B-1----:R-:W-:Y:S01]  /*ea70*/  @P0 R2UR UR61, R2 ;  /* 0x00000000023d02ca */ /* 0x002fe200000e0000 */
[----:B------:R-:W-:Y:S01]  /*ea80*/  IMAD.U32 R2, R14, -0x80000000, RZ ;  /* 0x800000000e027824 */ /* 0x000fe200078e00ff */
[----:B------:R-:W-:Y:S02]  /*ea90*/  @P0 R2UR UR60, R0 ;  /* 0x00000000003c02ca */ /* 0x000fe400000e0000 */
[----:B------:R-:W-:Y:S02]  /*eaa0*/  ELECT P0, URZ, PT ;  /* 0x0000000000ff782f */ /* 0x000fe40003800000 */
[----:B------:R-:W-:Y:S01]  /*eab0*/  R2UR.FILL UR7, R13 ;  /* 0x000000000d0772ca */ /* 0x000fe200004e0000 */
[----:B------:R-:W-:Y:S01]  /*eac0*/  UMOV UR54, 0x3 ;  /* 0x0000000300367882 */ /* 0x000fe20000000000 */
[----:B------:R-:W-:Y:S07]  /*ead0*/  R2UR.FILL UR6, R12 ;  /* 0x000000000c0672ca */ /* 0x000fee00004e0000 */
[----:B------:R0:W-:Y:S02]  /*eae0*/  UTCBAR.2CTA.MULTICAST [UR61], URZ, UR60 ;  /* 0x000000ff3d0073e9 */ /* 0x0001e4000820083c */
[----:B------:R-:W-:Y:S05]  /*eaf0*/  @P0 VIADD R0, R9, 0x80 ;  /* 0x0000008009000836 */ /* 0x000fea0000000000 */
[----:B------:R-:W-:Y:S01]  /*eb00*/  @P0 R2UR UR55, R0 ;  /* 0x00000000003702ca */ /* 0x000fe200000e0000 */
[----:B------:R-:W-:Y:S11]  /*eb10*/  IMAD.U32 R0, R17, -0x80000000, RZ ;  /* 0x8000000011007824 */ /* 0x000ff600078e00ff */
[----:B------:R-:W-:Y:S01]  /*eb20*/  @!UPT UIADD3 URZ, UPT, UPT, URZ, URZ, URZ ;  /* 0x000000fffffff290 */ /* 0x000fe2000fffe0ff */
[----:B------:R0:W-:Y:S01]  /*eb30*/  UTCBAR.2CTA.MULTICAST [UR55], URZ, UR54 ;  /* 0x000000ff370073e9 */ /* 0x0001e20008200836 */
[----:B------:R-:W1:Y:S02]  /*eb40*/  SYNCS.PHASECHK.TRANS64.TRYWAIT P0, [R9+URZ+0x30], R2 ;  /* 0x00003002090075a7 */ /* 0x000e6400080011ff */
[----:B01----:R-:W-:Y:S05]  /*eb50*/  @!P0 BRA `(.L_x_107) ;  /* 0x0000009000708947 */ /* 0x003fea0003800000 */
.L_x_228:
[----:B------:R-:W1:Y:S02]  /*eb60*/  SYNCS.PHASECHK.TRANS64.TRYWAIT P0, [R9+URZ+0xb0], R0 ;  /* 0x0000b000090075a7 */ /* 0x000e6400080011ff */
[----:B-1----:R-:W-:Y:S05]  /*eb70*/  @!P0 BRA `(.L_x_108) ;  /* 0x0000009000808947 */ /* 0x002fea0003800000 */
.L_x_230:
[----:B------:R-:W-:Y:S01]  /*eb80*/  MOV.SPILL R4, UR15 ;  /* 0x0000000f00047c02 */ /* 0x000fe20009000f00 */
[----:B------:R-:W2:Y:S01]  /*eb90*/  LDL.64 R6, [R1+0x68] ;  /* 0x0000680001067983 */ /* 0x000ea20000100a00 */
[----:B------:R-:W-:Y:S02]  /*eba0*/  MOV.SPILL R8, UR11 ;  /* 0x0000000b00087c02 */ /* 0x000fe40009000f00 */
[----:B------:R-:W-:Y:S02]  /*ebb0*/  ELECT P0, URZ, PT ;  /* 0x0000000000ff782f */ /* 0x000fe40003800000 */
[----:B------:R-:W-:Y:S01]  /*ebc0*/  MOV.SPILL R0, UR14 ;  /* 0x0000000e00007c02 */ /* 0x000fe20009000f00 */
[----:B0-----:R-:W-:Y:S01]  /*ebd0*/  IMAD.U32 R3, RZ, RZ, UR37 ;  /* 0x00000025ff037e24 */ /* 0x001fe2000f8e00ff */
[----:B------:R-:W-:Y:S01]  /*ebe0*/  MOV.SPILL R5, UR8 ;  /* 0x0000000800057c02 */ /* 0x000fe20009000f00 */
[----:B------:R-:W3:Y:S06]  /*ebf0*/  LDL.64 R12, [R1+0x60] ;  /* 0x00006000010c7983 */ /* 0x000eec0000100a00 */
[----:B------:R-:W4:Y:S02]  /*ec00*/  LDL.64 R10, [R1+0x78] ;  /* 0x00007800010a7983 */ /* 0x000f240000100a00 */
[----:B------:R-:W-:Y:S01]  /*ec10*/  @P0 R2UR UR55, R3 ;  /* 0x00000000033702ca */ /* 0x000fe200000e0000 */
[----:B------:R-:W-:Y:S03]  /*ec20*/  @P0 IMAD.MOV.U32 R2, RZ, RZ, RZ ;  /* 0x000000ffff020224 */ /* 0x000fe600078e00ff */
[----:B------:R0:W-:Y:S01]  /*ec30*/  STL.64 [R1+0xf8], R14 ;  /* 0x0000f80e01007387 */ /* 0x0001e20000100a00 */
[----:B------:R-:W-:Y:S01]  /*ec40*/  IMAD.U32 R3, RZ, RZ, UR36 ;  /* 0x00000024ff037e24 */ /* 0x000fe2000f8e00ff */
[----:B------:R-:W-:Y:S02]  /*ec50*/  @P0 R2UR UR54, R2 ;  /* 0x00000000023602ca */ /* 0x000fe400000e0000 */
[----:B------:R-:W-:Y:S11]  /*ec60*/  ELECT P0, URZ, PT ;  /* 0x0000000000ff782f */ /* 0x000ff60003800000 */
[----:B------:R1:W-:Y:S02]  /*ec70*/  UTCHMMA.2CTA gdesc[UR56], gdesc[UR12], tmem[UR5], tmem[UR54], idesc[UR55], UP0 ;  /* 0x00ff360c380075ea */ /* 0x0003e40008200005 */
[----:B------:R-:W-:Y:S01]  /*ec80*/  @P0 R2UR UR61, R3 ;  /* 0x00000000033d02ca */ /* 0x000fe200000e0000 */
[----:B------:R-:W-:Y:S02]  /*ec90*/  @P0 IMAD.MOV.U32 R2, RZ, RZ, RZ ;  /* 0x000000ffff020224 */ /* 0x000fe400078e00ff */
[----:B------:R-:W-:Y:S03]  /*eca0*/  IMAD.U32 R3, RZ, RZ, UR35 ;  /* 0x00000023ff037e24 */ /* 0x000fe6000f8e00ff */
[----:B------:R-:W-:Y:S02]  /*ecb0*/  @P0 R2UR UR60, R2 ;  /* 0x00000000023c02ca */ /* 0x000fe400000e0000 */
[----:B------:R-:W-:Y:S01]  /*ecc0*/  ELECT P0, URZ, PT ;  /* 0x0000000000ff782f */ /* 0x000fe20003800000 */
[----:B0-----:R-:W4:Y:S11]  /*ecd0*/  LDL.64 R14, [R1+0x58] ;  /* 0x00005800010e7983 */ /* 0x001f360000100a00 */
[----:B------:R-:W-:Y:S01]  /*ece0*/  @!UPT UIADD3 URZ, UPT, UPT, URZ, URZ, URZ ;  /* 0x000000fffffff290 */ /* 0x000fe2000fffe0ff */
[----:B------:R-:W-:Y:S01]  /*ecf0*/  @P0 IMAD.MOV.U32 R2, RZ, RZ, RZ ;  /* 0x000000ffff020224 */ /* 0x000fe200078e00ff */
[----:B-1----:R-:W-:Y:S02]  /*ed00*/  R2UR UR54, R76 ;  /* 0x000000004c3672ca */ /* 0x002fe400000e0000 */
[----:B------:R-:W-:Y:S02]  /*ed10*/  R2UR UR55, R77 ;  /* 0x000000004d3772ca */ /* 0x000fe400000e0000 */
[----:B--2---:R-:W-:Y:S02]  /*ed20*/  R2UR UR15, R7 ;  /* 0x00000000070f72ca */ /* 0x004fe400000e0000 */
[----:B------:R-:W-:Y:S02]  /*ed30*/  MOV.SPILL R7, UR10 ;  /* 0x0000000a00077c02 */ /* 0x000fe40009000f00 */
[----:B------:R-:W-:Y:S02]  /*ed40*/  R2UR UR14, R6 ;  /* 0x00000000060e72ca */ /* 0x000fe400000e0000 */
[----:B---3--:R-:W-:Y:S02]  /*ed50*/  R2UR UR10, R12 ;  /* 0x000000000c0a72ca */ /* 0x008fe400000e0000 */
[----:B------:R-:W-:Y:S02]  /*ed60*/  R2UR UR11, R13 ;  /* 0x000000000d0b72ca */ /* 0x000fe400000e0000 */
[----:B------:R-:W-:Y:S01]  /*ed70*/  MOV.SPILL R6, UR9 ;  /* 0x0000000900067c02 */ /* 0x000fe20009000f00 */
[----:B------:R-:W2:Y:S01]  /*ed80*/  LDL.64 R12, [R1+0x70] ;  /* 0x00007000010c7983 */ /* 0x000ea20000100a00 */
[----:B----4-:R-:W-:Y:S02]  /*ed90*/  R2UR UR8, R10 ;  /* 0x000000000a0872ca */ /* 0x010fe400000e0000 */
[----:B------:R-:W-:Y:S02]  /*eda0*/  R2UR UR9, R11 ;  /* 0x000000000b0972ca */ /* 0x000fe400000e0000 */
[----:B------:R-:W-:Y:S01]  /*edb0*/  MOV.SPILL R11, UR7 ;  /* 0x00000007000b7c02 */ /* 0x000fe20009000f00 */
[----:B------:R0:W-:Y:S01]  /*edc0*/  UTCHMMA.2CTA gdesc[UR54], gdesc[UR14], tmem[UR5], tmem[UR60], idesc[UR61], UPT ;  /* 0x00ff3c0e360075ea */ /* 0x0001e2000ba00005 */
[----:B------:R-:W-:Y:S02]  /*edd0*/  MOV.SPILL R10, UR6 ;  /* 0x00000006000a7c02 */ /* 0x000fe40009000f00 */
[----:B0-----:R-:W-:Y:S02]  /*ede0*/  @P0 R2UR UR54, R2 ;  /* 0x00000000023602ca */ /* 0x001fe400000e0000 */
[----:B------:R-:W-:Y:S02]  /*edf0*/  @P0 R2UR UR55, R3 ;  /* 0x00000000033702ca */ /* 0x000fe400000e0000 */
[----:B------:R-:W-:Y:S02]  /*ee00*/  ELECT P0, URZ, PT ;  /* 0x0000000000ff782f */ /* 0x000fe40003800000 */
[----:B------:R-:W-:Y:S01]  /*ee10*/  R2UR.FILL UR14, R0 ;  /* 0x00000000000e72ca */ /* 0x000fe200004e0000 */
[----:B------:R-:W-:Y:S01]  /*ee20*/  IMAD.U32 R3, RZ, RZ, UR34 ;  /* 0x00000022ff037e24 */ /* 0x000fe2000f8e00ff */
[----:B------:R-:W-:Y:S02]  /*ee30*/  R2UR UR6, R14 ;  /* 0x000000000e0672ca */ /* 0x000fe400000e0000 */
[----:B------:R-:W-:Y:S02]  /*ee40*/  R2UR UR7, R15 ;  /* 0x000000000f0772ca */ /* 0x000fe400000e0000 */
[----:B------:R-:W-:Y:S01]  /*ee50*/  R2UR.FILL UR15, R4 ;  /* 0x00000000040f72ca */ /* 0x000fe200004e0000 */
[----:B------:R0:W5:Y:S04]  /*ee60*/  LDL.LU.64 R14, [R1+0xf8] ;  /* 0x0000f800010e7983 */ /* 0x0001680000300a00 */
[----:B------:R-:W-:Y:S01]  /*ee70*/  @P0 IMAD.MOV.U32 R2, RZ, RZ, RZ ;  /* 0x000000ffff020224 */ /* 0x000fe200078e00ff */
[----:B------:R1:W-:Y:S04]  /*ee80*/  UTCHMMA.2CTA gdesc[UR8], gdesc[UR10], tmem[UR5], tmem[UR54], idesc[UR55], UPT ;  /* 0x00ff360a080075ea */ /* 0x0003e8000ba00005 */
[----:B-1----:R-:W-:Y:S02]  /*ee90*/  @P0 R2UR UR54, R2 ;  /* 0x00000000023602ca */ /* 0x002fe400000e0000 */
[----:B------:R-:W-:Y:S02]  /*eea0*/  @P0 R2UR UR55, R3 ;  /* 0x00000000033702ca */ /* 0x000fe400000e0000 */
[----:B------:R-:W-:Y:S02]  /*eeb0*/  ELECT P0, URZ, PT ;  /* 0x0000000000ff782f */ /* 0x000fe40003800000 */
[----:B------:R-:W-:Y:S02]  /*eec0*/  R2UR.FILL UR11, R8 ;  /* 0x00000000080b72ca */ /* 0x000fe400004e0000 */
[----:B------:R-:W-:Y:S02]  /*eed0*/  R2UR.FILL UR10, R7 ;  /* 0x00000000070a72ca */ /* 0x000fe400004e0000 */
[----:B------:R-:W-:Y:S02]  /*eee0*/  R2UR.FILL UR9, R6 ;  /* 0x00000000060972ca */ /* 0x000fe400004e0000 */
[----:B------:R-:W-:Y:S05]  /*eef0*/  R2UR.FILL UR8, R5 ;  /* 0x00000000050872ca */ /* 0x000fea00004e0000 */
[----:B------:R-:W-:Y:S01]  /*ef00*/  @P0 VIADD R2, R9, 0x38 ;  /* 0x0000003809020836 */ /* 0x000fe20000000000 */
[----:B------:R-:W-:Y:S02]  /*ef10*/  @P0 LOP3.LUT R0, R21, 0xffff, RZ, 0xc0, !PT ;  /* 0x0000ffff15000812 */ /* 0x000fe400078ec0ff */
[----:B--2---:R-:W-:Y:S02]  /*ef20*/  R2UR UR60, R12 ;  /* 0x000000000c3c72ca */ /* 0x004fe400000e0000 */
[----:B------:R-:W-:Y:S11]  /*ef30*/  R2UR UR61, R13 ;  /* 0x000000000d3d72ca */ /* 0x000ff600000e0000 */
[----:B------:R-:W-:Y:S02]  /*ef40*/  @!UPT UIADD3 URZ, UPT, UPT, URZ, URZ, URZ ;  /* 0x000000fffffff290 */ /* 0x000fe4000fffe0ff */
[----:B------:R1:W-:Y:S02]  /*ef50*/  UTCHMMA.2CTA gdesc[UR60], gdesc[UR6], tmem[UR5], tmem[UR54], idesc[UR55], UPT ;  /* 0x00ff36063c0075ea */ /* 0x0003e4000ba00005 */
        /* <DEDUP_REMOVED lines=15> */
.L_x_232:
[----:B------:R-:W1:Y:S02]  /*f050*/  SYNCS.PHASECHK.TRANS64.TRYWAIT P0, [R9+URZ+0x40], R0 ;  /* 0x00004000090075a7 */ /* 0x000e6400080011ff */
[----:B-1----:R-:W-:Y:S05]  /*f060*/  @!P0 BRA `(.L_x_110) ;  /* 0x0000008c00788947 */ /* 0x002fea0003800000 */
.L_x_234:
[----:B------:R-:W-:Y:S01]  /*f070*/  MOV.SPILL R0, UR12 ;  /* 0x0000000c00007c02 */ /* 0x000fe20009000f00 */
[----:B------:R-:W2:Y:S01]  /*f080*/  LDL.64 R6, [R1+0x8] ;  /* 0x0000080001067983 */ /* 0x000ea20000100a00 */
[----:B------:R-:W-:Y:S02]  /*f090*/  MOV.SPILL R4, UR13 ;  /* 0x0000000d00047c02 */ /* 0x000fe40009000f00 */
[----:B------:R-:W-:Y:S02]  /*f0a0*/  ELECT P0, URZ, PT ;  /* 0x0000000000ff782f */ /* 0x000fe40003800000 */
[----:B------:R-:W-:Y:S01]  /*f0b0*/  MOV.SPILL R5, UR8 ;  /* 0x0000000800057c02 */ /* 0x000fe20009000f00 */
[----:B0-----:R-:W-:Y:S01]  /*f0c0*/  IMAD.U32 R3, RZ, RZ, UR33 ;  /* 0x00000021ff037e24 */ /* 0x001fe2000f8e00ff */
[----:B------:R-:W-:Y:S01]  /*f0d0*/  MOV.SPILL R8, UR7 ;  /* 0x0000000700087c02 */ /* 0x000fe20009000f00 */
[----:B------:R-:W3:Y:S01]  /*f0e0*/  LDL.64 R10, [R1] ;  /* 0x00000000010a7983 */ /* 0x000ee20000100a00 */
[----:B------:R-:W-:Y:S07]  /*f0f0*/  R2UR UR7, R125 ;  /* 0x000000007d0772ca */ /* 0x000fee00000e0000 */
[----:B------:R-:W-:Y:S01]  /*f100*/  @P0 R2UR UR55, R3 ;  /* 0x00000000033702ca */ /* 0x000fe200000e0000 */
[----:B------:R-:W-:Y:S02]  /*f110*/  @P0 IMAD.MOV.U32 R2, RZ, RZ, RZ ;  /* 0x000000ffff020224 */ /* 0x000fe400078e00ff */
[----:B------:R-:W-:Y:S03]  /*f120*/  IMAD.U32 R3, RZ, RZ, UR32 ;  /* 0x00000020ff037e24 */ /* 0x000fe6000f8e00ff */
[----:B------:R-:W-:Y:S02]  /*f130*/  @P0 R2UR UR54, R2 ;  /* 0x00000000023602ca */ /* 0x000fe400000e0000 */
[----:B------:R-:W-:Y:S11]  /*f140*/  ELECT P0, URZ, PT ;  /* 0x0000000000ff782f */ /* 0x000ff60003800000 */
[----:B------:R0:W-:Y:S02]  /*f150*/  UTCHMMA.2CTA gdesc[UR62], gdesc[UR58], tmem[UR11], tmem[UR54], idesc[UR55], !UPT ;  /* 0x00ff363a3e0075ea */ /* 0x0001e4000fa0000b */
[----:B------:R-:W-:Y:S01]  /*f160*/  @P0 R2UR UR61, R3 ;  /* 0x00000000033d02ca */ /* 0x000fe200000e0000 */
[----:B------:R-:W-:Y:S02]  /*f170*/  @P0 IMAD.MOV.U32 R2, RZ, RZ, RZ ;  /* 0x000000ffff020224 */ /* 0x000fe400078e00ff */
[----:B------:R-:W-:Y:S03]  /*f180*/  IMAD.U32 R3, RZ, RZ, UR31 ;  /* 0x0000001fff037e24 */ /* 0x000fe6000f8e00ff */
[----:B------:R-:W-:Y:S02]  /*f190*/  @P0 R2UR UR60, R2 ;  /* 0x00000000023c02ca */ /* 0x000fe400000e0000 */
[----:B------:R-:W-:Y:S11]  /*f1a0*/  ELECT P0, URZ, PT ;  /* 0x0000000000ff782f */ /* 0x000ff60003800000 */
[----:B------:R-:W-:Y:S02]  /*f1b0*/  @!UPT UIADD3 URZ, UPT, UPT, URZ, URZ, URZ ;  /* 0x000000fffffff290 */ /* 0x000fe4000fffe0ff */
[----:B------:R-:W-:Y:S01]  /*f1c0*/  @P0 IMAD.MOV.U32 R2, RZ, RZ, RZ ;  /* 0x000000ffff020224 */ /* 0x000fe200078e00ff */
[----:B0-----:R-:W-:Y:S02]  /*f1d0*/  R2UR UR54, R98 ;  /* 0x00000000623672ca */ /* 0x001fe400000e0000 */
[----:B------:R-:W-:Y:S02]  /*f1e0*/  R2UR UR55, R99 ;  /* 0x00000000633772ca */ /* 0x000fe400000e0000 */
[----:B--2---:R-:W-:Y:S02]  /*f1f0*/  R2UR UR12, R6 ;  /* 0x00000000060c72ca */ /* 0x004fe400000e0000 */
[----:B------:R-:W-:Y:S02]  /*f200*/  R2UR UR13, R7 ;  /* 0x00000000070d72ca */ /* 0x000fe400000e0000 */
[----:B------:R-:W-:Y:S02]  /*f210*/  MOV.SPILL R6, UR9 ;  /* 0x0000000900067c02 */ /* 0x000fe40009000f00 */
[----:B---3--:R-:W-:Y:S02]  /*f220*/  R2UR UR8, R10 ;  /* 0x000000000a0872ca */ /* 0x008fe400000e0000 */
[----:B------:R-:W-:Y:S02]  /*f230*/  R2UR UR9, R11 ;  /* 0x000000000b0972ca */ /* 0x000fe400000e0000 */
[----:B------:R-:W-:Y:S02]  /*f240*/  MOV.SPILL R7, UR6 ;  /* 0x0000000600077c02 */ /* 0x000fe40009000f00 */
[----:B------:R-:W-:Y:S02]  /*f250*/  MOV.SPILL R11, UR5 ;  /* 0x00000005000b7c02 */ /* 0x000fe40009000f00 */
[----:B------:R-:W-:Y:S01]  /*f260*/  MOV.SPILL R10, UR4 ;  /* 0x00000004000a7c02 */ /* 0x000fe20009000f00 */
[----:B------:R0:W-:Y:S01]  /*f270*/  UTCHMMA.2CTA gdesc[UR12], gdesc[UR54], tmem[UR11], tmem[UR60], idesc[UR61], UPT ;  /* 0x00ff3c360c0075ea */ /* 0x0001e2000ba0000b */
[----:B------:R-:W-:Y:S02]  /*f280*/  R2UR UR6, R124 ;  /* 0x000000007c0672ca */ /* 0x000fe400000e0000 */
[----:B------:R-:W-:Y:S02]  /*f290*/  R2UR UR4, R94 ;  /* 0x000000005e0472ca */ /* 0x000fe400000e0000 */
[----:B------:R-:W-:Y:S02]  /*f2a0*/  R2UR UR5, R95 ;  /* 0x000000005f0572ca */ /* 0x000fe400000e0000 */
[----:B0-----:R-:W-:Y:S02]  /*f2b0*/  R2UR UR60, R96 ;  /* 0x00000000603c72ca */ /* 0x001fe400000e0000 */
[----:B------:R-:W-:Y:S02]  /*f2c0*/  R2UR UR61, R97 ;  /* 0x00000000613d72ca */ /* 0x000fe400000e0000 */
[----:B------:R-:W-:Y:S02]  /*f2d0*/  @P0 R2UR UR54, R2 ;  /* 0x00000000023602ca */ /* 0x000fe400000e0000 */
[----:B------:R-:W-:Y:S02]  /*f2e0*/  @P0 R2UR UR55, R3 ;  /* 0x00000000033702ca */ /* 0x000fe400000e0000 */
[----:B------:R-:W-:Y:S02]  /*f2f0*/  ELECT P0, URZ, PT ;  /* 0x0000000000ff782f */ /* 0x000fe40003800000 */
[----:B------:R-:W-:Y:S01]  /*f300*/  R2UR UR12, R122 ;  /* 0x000000007a0c72ca */ /* 0x000fe200000e0000 */
[----:B------:R-:W-:Y:S01]  /*f310*/  IMAD.U32 R3, RZ, RZ, UR30 ;  /* 0x0000001eff037e24 */ /* 0x000fe2000f8e00ff */
[----:B------:R-:W-:Y:S07]  /*f320*/  R2UR UR13, R123 ;  /* 0x000000007b0d72ca */ /* 0x000fee00000e0000 */
[----:B------:R0:W-:Y:S02]  /*f330*/  UTCHMMA.2CTA gdesc[UR8], gdesc[UR60], tmem[UR11], tmem[UR54], idesc[UR55], UPT ;  /* 0x00ff363c080075ea */ /* 0x0001e4000ba0000b */
[----:B------:R-:W-:Y:S05]  /*f340*/  @P0 IMAD.MOV.U32 R2, RZ, RZ, RZ ;  /* 0x000000ffff020224 */ /* 0x000fea00078e00ff */
        /* <DEDUP_REMOVED lines=16> */
[----:B------:R-:W-:Y:S02]  /*f450*/  R2UR UR6, R86 ;  /* 0x00000000560672ca */ /* 0x000fe400000e0000 */
[----:B------:R-:W-:Y:S02]  /*f460*/  R2UR UR7, R87 ;  /* 0x00000000570772ca */ /* 0x000fe400000e0000 */
[----:B------:R-:W-:Y:S02]  /*f470*/  R2UR UR4, R118 ;  /* 0x00000000760472ca */ /* 0x000fe400000e0000 */
[----:B------:R-:W-:Y:S05]  /*f480*/  R2UR UR5, R119 ;  /* 0x00000000770572ca */ /* 0x000fea00000e0000 */
[----:B------:R0:W-:Y:S02]  /*f490*/  UTCHMMA.2CTA gdesc[UR12], gdesc[UR60], tmem[UR11], tmem[UR54], idesc[UR55], UPT ;  /* 0x00ff363c0c0075ea */ /* 0x0001e4000ba0000b */
        /* <DEDUP_REMOVED lines=36> */
[----:B------:R-:W-:Y:S01]  /*f6e0*/  R2UR.FILL UR12, R0 ;  /* 0x00000000000c72ca */ /* 0x000fe200004e0000 */
[----:B------:R-:W-:Y:S01]  /*f6f0*/  IMAD.U32 R3, RZ, RZ, UR24 ;  /* 0x00000018ff037e24 */ /* 0x000fe2000f8e00ff */
[----:B------:R-:W-:Y:S07]  /*f700*/  R2UR.FILL UR13, R4 ;  /* 0x00000000040d72ca */ /* 0x000fee00004e0000 */
[----:B------:R0:W-:Y:S02]  /*f710*/  UTCHMMA.2CTA gdesc[UR60], gdesc[UR8], tmem[UR11], tmem[UR54], idesc[UR55], UPT ;  /* 0x00ff36083c0075ea */ /* 0x0001e4000ba0000b */
[----:B------:R-:W-:Y:S01]  /*f720*/  @P0 IMAD.MOV.U32 R2, RZ, RZ, RZ ;  /* 0x000000ffff020224 */ /* 0x000fe200078e00ff */
        /* <DEDUP_REMOVED lines=29> */
[----:B------:R-:W-:Y:S01]  /*f900*/  @P0 IMAD.MOV.U32 R2, RZ, RZ, RZ ;  /* 0x000000ffff020224 */ /* 0x000fe200078e00ff */
[----:B0-----:R-:W-:Y:S02]  /*f910*/  R2UR UR60, R106 ;  /* 0x000000006a3c72ca */ /* 0x001fe400000e0000 */
[----:B------:R-:W-:Y:S02]  /*f920*/  R2UR UR61, R107 ;  /* 0x000000006b3d72ca */ /* 0x000fe400000e0000 */
[----:B------:R-:W-:Y:S02]  /*f930*/  @P0 R2UR UR54, R2 ;  /* 0x00000000023602ca */ /* 0x000fe400000e0000 */
[----:B------:R-:W-:Y:S02]  /*f940*/  @P0 R2UR UR55, R3 ;  /* 0x00000000033702ca */ /* 0x000fe400000e0000 */
[----:B------:R-:W-:Y:S01]  /*f950*/  ELECT P0, URZ, PT ;  /* 0x0000000000ff782f */ /* 0x000fe20003800000 */
[----:B------:R-:W-:Y:S10]  /*f960*/  IMAD.U32 R3, RZ, RZ, UR20 ;  /* 0x00000014ff037e24 */ /* 0x000ff4000f8e00ff */
        /* <DEDUP_REMOVED lines=21> */
[----:B------:R-:W-:Y:S02]  /*fac0*/  R2UR.FILL UR5, R11 ;  /* 0x000000000b0572ca */ /* 0x000fe400004e0000 */
[----:B------:R-:W-:Y:S07]  /*fad0*/  R2UR.FILL UR4, R10 ;  /* 0x000000000a0472ca */ /* 0x000fee00004e0000 */
[----:B------:R0:W-:Y:S02]  /*fae0*/  UTCHMMA.2CTA gdesc[UR60], gdesc[UR68], tmem[UR11], tmem[UR54], idesc[UR55], UPT ;  /* 0x00ff36443c0075ea */ /* 0x0001e4000ba0000b */
[C---:B------:R-:W-:Y:S05]  /*faf0*/  @P0 VIADD R0, R9.reuse, 0x90 ;  /* 0x0000009009000836 */ /* 0x040fea0000000000 */
[----:B0-----:R-:W-:Y:S02]  /*fb00*/  @P0 R2UR UR61, R0 ;  /* 0x00000000003d02ca */ /* 0x001fe400000e0000 */
[----:B------:R-:W-:Y:S01]  /*fb10*/  ELECT P0, URZ, PT ;  /* 0x0000000000ff782f */ /* 0x000fe20003800000 */
[----:B------:R-:W-:Y:S10]  /*fb20*/  UMOV UR60, 0x3 ;  /* 0x00000003003c7882 */ /* 0x000ff40000000000 */
[----:B------:R0:W-:Y:S02]  /*fb30*/  UTCBAR.2CTA.MULTICAST [UR61], URZ, UR60 ;  /* 0x000000ff3d0073e9 */ /* 0x0001e4000820083c */
[----:B------:R-:W-:Y:S01]  /*fb40*/  @P0 VIADD R2, R9, 0x48 ;  /* 0x0000004809020836 */ /* 0x000fe20000000000 */
[----:B------:R-:W-:Y:S04]  /*fb50*/  @P0 LOP3.LUT R0, R21, 0xffff, RZ, 0xc0, !PT ;  /* 0x0000ffff15000812 */ /* 0x000fe800078ec0ff */
[----:B------:R-:W-:Y:S01]  /*fb60*/  @P0 R2UR UR55, R2 ;  /* 0x00000000023702ca */ /* 0x000fe200000e0000 */
[----:B------:R-:W-:Y:S01]  /*fb70*/  IMAD.U32 R2, R16, -0x80000000, RZ ;  /* 0x8000000010027824 */ /* 0x000fe200078e00ff */
[----:B------:R-:W-:Y:S01]  /*fb80*/  @P0 R2UR UR54, R0 ;  /* 0x00000000003602ca */ /* 0x000fe200000e0000 */
[----:B------:R-:W-:Y:S11]  /*fb90*/  IMAD.U32 R0, R92, -0x80000000, RZ ;  /* 0x800000005c007824 */ /* 0x000ff600078e00ff */
[----:B------:R-:W-:Y:S01]  /*fba0*/  @!UPT UIADD3 URZ, UPT, UPT, URZ, URZ, URZ ;  /* 0x000000fffffff290 */ /* 0x000fe2000fffe0ff */
[----:B------:R0:W-:Y:S01]  /*fbb0*/  UTCBAR.2CTA.MULTICAST [UR55], URZ, UR54 ;  /* 0x000000ff370073e9 */ /* 0x0001e20008200836 */
[----:B------:R-:W1:Y:S02]  /*fbc0*/  SYNCS.PHASECHK.TRANS64.TRYWAIT P0, [R9+URZ+0xa0], R2 ;  /* 0x0000a002090075a7 */ /* 0x000e6400080011ff */
[----:B01----:R-:W-:Y:S05]  /*fbd0*/  @!P0 BRA `(.L_x_111) ;  /* 0x0000008000b88947 */ /* 0x003fea0003800000 */
.L_x_236:
[----:B------:R-:W1:Y:S02]  /*fbe0*/  SYNCS.PHASECHK.TRANS64.TRYWAIT P0, [R9+URZ+0x50], R0 ;  /* 0x00005000090075a7 */ /* 0x000e6400080011ff */
[----:B-1----:R-:W-:Y:S05]  /*fbf0*/  @!P0 BRA `(.L_x_112) ;  /* 0x0000008000c88947 */ /* 0x002fea0003800000 */
.L_x_238:
[----:B------:R-:W-:Y:S02]  /*fc00*/  MOV.SPILL R4, UR21 ;  /* 0x0000001500047c02 */ /* 0x000fe40009000f00 */
[----:B------:R-:W-:Y:S02]  /*fc10*/  ELECT P0, URZ, PT ;  /* 0x0000000000ff782f */ /* 0x000fe40003800000 */
[----:B------:R-:W-:Y:S01]  /*fc20*/  MOV.SPILL R0, UR20 ;  /* 0x0000001400007c02 */ /* 0x000fe20009000f00 */
[----:B0-----:R-:W-:Y:S01]  /*fc30*/  IMAD.U32 R3, RZ, RZ, UR17 ;  /* 0x00000011ff037e24 */ /* 0x001fe2000f8e00ff */
[----:B------:R-:W-:Y:S01]  /*fc40*/  R2UR UR20, R68 ;  /* 0x00000000441472ca */ /* 0x000fe200000e0000 */
[----:B------:R-:W-:Y:S01]  /*fc50*/  UPLOP3.LUT UP0, UPT, UPT, UPT, UPT, 0x80, 0x8 ;  /* 0x000000000008789c */ /* 0x000fe20003f0f070 */
[----:B------:R-:W-:Y:S02]  /*fc60*/  R2UR UR21, R69 ;  /* 0x00000000451572ca */ /* 0x000fe400000e0000 */
[----:B------:R-:W-:Y:S02]  /*fc70*/  MOV.SPILL R8, UR19 ;  /* 0x0000001300087c02 */ /* 0x000fe40009000f00 */
[----:B------:R-:W-:Y:S02]  /*fc80*/  MOV.SPILL R7, UR18 ;  /* 0x0000001200077c02 */ /* 0x000fe40009000f00 */
[----:B------:R-:W-:Y:S02]  /*fc90*/  MOV.SPILL R6, UR13 ;  /* 0x0000000d00067c02 */ /* 0x000fe40009000f00 */
[----:B------:R-:W-:Y:S01]  /*fca0*/  @P0 R2UR UR55, R3 ;  /* 0x00000000033702ca */ /* 0x000fe200000e0000 */
[----:B------:R-:W-:Y:S01]  /*fcb0*/  @P0 IMAD.MOV.U32 R2, RZ, RZ, RZ ;  /* 0x000000ffff020224 */ /* 0x000fe200078e00ff */
[----:B------:R-:W-:Y:S01]  /*fcc0*/  MOV.SPILL R5, UR12 ;  /* 0x0000000c00057c02 */ /* 0x000fe20009000f00 */
[----:B------:R-:W-:Y:S01]  /*fcd0*/  IMAD.U32 R3, RZ, RZ, UR16 ;  /* 0x00000010ff037e24 */ /* 0x000fe2000f8e00ff */
[----:B------:R-:W-:Y:S02]  /*fce0*/  R2UR UR18, R66 ;  /* 0x00000000421272ca */ /* 0x000fe400000e0000 */
[----:B------:R-:W-:Y:S02]  /*fcf0*/  @P0 R2UR UR54, R2 ;  /* 0x00000000023602ca */ /* 0x000fe400000e0000 */
[----:B------:R-:W-:Y:S02]  /*fd00*/  ELECT P0, URZ, PT ;  /* 0x0000000000ff782f */ /* 0x000fe40003800000 */
[----:B------:R-:W-:Y:S02]  /*fd10*/  R2UR UR19, R67 ;  /* 0x00000000431372ca */ /* 0x000fe400000e0000 */
[----:B------:R-:W-:Y:S02]  /*fd20*/  R2UR UR12, R72 ;  /* 0x00000000480c72ca */ /* 0x000fe400000e0000 */
[----:B------:R-:W-:Y:S02]  /*fd30*/  R2UR UR13, R73 ;  /* 0x00000000490d72ca */ /* 0x000fe400000e0000 */
[----:B------:R-:W-:Y:S02]  /*fd40*/  MOV.SPILL R11, UR5 ;  /* 0x00000005000b7c02 */ /* 0x000fe40009000f00 */
[----:B------:R-:W-:Y:S02]  /*fd50*/  MOV.SPILL R10, UR4 ;  /* 0x00000004000a7c02 */ /* 0x000fe40009000f00 */
[----:B------:R-:W-:Y:S01]  /*fd60*/  R2UR UR4, R64 ;  /* 0x00000000400472ca */ /* 0x000fe200000e0000 */
[----:B------:R0:W-:Y:S01]  /*fd70*/  UTCHMMA.2CTA gdesc[UR8], gdesc[UR6], tmem[UR10], tmem[UR54], idesc[UR55], UP1 ;  /* 0x00ff3606080075ea */ /* 0x0001e20008a0000a */
[----:B------:R-:W-:Y:S01]  /*fd80*/  @P0 R2UR UR61, R3 ;  /* 0x00000000033d02ca */ /* 0x000fe200000e0000 */
[----:B------:R-:W-:Y:S01]  /*fd90*/  @P0 IMAD.MOV.U32 R2, RZ, RZ, RZ ;  /* 0x000000ffff020224 */ /* 0x000fe200078e00ff */
[----:B------:R-:W-:Y:S01]  /*fda0*/  R2UR UR5, R65 ;  /* 0x00000000410572ca */ /* 0x000fe200000e0000 */
[----:B------:R-:W-:Y:S01]  /*fdb0*/  IMAD.U32 R3, RZ, RZ, UR15 ;  /* 0x0000000fff037e24 */ /* 0x000fe2000f8e00ff */
[----:B------:R-:W-:Y:S01]  /*fdc0*/  LOP3.LUT R16, R16, 0x1, RZ, 0x3c, !PT ;  /* 0x0000000110107812 */ /* 0x000fe200078e3cff */
[----:B------:R-:W-:Y:S01]  /*fdd0*/  UPLOP3.LUT UP1, UPT, UPT, UPT, UPT, 0x80, 0x8 ;  /* 0x000000000008789c */ /* 0x000fe20003f2f070 */
[----:B------:R-:W-:Y:S02]  /*fde0*/  @P0 R2UR UR60, R2 ;  /* 0x00000000023c02ca */ /* 0x000fe400000e0000 */
[----:B------:R-:W-:Y:S02]  /*fdf0*/  ELECT P0, URZ, PT ;  /* 0x0000000000ff782f */ /* 0x000fe40003800000 */
[----:B------:R-:W-:Y:S02]  /*fe00*/  LOP3.LUT R92, R92, 0x1, RZ, 0x3c, !PT ;  /* 0x000000015c5c7812 */ /* 0x000fe400078e3cff */
[----:B------:R-:W-:Y:S02]  /*fe10*/  LOP3.LUT R19, R19, 0x1, RZ, 0x3c, !PT ;  /* 0x0000000113137812 */ /* 0x000fe400078e3cff */
[----:B------:R-:W-:Y:S02]  /*fe20*/  LOP3.LUT R18, R18, 0x1, RZ, 0x3c, !PT ;  /* 0x0000000112127812 */ /* 0x000fe400078e3cff */
[----:B-----5:R-:W-:Y:S02]  /*fe30*/  LOP3.LUT R14, R14, 0x1, RZ, 0x3c, !PT ;  /* 0x000000010e0e7812 */ /* 0x020fe400078e3cff */
[----:B------:R-:W-:Y:S02]  /*fe40*/  LOP3.LUT R17, R17, 0x1, RZ, 0x3c, !PT ;  /* 0x0000000111117812 */ /* 0x000fe400078e3cff */
[----:B------:R-:W-:Y:S02]  /*fe50*/  LOP3.LUT R15, R15, 0x1, RZ, 0x3c, !PT ;  /* 0x000000010f0f7812 */ /* 0x000fe400078e3cff */
[----:B------:R-:W-:Y:S01]  /*fe60*/  LOP3.LUT R20, R20, 0x1, RZ, 0x3c, !PT ;  /* 0x0000000114147812 */ /* 0x000fe200078e3cff */
[----:B------:R-:W-:Y:S01]  /*fe70*/  @P0 IMAD.MOV.U32 R2, RZ, RZ, RZ ;  /* 0x000000ffff020224 */ /* 0x000fe200078e00ff */
[----:B0-----:R-:W-:Y:S02]  /*fe80*/  R2UR UR54, R74 ;  /* 0x000000004a3672ca */ /* 0x001fe400000e0000 */
[----:B------:R-:W-:Y:S11]  /*fe90*/  R2UR UR55, R75 ;  /* 0x000000004b3772ca */ /* 0x000ff600000e0000 */
[----:B------:R-:W-:Y:S02]  /*fea0*/  @!UPT UIADD3 URZ, UPT, UPT, URZ, URZ, URZ ;  /* 0x000000fffffff290 */ /* 0x000fe4000fffe0ff */
[----:B------:R0:W-:Y:S02]  /*feb0*/  UTCHMMA.2CTA gdesc[UR54], gdesc[UR20], tmem[UR10], tmem[UR60], idesc[UR61], UPT ;  /* 0x00ff3c14360075ea */ /* 0x0001e4000ba0000a */
[----:B0-----:R-:W-:Y:S02]  /*fec0*/  @P0 R2UR UR54, R2 ;  /* 0x00000000023602ca */ /* 0x001fe400000e0000 */
        /* <DEDUP_REMOVED lines=9> */
[----:B0-----:R-:W-:Y:S02]  /*ff60*/  @P0 R2UR UR54, R2 ;  /* 0x00000000023602ca */ /* 0x001fe400000e0000 */
[----:B------:R-:W-:Y:S02]  /*ff70*/  @P0 R2UR UR55, R3 ;  /* 0x00000000033702ca */ /* 0x000fe400000e0000 */
[----:B------:R-:W-:Y:S02]  /*ff80*/  ELECT P0, URZ, PT ;  /* 0x0000000000ff782f */ /* 0x000fe40003800000 */
[----:B------:R-:W-:Y:S02]  /*ff90*/  R2UR.FILL UR19, R8 ;  /* 0x00000000081372ca */ /* 0x000fe400004e0000 */
[----:B------:R-:W-:Y:S02]  /*ffa0*/  R2UR.FILL UR18, R7 ;  /* 0x00000000071272ca */ /* 0x000fe400004e0000 */
[----:B------:R-:W-:Y:S02]  /*ffb0*/  R2UR.FILL UR13, R6 ;  /* 0x00000000060d72ca */ /* 0x000fe400004e0000 */
[----:B------:R-:W-:Y:S03]  /*ffc0*/  R2UR.FILL UR12, R5 ;  /* 0x00000000050c72ca */ /* 0x000fe600004e0000 */
[----:B------:R0:W-:Y:S02]  /*ffd0*/  UTCHMMA.2CTA gdesc[UR60], gdesc[UR4], tmem[UR10], tmem[UR54], idesc[UR55], UPT ;  /* 0x00ff36043c0075ea */ /* 0x0001e4000ba0000a */
[----:B------:R-:W-:Y:S05]  /*ffe0*/  @P0 VIADD R0, R9, 0xa8 ;  /* 0x000000a809000836 */ /* 0x000fea0000000000 */
[----:B0-----:R-:W-:Y:S02]  /*fff0*/  @P0 R2UR UR61, R0 ;  /* 0x00000000003d02ca */ /* 0x001fe400000e0000 */
[----:B------:R-:W-:Y:S02]  /*10000*/  ELECT P0, URZ, PT ;  /* 0x0000000000ff782f */ /* 0x000fe40003800000 */
[----:B------:R-:W-:Y:S01]  /*10010*/  R2UR.FILL UR5, R11 ;  /* 0x000000000b0572ca */ /* 0x000fe200004e0000 */
[----:B------:R-:W-:Y:S01]  /*10020*/  UMOV UR60, 0x3 ;  /* 0x00000003003c7882 */ /* 0x000fe20000000000 */
[----:B------:R-:W-:Y:S07]  /*10030*/  R2UR.FILL UR4, R10 ;  /* 0x000000000a0472ca */ /* 0x000fee00004e0000 */
[----:B------:R0:W-:Y:S02]  /*10040*/  UTCBAR.2CTA.MULTICAST [UR61], URZ, UR60 ;  /* 0x000000ff3d0073e9 */ /* 0x0001e4000820083c */
[----:B------:R-:W-:Y:S01]  /*10050*/  @P0 LOP3.LUT R0, R21, 0xffff, RZ, 0xc0, !PT ;  /* 0x0000ffff15000812 */ /* 0x000fe200078ec0ff */
[----:B------:R-:W-:Y:S03]  /*10060*/  @P0 VIADD R2, R9, 0x58 ;  /* 0x0000005809020836 */ /* 0x000fe60000000000 */
[----:B------:R-:W-:Y:S02]  /*10070*/  @P0 R2UR UR54, R0 ;  /* 0x00000000003602ca */ /* 0x000fe400000e0000 */
[----:B------:R-:W-:Y:S11]  /*10080*/  @P0 R2UR UR55, R2 ;  /* 0x00000000023702ca */ /* 0x000ff600000e0000 */
[----:B------:R-:W-:Y:S02]  /*10090*/  @!UPT UIADD3 URZ, UPT, UPT, URZ, URZ, URZ ;  /* 0x000000fffffff290 */ /* 0x000fe4000fffe0ff */
[----:B------:R0:W-:Y:S01]  /*100a0*/  UTCBAR.2CTA.MULTICAST [UR55], URZ, UR54 ;  /* 0x000000ff370073e9 */ /* 0x0001e20008200836 */
[----:B------:R-:W-:Y:S01]  /*100b0*/  NOP ;  /* 0x0000000000007918 */ /* 0x000fe20000000000 */
.L_x_104:
[C---:B-----5:R-:W-:Y:S02]  /*100c0*/  ISETP.GT.U32.AND P0, PT, R93.reuse, 0x2, PT ;  /* 0x000000025d00780c */ /* 0x060fe40003f04070 */
[----:B------:R-:W-:Y:S11]  /*100d0*/  IADD3 R93, PT, PT, R93, -0x1, RZ ;  /* 0xffffffff5d5d7810 */ /* 0x000ff60007ffe0ff */
[----:B------:R-:W-:Y:S05]  /*100e0*/  @P0 BRA `(.L_x_113) ;  /* 0xffffffdc00200947 */ /* 0x000fea000383ffff */
.L_x_103:
[----:B------:R-:W4:Y:S02]  /*100f0*/  LDL.LU R0, [R1+0xe8] ;  /* 0x0000e80001007983 */ /* 0x000f240000300800 */
[----:B----4-:R-:W-:-:S13]  /*10100*/  ISETP.NE.AND P0, PT, R0, RZ, PT ;  /* 0x000000ff0000720c */ /* 0x010fda0003f05270 */
[----:B------:R-:W-:Y:S05]  /*10110*/  @P0 BRA `(.L_x_84) ;  /* 0x0000006400dc0947 */ /* 0x000fea0003800000 */
[----:B------:R-:W4:Y:S01]  /*10120*/  S2R R0, SR_CgaCtaId ;  /* 0x0000000000007919 */ /* 0x000f220000008800 */
[----:B------:R-:W-:Y:S01]  /*10130*/  MOV R8, 0x400 ;  /* 0x0000040000087802 */ /* 0x000fe20000000f00 */
[----:B------:R-:W-:-:S03]  /*10140*/  IMAD.MOV.U32 R5, RZ, RZ, -0x80000000 ;  /* 0x80000000ff057424 */ /* 0x000fc600078e00ff */
[----:B----4-:R-:W-:Y:S01]  /*10150*/  LEA R8, R0, R8, 0x18 ;  /* 0x0000000800087211 */ /* 0x010fe200078ec0ff */
[----:B------:R4:W-:Y:S03]  /*10160*/  STL [R1+0x80], R0 ;  /* 0x0000800001007387 */ /* 0x0009e60000100800 */
[----:B------:R-:W5:Y:S02]  /*10170*/  SYNCS.PHASECHK.TRANS64.TRYWAIT P0, [R8+URZ+0xd0], R5 ;  /* 0x0000d005080075a7 */ /* 0x000f6400080011ff */
[----:B----45:R-:W-:Y:S05]  /*10180*/  @!P0 BRA `(.L_x_114) ;  /* 0x0000007c00808947 */ /* 0x030fea0003800000 */
.L_x_240:
[----:B------:R-:W-:Y:S02]  /*10190*/  ELECT P2, URZ, PT ;  /* 0x0000000000ff782f */ /* 0x000fe40003840000 */
[----:B------:R-:W-:Y:S02]  /*101a0*/  ELECT P1, URZ, PT ;  /* 0x0000000000ff782f */ /* 0x000fe40003820000 */
[----:B------:R-:W-:Y:S01]  /*101b0*/  ELECT P0, URZ, PT ;  /* 0x0000000000ff782f */ /* 0x000fe20003800000 */
[----:B------:R-:W-:-:S08]  /*101c0*/  UMOV UR4, 0x3 ;  /* 0x0000000300047882 */ /* 0x000fd00000000000 */
[C---:B------:R-:W-:Y:S02]  /*101d0*/  @P2 VIADD R0, R8.reuse, 0xc0 ;  /* 0x000000c008002836 */ /* 0x040fe40000000000 */
[C---:B------:R-:W-:Y:S01]  /*101e0*/  @P1 VIADD R4, R8.reuse, 0x18 ;  /* 0x0000001808041836 */ /* 0x040fe20000000000 */
[C---:B0-----:R-:W-:Y:S01]  /*101f0*/  @P1 LOP3.LUT R3, R21.reuse, 0xffff, RZ, 0xc0, !PT ;  /* 0x0000ffff15031812 */ /* 0x041fe200078ec0ff */
[----:B------:R-:W-:Y:S01]  /*10200*/  @P0 VIADD R2, R8, 0x28 ;  /* 0x0000002808020836 */ /* 0x000fe20000000000 */
[----:B---3--:R-:W-:Y:S02]  /*10210*/  @P2 R2UR UR10, R0 ;  /* 0x00000000000a22ca */ /* 0x008fe400000e0000 */
[----:B------:R-:W-:Y:S02]  /*10220*/  @P0 LOP3.LUT R0, R21, 0xffff, RZ, 0xc0, !PT ;  /* 0x0000ffff15000812 */ /* 0x000fe400078ec0ff */
[----:B------:R-:W-:Y:S01]  /*10230*/  @P1 R2UR UR9, R4 ;  /* 0x00000000040912ca */ /* 0x000fe200000e0000 */
[----:B------:R-:W-:Y:S01]  /*10240*/  IMAD.U32 R4, R17, -0x80000000, RZ ;  /* 0x8000000011047824 */ /* 0x000fe200078e00ff */
[----:B------:R-:W-:-:S02]  /*10250*/  @P1 R2UR UR7, R3 ;  /* 0x00000000030712ca */ /* 0x000fc400000e0000 */
[----:B------:R-:W-:Y:S02]  /*10260*/  @P0 R2UR UR8, R2 ;  /* 0x00000000020802ca */ /* 0x000fe400000e0000 */
[----:B------:R-:W-:-:S03]  /*10270*/  @P0 R2UR UR6, R0 ;  /* 0x00000000000602ca */ /* 0x000fc600000e0000 */
[----:B------:R0:W-:Y:S06]  /*10280*/  UTCBAR.2CTA.MULTICAST [UR10], URZ, UR4 ;  /* 0x000000ff0a0073e9 */ /* 0x0001ec0008200804 */
[----:B------:R0:W-:Y:S04]  /*10290*/  UTCBAR.2CTA.MULTICAST [UR9], URZ, UR7 ;  /* 0x000000ff090073e9 */ /* 0x0001e80008200807 */
[----:B------:R0:W-:Y:S01]  /*102a0*/  UTCBAR.2CTA.MULTICAST [UR8], URZ, UR6 ;  /* 0x000000ff080073e9 */ /* 0x0001e20008200806 */
[----:B------:R-:W3:Y:S02]  /*102b0*/  SYNCS.PHASECHK.TRANS64.TRYWAIT P0, [R8+URZ+0xd8], R5 ;  /* 0x0000d805080075a7 */ /* 0x000ee400080011ff */
[----:B0--3--:R-:W-:Y:S05]  /*102c0*/  @!P0 BRA `(.L_x_115) ;  /* 0x0000007c004c8947 */ /* 0x009fea0003800000 */
.L_x_242:
[----:B------:R-:W3:Y:S01]  /*102d0*/  SYNCS.PHASECHK.TRANS64.TRYWAIT P0, [R8+URZ+0xb0], R4 ;  /* 0x0000b004080075a7 */ /* 0x000ee200080011ff */
[----:B------:R-:W-:Y:S01]  /*102e0*/  SHF.L.U32 R2, R14, 0x1f, RZ ;  /* 0x0000001f0e027819 */ /* 0x000fe200000006ff */
[----:B---3--:R-:W-:Y:S06]  /*102f0*/  @!P0 BRA `(.L_x_116) ;  /* 0x0000007c005c8947 */ /* 0x008fec0003800000 */
.L_x_244:
[----:B------:R-:W4:Y:S01]  /*10300*/  SYNCS.PHASECHK.TRANS64.TRYWAIT P0, [R8+URZ+0x30], R2 ;  /* 0x00003002080075a7 */ /* 0x000f2200080011ff */
[----:B------:R-:W5:Y:S08]  /*10310*/  LDC.U8 R0, c[0x0][0x38a] ;  /* 0x0000e280ff007b82 */ /* 0x000f700000000000 */
[----:B------:R-:W0:Y:S01]  /*10320*/  LDC.U8 R6, c[0x0][0x38b] ;  /* 0x0000e2c0ff067b82 */ /* 0x000e220000000000 */
[----:B-----5:R-:W-:-:S04]  /*10330*/  LOP3.LUT R0, R0, 0x1, RZ, 0xc0, !PT ;  /* 0x0000000100007812 */ /* 0x020fc800078ec0ff */
[----:B------:R-:W-:Y:S01]  /*10340*/  ISETP.NE.U32.AND P1, PT, R0, 0x1, PT ;  /* 0x000000010000780c */ /* 0x000fe20003f25070 */
[----:B------:R-:W-:Y:S01]  /*10350*/  IMAD.MOV.U32 R0, RZ, RZ, 0x10412490 ;  /* 0x10412490ff007424 */ /* 0x000fe200078e00ff */
[----:B0-----:R-:W-:-:S04]  /*10360*/  LOP3.LUT R6, R6, 0x1, RZ, 0xc0, !PT ;  /* 0x0000000106067812 */ /* 0x001fc800078ec0ff */
[----:B------:R-:W-:Y:S02]  /*10370*/  SEL R0, R0, 0x10410490, !P1 ;  /* 0x1041049000007807 */ /* 0x000fe40004800000 */
[----:B------:R-:W-:-:S04]  /*10380*/  ISETP.NE.U32.AND P2, PT, R6, 0x1, PT ;  /* 0x000000010600780c */ /* 0x000fc80003f45070 */
[----:B------:R-:W-:-:S05]  /*10390*/  SEL R4, RZ, 0x4000, P2 ;  /* 0x00004000ff047807 */ /* 0x000fca0001000000 */
[----:B------:R-:W-:-:S05]  /*103a0*/  IMAD.IADD R0, R4, 0x1, R0 ;  /* 0x0000000104007824 */ /* 0x000fca00078e0200 */
[C---:B------:R-:W-:Y:S02]  /*103b0*/  R2UR UR4, R0.reuse ;  /* 0x00000000000472ca */ /* 0x040fe400000e0000 */
[----:B------:R-:W-:Y:S01]  /*103c0*/  R2UR UR9, R0 ;  /* 0x00000000000972ca */ /* 0x000fe200000e0000 */
[----:B----4-:R-:W-:-:S14]  /*103d0*/  @!P0 BRA `(.L_x_117) ;  /* 0x0000007c003c8947 */ /* 0x010fdc0003800000 */
.L_x_246:
[----:B------:R-:W4:Y:S04]  /*103e0*/  LDL.LU R9, [R1+0x84] ;  /* 0x0000840001097983 */ /* 0x000f280000300800 */
[----:B------:R-:W5:Y:S01]  /*103f0*/  LDL.LU R6, [R1+0x88] ;  /* 0x0000880001067983 */ /* 0x000f620000300800 */
[----:B------:R-:W-:Y:S02]  /*10400*/  ELECT P2, URZ, PT ;  /* 0x0000000000ff782f */ /* 0x000fe40003840000 */
[----:B------:R-:W-:Y:S02]  /*10410*/  R2UR UR8, R0 ;  /* 0x00000000000872ca */ /* 0x000fe400000e0000 */
[----:B------:R-:W-:Y:S01]  /*10420*/  ELECT P1, URZ, PT ;  /* 0x0000000000ff782f */ /* 0x000fe20003820000 */
[----:B0-----:R-:W-:Y:S01]  /*10430*/  IMAD.U32 R3, RZ, RZ, UR4 ;  /* 0x00000004ff037e24 */ /* 0x001fe2000f8e00ff */
[----:B------:R-:W-:-:S02]  /*10440*/  ELECT P0, URZ, PT ;  /* 0x0000000000ff782f */ /* 0x000fc40003800000 */
[----:B------:R-:W-:Y:S01]  /*10450*/  R2UR UR4, R0 ;  /* 0x00000000000472ca */ /* 0x000fe200000e0000 */
[----:B---3--:R-:W-:Y:S01]  /*10460*/  IMAD.U32 R5, RZ, RZ, UR9 ;  /* 0x00000009ff057e24 */ /* 0x008fe2000f8e00ff */
[----:B------:R-:W-:Y:S02]  /*10470*/  ELECT P4, URZ, PT ;  /* 0x0000000000ff782f */ /* 0x000fe40003880000 */
[----:B------:R-:W-:Y:S02]  /*10480*/  ELECT P3, URZ, PT ;  /* 0x0000000000ff782f */ /* 0x000fe40003860000 */
[----:B------:R-:W-:Y:S01]  /*10490*/  @P2 R2UR UR19, R3 ;  /* 0x00000000031322ca */ /* 0x000fe200000e0000 */
[----:B------:R-:W-:Y:S02]  /*104a0*/  IMAD.U32 R3, RZ, RZ, UR8 ;  /* 0x00000008ff037e24 */ /* 0x000fe4000f8e00ff */
[----:B------:R-:W-:Y:S01]  /*104b0*/  @P1 R2UR UR17, R5 ;  /* 0x00000000051112ca */ /* 0x000fe200000e0000 */
[----:B------:R-:W-:-:S02]  /*104c0*/  @P1 IMAD.MOV.U32 R11, RZ, RZ, 0x40004040 ;  /* 0x40004040ff0b1424 */ /* 0x000fc400078e00ff */
[----:B------:R-:W-:Y:S01]  /*104d0*/  @P1 IMAD.MOV.U32 R7, RZ, RZ, 0x40004040 ;  /* 0x40004040ff071424 */ /* 0x000fe200078e00ff */
[----:B------:R-:W-:Y:S02]  /*104e0*/  @P0 R2UR UR15, R3 ;  /* 0x00000000030f02ca */ /* 0x000fe400000e0000 */
[----:B------:R-:W-:Y:S02]  /*104f0*/  @P1 R2UR UR25, R11 ;  /* 0x000000000b1912ca */ /* 0x000fe400000e0000 */
[----:B------:R-:W-:Y:S01]  /*10500*/  @P1 R2UR UR31, R7 ;  /* 0x00000000071f12ca */ /* 0x000fe200000e0000 */
[C---:B----4-:R-:W-:Y:S02]  /*10510*/  VIADD R2, R9.reuse, 0x180 ;  /* 0x0000018009027836 */ /* 0x050fe40000000000 */
[----:B------:R-:W-:Y:S02]  /*10520*/  @P0 VIADD R0, R9, 0x100 ;  /* 0x0000010009000836 */ /* 0x000fe40000000000 */
[----:B-----5:R-:W-:Y:S01]  /*10530*/  VIADD R4, R6, 0x6 ;  /* 0x0000000606047836 */ /* 0x020fe20000000000 */
[----:B------:R-:W-:Y:S01]  /*10540*/  R2UR UR7, R2 ;  /* 0x00000000020772ca */ /* 0x000fe200000e0000 */
[----:B------:R-:W-:-:S02]  /*10550*/  @P2 IMAD.MOV.U32 R2, RZ, RZ, RZ ;  /* 0x000000ffff022224 */ /* 0x000fc400078e00ff */
[----:B------:R-:W-:Y:S01]  /*10560*/  @P1 VIADD R3, R6, 0x2 ;  /* 0x0000000206031836 */ /* 0x000fe20000000000 */
[----:B------:R-:W-:Y:S01]  /*10570*/  R2UR UR6, R4 ;  /* 0x00000000040672ca */ /* 0x000fe200000e0000 */
[----:B------:R-:W-:Y:S01]  /*10580*/  @P1 IMAD.MOV.U32 R4, RZ, RZ, RZ ;  /* 0x000000ffff041224 */ /* 0x000fe200078e00ff */
[----:B------:R-:W-:Y:S02]  /*10590*/  @P2 R2UR UR18, R2 ;  /* 0x00000000021222ca */ /* 0x000fe400000e0000 */
[----:B------:R-:W-:Y:S01]  /*105a0*/  ELECT P2, URZ, PT ;  /* 0x0000000000ff782f */ /* 0x000fe20003840000 */
[----:B------:R-:W-:Y:S01]  /*105b0*/  @P0 IMAD.MOV.U32 R2, RZ, RZ, RZ ;  /* 0x000000ffff020224 */ /* 0x000fe200078e00ff */
[----:B------:R-:W-:Y:S02]  /*105c0*/  @P1 R2UR UR8, R3 ;  /* 0x00000000030812ca */ /* 0x000fe400000e0000 */
[----:B------:R-:W-:Y:S01]  /*105d0*/  @P1 R2UR UR16, R4 ;  /* 0x00000000041012ca */ /* 0x000fe200000e0000 */
[----:B------:R-:W-:Y:S01]  /*105e0*/  @P1 VIADD R4, R9, 0x80 ;  /* 0x0000008009041836 */ /* 0x000fe20000000000 */
[----:B------:R-:W-:Y:S01]  /*105f0*/  @P0 R2UR UR14, R2 ;  /* 0x00000000020e02ca */ /* 0x000fe200000e0000 */
[----:B------:R-:W-:Y:S01]  /*10600*/  IMAD.U32 R2, RZ, RZ, UR7 ;  /* 0x00000007ff027e24 */ /* 0x000fe2000f8e00ff */
[----:B------:R-:W-:Y:S01]  /*10610*/  @P0 R2UR UR7, R0 ;  /* 0x00000000000702ca */ /* 0x000fe200000e0000 */
[----:B------:R-:W-:Y:S01]  /*10620*/  @P0 VIADD R0, R6, 0x4 ;  /* 0x0000000406000836 */ /* 0x000fe20000000000 */
[----:B------:R-:W-:Y:S01]  /*10630*/  @P1 R2UR UR9, R4 ;  /* 0x00000000040912ca */ /* 0x000fe200000e0000 */
[----:B------:R-:W-:Y:S01]  /*10640*/  IMAD.U32 R4, RZ, RZ, UR6 ;  /* 0x00000006ff047e24 */ /* 0x000fe2000f8e00ff */
[----:B------:R0:W-:Y:S01]  /*10650*/  UTCHMMA.2CTA gdesc[UR56], gdesc[UR12], tmem[UR5], tmem[UR18], idesc[UR19], UP0 ;  /* 0x00ff120c380075ea */ /* 0x0001e20008200005 */
[----:B------:R-:W-:Y:S01]  /*10660*/  @P2 IMAD.MOV.U32 R3, RZ, RZ, 0x40004040 ;  /* 0x40004040ff032424 */ /* 0x000fe200078e00ff */
[----:B------:R-:W-:Y:S01]  /*10670*/  @P2 R2UR UR10, R2 ;  /* 0x00000000020a22ca */ /* 0x000fe200000e0000 */
[----:B------:R-:W-:Y:S01]  /*10680*/  @P2 IMAD.MOV.U32 R5, RZ, RZ, 0x40004040 ;  /* 0x40004040ff052424 */ /* 0x000fe200078e00ff */
[----:B------:R-:W-:Y:S01]  /*10690*/  @P0 R2UR UR6, R0 ;  /* 0x00000000000602ca */ /* 0x000fe200000e0000 */
[----:B------:R-:W-:Y:S01]  /*106a0*/  @P2 IMAD.MOV.U32 R2, RZ, RZ, RZ ;  /* 0x000000ffff022224 */ /* 0x000fe200078e00ff */
[----:B------:R-:W-:Y:S01]  /*106b0*/  @P2 R2UR UR11, R3 ;  /* 0x00000000030b22ca */ /* 0x000fe200000e0000 */
[----:B------:R-:W-:Y:S01]  /*106c0*/  IMAD.U32 R3, RZ, RZ, UR4 ;  /* 0x00000004ff037e24 */ /* 0x000fe2000f8e00ff */
[----:B------:R-:W-:Y:S01]  /*106d0*/  @P2 R2UR UR20, R4 ;  /* 0x00000000041422ca */ /* 0x000fe200000e0000 */
[----:B------:R-:W-:Y:S01]  /*106e0*/  IMAD.U32 R4, RZ, RZ, UR7 ;  /* 0x00000007ff047e24 */ /* 0x000fe2000f8e00ff */
[----:B------:R-:W-:Y:S01]  /*106f0*/  @P2 R2UR UR21, R5 ;  /* 0x00000000051522ca */ /* 0x000fe200000e0000 */
[----:B-12---:R-:W-:Y:S01]  /*10700*/  IMAD.U32 R10, RZ, RZ, UR9 ;  /* 0x00000009ff0a7e24 */ /* 0x006fe2000f8e00ff */
[----:B------:R-:W-:Y:S01]  /*10710*/  @P2 R2UR UR22, R2 ;  /* 0x00000000021622ca */ /* 0x000fe200000e0000 */
[----:B------:R-:W-:Y:S01]  /*10720*/  IMAD.U32 R6, RZ, RZ, UR8 ;  /* 0x00000008ff067e24 */ /* 0x000fe2000f8e00ff */
[----:B------:R-:W-:-:S02]  /*10730*/  @P2 R2UR UR23, R3 ;  /* 0x00000000031722ca */ /* 0x000fc400000e0000 */
[----:B------:R-:W-:Y:S01]  /*10740*/  ELECT P2, URZ, PT ;  /* 0x0000000000ff782f */ /* 0x000fe20003840000 */
[----:B------:R-:W-:Y:S01]  /*10750*/  @P0 IMAD.MOV.U32 R3, RZ, RZ, 0x40004040 ;  /* 0x40004040ff030424 */ /* 0x000fe200078e00ff */
[----:B------:R-:W-:Y:S01]  /*10760*/  @P0 R2UR UR28, R4 ;  /* 0x00000000041c02ca */ /* 0x000fe200000e0000 */
[----:B------:R-:W-:Y:S01]  /*10770*/  IMAD.U32 R2, RZ, RZ, UR6 ;  /* 0x00000006ff027e24 */ /* 0x000fe2000f8e00ff */
[----:B------:R-:W-:Y:S01]  /*10780*/  @P1 R2UR UR24, R10 ;  /* 0x000000000a1812ca */ /* 0x000fe200000e0000 */
[----:B------:R-:W-:Y:S01]  /*10790*/  @P0 IMAD.MOV.U32 R5, RZ, RZ, 0x40004040 ;  /* 0x40004040ff050424 */ /* 0x000fe200078e00ff */
[----:B------:R-:W-:Y:S01]  /*107a0*/  @P0 R2UR UR27, R3 ;  /* 0x00000000031b02ca */ /* 0x000fe200000e0000 */
[----:B------:R-:W-:Y:S01]  /*107b0*/  @P4 VIADD R4, R8, 0xc8 ;  /* 0x000000c808044836 */ /* 0x000fe20000000000 */
[----:B------:R-:W-:Y:S01]  /*107c0*/  @P0 R2UR UR26, R2 ;  /* 0x00000000021a02ca */ /* 0x000fe200000e0000 */
[----:B------:R-:W-:Y:S01]  /*107d0*/  @P3 VIADD R3, R8, 0x38 ;  /* 0x0000003808033836 */ /* 0x000fe20000000000 */
[----:B------:R-:W-:Y:S01]  /*107e0*/  @P1 R2UR UR30, R6 ;  /* 0x00000000061e12ca */ /* 0x000fe200000e0000 */
[----:B------:R-:W-:Y:S01]  /*107f0*/  UMOV UR4, 0x3 ;  /* 0x0000000300047882 */ /* 0x000fe20000000000 */
[----:B------:R-:W-:Y:S01]  /*10800*/  @P3 LOP3.LUT R2, R21, 0xffff, RZ, 0xc0, !PT ;  /* 0x0000ffff15023812 */ /* 0x000fe200078ec0ff */
[----:B------:R-:W-:Y:S01]  /*10810*/  @P2 VIADD R0, R8, 0xb8 ;  /* 0x000000b808002836 */ /* 0x000fe20000000000 */
[----:B------:R-:W-:-:S02]  /*10820*/  @P0 R2UR UR29, R5 ;  /* 0x00000000051d02ca */ /* 0x000fc400000e0000 */
[----:B------:R-:W-:Y:S01]  /*10830*/  @P4 R2UR UR9, R4 ;  /* 0x00000000040942ca */ /* 0x000fe200000e0000 */
[----:B------:R-:W-:Y:S01]  /*10840*/  IMAD.U32 R4, R19, -0x80000000, RZ ;  /* 0x8000000013047824 */ /* 0x000fe200078e00ff */
[----:B------:R-:W-:Y:S02]  /*10850*/  @P3 R2UR UR8, R3 ;  /* 0x00000000030832ca */ /* 0x000fe400000e0000 */
[----:B------:R-:W-:Y:S01]  /*10860*/  @P3 R2UR UR7, R2 ;  /* 0x00000000020732ca */ /* 0x000fe200000e0000 */
[----:B------:R-:W-:Y:S01]  /*10870*/  IMAD.U32 R2, R20, -0x80000000, RZ ;  /* 0x8000000014027824 */ /* 0x000fe200078e00ff */
[----:B------:R-:W-:Y:S01]  /*10880*/  @P2 R2UR UR6, R0 ;  /* 0x00000000000622ca */ /* 0x000fe200000e0000 */
[----:B------:R0:W-:Y:S04]  /*10890*/  UTCHMMA.2CTA gdesc[UR30], gdesc[UR24], tmem[UR5], tmem[UR16], idesc[UR17], UPT ;  /* 0x00ff10181e0075ea */ /* 0x0001e8000ba00005 */
[----:B------:R0:W-:Y:S01]  /*108a0*/  UTCHMMA.2CTA gdesc[UR26], gdesc[UR28], tmem[UR5], tmem[UR14], idesc[UR15], UPT ;  /* 0x00ff0e1c1a0075ea */ /* 0x0001e2000ba00005 */
[----:B------:R0:W-:Y:S01]  /*108b0*/  UTCHMMA.2CTA gdesc[UR20], gdesc[UR10], tmem[UR5], tmem[UR22], idesc[UR23], UPT ;  /* 0x00ff160a140075ea */ /* 0x0001e2000ba00005 */
[----:B------:R0:W-:Y:S04]  /*108c0*/  UTCBAR.2CTA.MULTICAST [UR9], URZ, UR4 ;  /* 0x000000ff090073e9 */ /* 0x0001e80008200804 */
[----:B------:R0:W-:Y:S02]  /*108d0*/  UTCBAR.2CTA.MULTICAST [UR8], URZ, UR7 ;  /* 0x000000ff080073e9 */ /* 0x0001e40008200807 */
[----:B------:R0:W-:Y:S01]  /*108e0*/  UTCBAR.2CTA.MULTICAST [UR6], URZ, UR4 ;  /* 0x000000ff060073e9 */ /* 0x0001e20008200804 */
[----:B------:R-:W1:Y:S02]  /*108f0*/  SYNCS.PHASECHK.TRANS64.TRYWAIT P0, [R8+URZ+0x88], R2 ;  /* 0x00008802080075a7 */ /* 0x000e6400080011ff */
[----:B01----:R-:W-:Y:S05]  /*10900*/  @!P0 BRA `(.L_x_118) ;  /* 0x0000007800088947 */ /* 0x003fea0003800000 */
.L_x_248:
[----:B------:R-:W2:Y:S01]  /*10910*/  LDL.LU R0, [R1+0xf0] ;  /* 0x0000f00001007983 */ /* 0x000ea20000300800 */
[----:B------:R-:W1:Y:S01]  /*10920*/  SYNCS.PHASECHK.TRANS64.TRYWAIT P0, [R8+URZ+0x98], R4 ;  /* 0x00009804080075a7 */ /* 0x000e6200080011ff */
[----:B--2---:R-:W-:-:S04]  /*10930*/  SHF.L.U32 R2, R0, 0x1f, RZ ;  /* 0x0000001f00027819 */ /* 0x004fc800000006ff */
[----:B0-----:R-:W-:Y:S01]  /*10940*/  MOV R3, R2 ;  /* 0x0000000200037202 */ /* 0x001fe20000000f00 */
[----:B-1----:R-:W-:Y:S06]  /*10950*/  @!P0 BRA `(.L_x_119) ;  /* 0x00000078000c8947 */ /* 0x002fec0003800000 */
.L_x_250:
[----:B------:R1:W2:Y:S02]  /*10960*/  SYNCS.PHASECHK.TRANS64.TRYWAIT P0, [R8+URZ+0xd8], R3 ;  /* 0x0000d803080075a7 */ /* 0x0002a400080011ff */
[----:B--2---:R-:W-:Y:S05]  /*10970*/  @!P0 NANOSLEEP.SYNCS 0x989680 ;  /* 0x009896800000895d */ /* 0x004fea0003900000 */
[----:B------:R-:W2:Y:S02]  /*10980*/  @!P0 SYNCS.PHASECHK.TRANS64 P0, [R8+URZ+0xd8], R3 ;  /* 0x0000d803080085a7 */ /* 0x000ea400080010ff */
[----:B--2---:R-:W-:Y:S05]  /*10990*/  @P0 BRA `(.L_x_84) ;  /* 0x0000005c00bc0947 */ /* 0x004fea0003800000 */
.L_x_120:
[----:B--2---:R2:W3:Y:S02]  /*109a0*/  SYNCS.PHASECHK.TRANS64.TRYWAIT P0, [R8+URZ+0xd8], R3 ;  /* 0x0000d803080075a7 */ /* 0x0044e400080011ff */
[----:B---3--:R-:W-:Y:S05]  /*109b0*/  @!P0 NANOSLEEP.SYNCS 0x989680 ;  /* 0x009896800000895d */ /* 0x008fea0003900000 */
[----:B------:R-:W3:Y:S02]  /*109c0*/  @!P0 SYNCS.PHASECHK.TRANS64 P0, [R8+URZ+0xd8], R3 ;  /* 0x0000d803080085a7 */ /* 0x000ee400080010ff */
[----:B---3--:R-:W-:Y:S05]  /*109d0*/  @!P0 BRA `(.L_x_120) ;  /* 0xfffffffc00f08947 */ /* 0x008fea000383ffff */
[----:B------:R-:W-:Y:S05]  /*109e0*/  BRA `(.L_x_84) ;  /* 0x0000005c00a87947 */ /* 0x000fea0003800000 */
.L_x_92:
[----:B------:R-:W2:Y:S02]  /*109f0*/  LDL R0, [R1+0xec] ;  /* 0x0000ec0001007983 */ /* 0x000ea40000100800 */
[----:B--2---:R-:W-:-:S13]  /*10a00*/  ISETP.GT.U32.AND P0, PT, R0, 0x7, PT ;  /* 0x000000070000780c */ /* 0x004fda0003f04070 */
[----:B------:R-:W-:Y:S05]  /*10a10*/  @P0 BRA `(.L_x_121) ;  /* 0x0000005c00940947 */ /* 0x000fea0003800000 */
.L_x_122:
[----:B------:R-:W-:-:S08]  /*10a20*/  NOP ;  /* 0x0000000000007918 */ /* 0x000fd00000000000 */
[----:B------:R-:W0:Y:S02]  /*10a30*/  USETMAXREG.TRY_ALLOC.CTAPOOL UP0, 0x80 ;  /* 0x00000080000079c8 */ /* 0x000e240008000600 */
[----:B0-----:R-:W-:Y:S05]  /*10a40*/  BRA.U !UP0, `(.L_x_122) ;  /* 0xfffffffd08f47547 */ /* 0x001fea000b83ffff */
[----:B------:R-:W0:Y:S01]  /*10a50*/  S2R R112, SR_CgaCtaId ;  /* 0x0000000000707919 */ /* 0x000e220000008800 */
[--C-:B------:R-:W-:Y:S01]  /*10a60*/  SHF.R.U32.HI R0, RZ, 0x2, R24.reuse ;  /* 0x00000002ff007819 */ /* 0x100fe20000011618 */
[----:B------:R-:W1:Y:S01]  /*10a70*/  LDC R103, c[0x0][0x860] ;  /* 0x00021800ff677b82 */ /* 0x000e620000000800 */
[----:B------:R-:W-:Y:S01]  /*10a80*/  MOV R2, 0x400 ;  /* 0x0000040000027802 */ /* 0x000fe20000000f00 */
[----:B------:R-:W2:Y:S01]  /*10a90*/  S2R R10, SR_CTAID.X ;  /* 0x00000000000a7919 */ /* 0x000ea20000002500 */
[----:B------:R-:W-:Y:S01]  /*10aa0*/  SHF.R.U32.HI R28, RZ, 0x1, R24 ;  /* 0x00000001ff1c7819 */ /* 0x000fe20000011618 */
[----:B------:R-:W-:Y:S01]  /*10ab0*/  IMAD R0, R24, 0x80, R0 ;  /* 0x0000008018007824 */ /* 0x000fe200078e0200 */
[----:B------:R-:W-:Y:S01]  /*10ac0*/  SHF.R.U32.HI R118, RZ, 0x7, R24 ;  /* 0x00000007ff767819 */ /* 0x000fe20000011618 */
[----:B------:R-:W-:Y:S01]  /*10ad0*/  IMAD.MOV.U32 R96, RZ, RZ, RZ ;  /* 0x000000ffff607224 */ /* 0x000fe200078e00ff */
[----:B------:R-:W-:Y:S01]  /*10ae0*/  LOP3.LUT R28, R28, 0x40, RZ, 0xc0, !PT ;  /* 0x000000401c1c7812 */ /* 0x000fe200078ec0ff */
[----:B------:R-:W-:Y:S01]  /*10af0*/  IMAD.MOV.U32 R101, RZ, RZ, 0x1 ;  /* 0x00000001ff657424 */ /* 0x000fe200078e00ff */
[----:B------:R-:W-:-:S02]  /*10b00*/  LOP3.LUT R0, R0, 0x3fa0, RZ, 0xc0, !PT ;  /* 0x00003fa000007812 */ /* 0x000fc400078ec0ff */
[----:B------:R-:W-:Y:S02]  /*10b10*/  CS2R R94, SRZ ;  /* 0x00000000005e7805 */ /* 0x000fe4000001ff00 */
[C---:B------:R-:W-:Y:S01]  /*10b20*/  LOP3.LUT R115, R24.reuse, 0x1f, RZ, 0xc0, !PT ;  /* 0x0000001f18737812 */ /* 0x040fe200078ec0ff */
[----:B------:R-:W-:Y:S01]  /*10b30*/  IMAD.MOV.U32 R100, RZ, RZ, 0x1 ;  /* 0x00000001ff647424 */ /* 0x000fe200078e00ff */
[----:B------:R-:W-:Y:S01]  /*10b40*/  LOP3.LUT R117, R24, 0x60, RZ, 0xc0, !PT ;  /* 0x0000006018757812 */ /* 0x000fe200078ec0ff */
[----:B------:R-:W-:Y:S02]  /*10b50*/  IMAD.MOV.U32 R92, RZ, RZ, RZ ;  /* 0x000000ffff5c7224 */ /* 0x000fe400078e00ff */
[----:B-1----:R-:W-:Y:S01]  /*10b60*/  FMUL R103, R103, 1.4426950216293334961 ;  /* 0x3fb8aa3b67677820 */ /* 0x002fe20000400000 */
[----:B0-----:R-:W-:Y:S01]  /*10b70*/  LEA R112, R112, R2, 0x18 ;  /* 0x0000000270707211 */ /* 0x001fe200078ec0ff */
[----:B--2---:R-:W-:-:S04]  /*10b80*/  IMAD.SHL.U32 R114, R10, 0x80, RZ ;  /* 0x000000800a727824 */ /* 0x004fc800078e00ff */
[C---:B------:R-:W-:Y:S02]  /*10b90*/  IMAD.IADD R0, R112.reuse, 0x1, R0 ;  /* 0x0000000170007824 */ /* 0x040fe400078e0200 */
[----:B------:R-:W-:Y:S02]  /*10ba0*/  IMAD.IADD R28, R112, 0x1, R28 ;  /* 0x00000001701c7824 */ /* 0x000fe400078e021c */
[C---:B------:R-:W-:Y:S02]  /*10bb0*/  VIADD R8, R0.reuse, 0x30180 ;  /* 0x0003018000087836 */ /* 0x040fe40000000000 */
[C---:B------:R-:W-:Y:S02]  /*10bc0*/  VIADD R7, R0.reuse, 0x30190 ;  /* 0x0003019000077836 */ /* 0x040fe40000000000 */
[C---:B------:R-:W-:Y:S01]  /*10bd0*/  VIADD R6, R0.reuse, 0x301c0 ;  /* 0x000301c000067836 */ /* 0x040fe20000000000 */
[----:B------:R-:W-:Y:S01]  /*10be0*/  SHF.R.U32.HI R4, RZ, 0x3, R8 ;  /* 0x00000003ff047819 */ /* 0x000fe20000011608 */
[----:B------:R-:W-:Y:S01]  /*10bf0*/  VIADD R9, R0, 0x341c0 ;  /* 0x000341c000097836 */ /* 0x000fe20000000000 */
[----:B------:R-:W-:-:S02]  /*10c00*/  SHF.R.U32.HI R3, RZ, 0x3, R7 ;  /* 0x00000003ff037819 */ /* 0x000fc40000011607 */
[----:B------:R-:W-:Y:S02]  /*10c10*/  SHF.R.U32.HI R2, RZ, 0x3, R6 ;  /* 0x00000003ff027819 */ /* 0x000fe40000011606 */
[----:B------:R-:W-:Y:S01]  /*10c20*/  LOP3.LUT R110, R8, 0x70, R4, 0x78, !PT ;  /* 0x00000070086e7812 */ /* 0x000fe200078e7804 */
[C---:B------:R-:W-:Y:S01]  /*10c30*/  VIADD R4, R0.reuse, 0x34180 ;  /* 0x0003418000047836 */ /* 0x040fe20000000000 */
[----:B------:R-:W-:Y:S01]  /*10c40*/  LOP3.LUT R109, R7, 0x70, R3, 0x78, !PT ;  /* 0x00000070076d7812 */ /* 0x000fe200078e7803 */
[----:B------:R-:W-:Y:S01]  /*10c50*/  VIADD R3, R0, 0x301d0 ;  /* 0x000301d000037836 */ /* 0x000fe20000000000 */
[----:B------:R-:W-:Y:S01]  /*10c60*/  LOP3.LUT R108, R6, 0x70, R2, 0x78, !PT ;  /* 0x00000070066c7812 */ /* 0x000fe200078e7802 */
[C---:B------:R-:W-:Y:S01]  /*10c70*/  VIADD R2, R0.reuse, 0x34190 ;  /* 0x0003419000027836 */ /* 0x040fe20000000000 */
[----:B------:R-:W-:Y:S01]  /*10c80*/  SHF.R.U32.HI R5, RZ, 0x3, R9 ;  /* 0x00000003ff057819 */ /* 0x000fe20000011609 */
[----:B------:R-:W-:Y:S01]  /*10c90*/  VIADD R0, R0, 0x341d0 ;  /* 0x000341d000007836 */ /* 0x000fe20000000000 */
[----:B------:R-:W-:-:S02]  /*10ca0*/  SHF.R.U32.HI R8, RZ, 0x3, R3 ;  /* 0x00000003ff087819 */ /* 0x000fc40000011603 */
[----:B------:R-:W-:Y:S02]  /*10cb0*/  LOP3.LUT R111, R9, 0x70, R5, 0x78, !PT ;  /* 0x00000070096f7812 */ /* 0x000fe400078e7805 */
[----:B------:R-:W-:Y:S02]  /*10cc0*/  SHF.R.U32.HI R5, RZ, 0x3, R0 ;  /* 0x00000003ff057819 */ /* 0x000fe40000011600 */
[----:B------:R-:W-:Y:S02]  /*10cd0*/  SHF.R.U32.HI R6, RZ, 0x3, R2 ;  /* 0x00000003ff067819 */ /* 0x000fe40000011602 */
[----:B------:R-:W-:Y:S02]  /*10ce0*/  LOP3.LUT R104, R0, 0x70, R5, 0x78, !PT ;  /* 0x0000007000687812 */ /* 0x000fe400078e7805 */
[----:B------:R-:W-:Y:S02]  /*10cf0*/  LOP3.LUT R105, R2, 0x70, R6, 0x78, !PT ;  /* 0x0000007002697812 */ /* 0x000fe400078e7806 */
[----:B------:R-:W-:-:S02]  /*10d00*/  SHF.R.U32.HI R0, RZ, 0x5, R24 ;  /* 0x00000005ff007819 */ /* 0x000fc40000011618 */
[----:B------:R-:W-:Y:S02]  /*10d10*/  SHF.R.U32.HI R2, RZ, 0x3, R24 ;  /* 0x00000003ff027819 */ /* 0x000fe40000011618 */
[----:B------:R-:W-:Y:S01]  /*10d20*/  SHF.R.U32.HI R7, RZ, 0x3, R4 ;  /* 0x00000003ff077819 */ /* 0x000fe20000011604 */
[----:B------:R0:W-:Y:S01]  /*10d30*/  STL [R1+0xec], R0 ;  /* 0x0000ec0001007387 */ /* 0x0001e20000100800 */
[----:B------:R-:W-:Y:S01]  /*10d40*/  LOP3.LUT R107, R3, 0x70, R8, 0x78, !PT ;  /* 0x00000070036b7812 */ /* 0x000fe200078e7808 */
[----:B------:R-:W-:Y:S01]  /*10d50*/  VIADD R3, R112, 0x88 ;  /* 0x0000008870037836 */ /* 0x000fe20000000000 */
[----:B------:R-:W-:Y:S01]  /*10d60*/  LOP3.LUT R106, R4, 0x70, R7, 0x78, !PT ;  /* 0x00000070046a7812 */ /* 0x000fe200078e7807 */
[----:B------:R-:W-:Y:S01]  /*10d70*/  VIADD R4, R112, 0xa0 ;  /* 0x000000a070047836 */ /* 0x000fe20000000000 */
[----:B------:R-:W-:Y:S02]  /*10d80*/  LOP3.LUT R116, R2, 0x10, RZ, 0xc0, !PT ;  /* 0x0000001002747812 */ /* 0x000fe400078ec0ff */
[----:B------:R-:W-:-:S02]  /*10d90*/  PRMT R99, R123, 0x654, R3 ;  /* 0x000006547b637816 */ /* 0x000fc40000000003 */
[----:B------:R-:W-:Y:S01]  /*10da0*/  PRMT R102, R123, 0x654, R4 ;  /* 0x000006547b667816 */ /* 0x000fe20000000004 */
[----:B0-----:R-:W-:Y:S02]  /*10db0*/  IMAD R0, R24, 0x10000, R2 ;  /* 0x0001000018007824 */ /* 0x001fe400078e0202 */
[----:B------:R-:W-:-:S03]  /*10dc0*/  VIADD R2, R112, 0x98 ;  /* 0x0000009870027836 */ /* 0x000fc60000000000 */
[----:B------:R-:W-:Y:S01]  /*10dd0*/  LOP3.LUT R113, R0, 0x600010, RZ, 0xc0, !PT ;  /* 0x0060001000717812 */ /* 0x000fe200078ec0ff */
[----:B------:R-:W-:Y:S01]  /*10de0*/  VIADD R0, R112, 0xb0 ;  /* 0x000000b070007836 */ /* 0x000fe20000000000 */
[----:B------:R-:W-:-:S03]  /*10df0*/  PRMT R98, R123, 0x654, R2 ;  /* 0x000006547b627816 */ /* 0x000fc60000000002 */
[----:B------:R-:W-:Y:S01]  /*10e00*/  VIADD R29, R113, UR5 ;  /* 0x00000005711d7c36 */ /* 0x000fe20008000000 */
[----:B------:R-:W-:-:S07]  /*10e10*/  PRMT R97, R123, 0x654, R0 ;  /* 0x000006547b617816 */ /* 0x000fce0000000000 */
.L_x_129:
[----:B------:R-:W-:Y:S02]  /*10e20*/  SHF.L.U32 R0, R92, 0x1f, RZ ;  /* 0x0000001f5c007819 */ /* 0x000fe400000006ff */
[----:B------:R-:W-:Y:S02]  /*10e30*/  SHF.L.U32 R2, R100, 0x1f, RZ ;  /* 0x0000001f64027819 */ /* 0x000fe400000006ff */
[----:B0-----:R-:W0:Y:S02]  /*10e40*/  SYNCS.PHASECHK.TRANS64.TRYWAIT P0, [R112+URZ+0x80], R0 ;  /* 0x00008000700075a7 */ /* 0x001e2400080011ff */
[----:B0-----:R-:W-:Y:S05]  /*10e50*/  @!P0 BRA `(.L_x_123) ;  /* 0x0000007000e48947 */ /* 0x001fea0003800000 */
.L_x_252:
[----:B------:R-:W1:Y:S01]  /*10e60*/  SYNCS.PHASECHK.TRANS64.TRYWAIT P0, [R112+URZ+0xa8], R2 ;  /* 0x0000a802700075a7 */ /* 0x000e6200080011ff */
[----:B------:R-:W-:Y:S01]  /*10e70*/  SHF.L.U32 R0, R95, 0x1f, RZ ;  /* 0x0000001f5f007819 */ /* 0x000fe200000006ff */
[----:B-1----:R-:W-:Y:S06]  /*10e80*/  @!P0 BRA `(.L_x_124) ;  /* 0x0000007000f48947 */ /* 0x002fec0003800000 */
.L_x_254:
[----:B------:R-:W2:Y:S02]  /*10e90*/  SYNCS.PHASECHK.TRANS64.TRYWAIT P0, [R112+URZ+0x60], R0 ;  /* 0x00006000700075a7 */ /* 0x000ea400080011ff */
[----:B--2---:R-:W-:Y:S05]  /*10ea0*/  @!P0 BRA `(.L_x_125) ;  /* 0x0000007400048947 */ /* 0x004fea0003800000 */
.L_x_256:
[----:B0-----:R-:W0:Y:S01]  /*10eb0*/  LDS.128 R4, [R28+0x38180] ;  /* 0x038180001c047984 */ /* 0x001e220000000c00 */
[----:B------:R-:W-:Y:S01]  /*10ec0*/  R2UR UR4, R29 ;  /* 0x000000001d0472ca */ /* 0x000fe200000e0000 */
[----:B------:R-:W-:Y:S01]  /*10ed0*/  IMAD.MOV.U32 R125, RZ, RZ, 0x1 ;  /* 0x00000001ff7d7424 */ /* 0x000fe200078e00ff */
[----:B------:R-:W-:Y:S01]  /*10ee0*/  SHF.L.U32 R0, R94, 0x1f, RZ ;  /* 0x0000001f5e007819 */ /* 0x000fe200000006ff */
[----:B------:R-:W-:Y:S04]  /*10ef0*/  LDS.128 R24, [R28+0x38190] ;  /* 0x038190001c187984 */ /* 0x000fe80000000c00 */
[----:B------:R-:W-:Y:S04]  /*10f00*/  LDS.128 R32, [R28+0x381a0] ;  /* 0x0381a0001c207984 */ /* 0x000fe80000000c00 */
[----:B------:R-:W2:Y:S02]  /*10f10*/  LDS.128 R44, [R28+0x381b0] ;  /* 0x0381b0001c2c7984 */ /* 0x000ea40000000c00 */
[----:B------:R-:W0:Y:S02]  /*10f20*/  LDTM.x16 R8, tmem[UR4+0x100] ;  /* 0x00010004000879ee */ /* 0x000e240008240000 */
[----:B------:R-:W-:Y:S04]  /*10f30*/  LDS.128 R40, [R28+0x38200] ;  /* 0x038200001c287984 */ /* 0x000fe80000000c00 */
[----:B------:R-:W-:Y:S01]  /*10f40*/  LDS.128 R36, [R28+0x38210] ;  /* 0x038210001c247984 */ /* 0x000fe20000000c00 */
[----:B01----:R-:W-:-:S04]  /*10f50*/  FFMA2 R2, R8.F32x2.HI_LO, R103.F32, R4.F32x2.HI_LO ;  /* 0x0000006708027249 */ /* 0x003fc80001000004 */
[----:B------:R-:W-:Y:S08]  /*10f60*/  MUFU.EX2 R64, R2 ;  /* 0x0000000200407308 */ /* 0x000ff00000000800 */
[----:B------:R0:W-:Y:S01]  /*10f70*/  MUFU.EX2 R65, R3 ;  /* 0x0000000300417308 */ /* 0x0001e20000000800 */
[----:B--2---:R-:W-:-:S07]  /*10f80*/  FFMA2 R22, R22.F32x2.HI_LO, R103.F32, R46.F32x2.HI_LO ;  /* 0x0000006716167249 */ /* 0x004fce000100002e */
[----:B------:R-:W-:Y:S08]  /*10f90*/  MUFU.EX2 R82, R22 ;  /* 0x0000001600527308 */ /* 0x000ff00000000800 */
[----:B------:R-:W-:Y:S01]  /*10fa0*/  MUFU.EX2 R83, R23 ;  /* 0x0000001700537308 */ /* 0x000fe20000000800 */
[----:B0-----:R-:W-:-:S07]  /*10fb0*/  FFMA2 R2, R10.F32x2.HI_LO, R103.F32, R6.F32x2.HI_LO ;  /* 0x000000670a027249 */ /* 0x001fce0001000006 */
[----:B------:R-:W-:Y:S08]  /*10fc0*/  MUFU.EX2 R58, R2 ;  /* 0x00000002003a7308 */ /* 0x000ff00000000800 */
[----:B------:R0:W1:Y:S02]  /*10fd0*/  MUFU.EX2 R59, R3 ;  /* 0x00000003003b7308 */ /* 0x0000640000000800 */
[----:B0-----:R-:W-:-:S06]  /*10fe0*/  FFMA2 R2, R12.F32x2.HI_LO, R103.F32, R24.F32x2.HI_LO ;  /* 0x000000670c027249 */ /* 0x001fcc0001000018 */
[----:B------:R-:W-:Y:S08]  /*10ff0*/  MUFU.EX2 R56, R2 ;  /* 0x0000000200387308 */ /* 0x000ff00000000800 */
[----:B------:R0:W-:Y:S02]  /*11000*/  MUFU.EX2 R57, R3 ;  /* 0x0000000300397308 */ /* 0x0001e40000000800 */
[----:B0-----:R-:W-:-:S02]  /*11010*/  FFMA2 R2, R14.F32x2.HI_LO, R103.F32, R26.F32x2.HI_LO ;  /* 0x000000670e027249 */ /* 0x001fc4000100001a */
[----:B------:R-:W0:Y:S04]  /*11020*/  LDS.128 R24, [R28+0x38230] ;  /* 0x038230001c187984 */ /* 0x000e280000000c00 */
[----:B------:R-:W-:Y:S08]  /*11030*/  MUFU.EX2 R90, R2 ;  /* 0x00000002005a7308 */ /* 0x000ff00000000800 */
[----:B------:R2:W3:Y:S02]  /*11040*/  MUFU.EX2 R91, R3 ;  /* 0x00000003005b7308 */ /* 0x0004e40000000800 */
[----:B--2---:R-:W-:-:S06]  /*11050*/  FFMA2 R2, R16.F32x2.HI_LO, R103.F32, R32.F32x2.HI_LO ;  /* 0x0000006710027249 */ /* 0x004fcc0001000020 */
[----:B------:R-:W-:Y:S08]  /*11060*/  MUFU.EX2 R88, R2 ;  /* 0x0000000200587308 */ /* 0x000ff00000000800 */
[----:B------:R2:W-:Y:S02]  /*11070*/  MUFU.EX2 R89, R3 ;  /* 0x0000000300597308 */ /* 0x0005e40000000800 */
[----:B--2---:R-:W-:-:S02]  /*11080*/  FFMA2 R2, R18.F32x2.HI_LO, R103.F32, R34.F32x2.HI_LO ;  /* 0x0000006712027249 */ /* 0x004fc40001000022 */
[----:B------:R-:W0:Y:S01]  /*11090*/  LDTM.x16 R4, tmem[UR4+0x120] ;  /* 0x00012004000479ee */ /* 0x000e220008240000 */
[----:B------:R-:W2:Y:S03]  /*110a0*/  LDS.128 R32, [R28+0x38220] ;  /* 0x038220001c207984 */ /* 0x000ea60000000c00 */
[----:B------:R-:W-:Y:S08]  /*110b0*/  MUFU.EX2 R86, R2 ;  /* 0x0000000200567308 */ /* 0x000ff00000000800 */
[----:B------:R4:W5:Y:S01]  /*110c0*/  MUFU.EX2 R87, R3 ;  /* 0x0000000300577308 */ /* 0x0009620000000800 */
[----:B0-----:R-:W-:-:S02]  /*110d0*/  FFMA2 R16, R16.F32x2.HI_LO, R103.F32, R24.F32x2.HI_LO ;  /* 0x0000006710107249 */ /* 0x001fc40001000018 */
[-C--:B------:R-:W-:Y:S02]  /*110e0*/  FFMA2 R18, R18.F32x2.HI_LO, R103.reuse.F32, R26.F32x2.HI_LO ;  /* 0x0000006712127249 */ /* 0x080fe4000100001a */
[----:B----4-:R-:W-:-:S03]  /*110f0*/  FFMA2 R2, R20.F32x2.HI_LO, R103.F32, R44.F32x2.HI_LO ;  /* 0x0000006714027249 */ /* 0x010fc6000100002c */
[----:B------:R-:W-:Y:S08]  /*11100*/  MUFU.EX2 R80, R16 ;  /* 0x0000001000507308 */ /* 0x000ff00000000800 */
[----:B------:R-:W-:Y:S08]  /*11110*/  MUFU.EX2 R84, R2 ;  /* 0x0000000200547308 */ /* 0x000ff00000000800 */
[----:B------:R0:W-:Y:S08]  /*11120*/  MUFU.EX2 R85, R3 ;  /* 0x0000000300557308 */ /* 0x0001f00000000800 */
[----:B------:R-:W-:Y:S08]  /*11130*/  MUFU.EX2 R81, R17 ;  /* 0x0000001100517308 */ /* 0x000ff00000000800 */
[----:B------:R-:W-:Y:S01]  /*11140*/  MUFU.EX2 R66, R18 ;  /* 0x0000001200427308 */ /* 0x000fe20000000800 */
[----:B0-----:R-:W-:Y:S01]  /*11150*/  FFMA2 R2, R4.F32x2.HI_LO, R103.F32, R40.F32x2.HI_LO ;  /* 0x0000006704027249 */ /* 0x001fe20001000028 */
[----:B-1----:R-:W-:-:S02]  /*11160*/  F2FP.BF16.F32.PACK_AB R5, R59, R58 ;  /* 0x0000003a3b05723e */ /* 0x002fc400000010ff */
[----:B------:R-:W-:-:S04]  /*11170*/  F2FP.BF16.F32.PACK_AB R4, R65, R64 ;  /* 0x000000404104723e */ /* 0x000fc800000010ff */
[----:B------:R-:W-:Y:S08]  /*11180*/  MUFU.EX2 R78, R2 ;  /* 0x00000002004e7308 */ /* 0x000ff00000000800 */
[----:B------:R0:W-:Y:S08]  /*11190*/  MUFU.EX2 R79, R3 ;  /* 0x00000003004f7308 */ /* 0x0001f00000000800 */
[----:B------:R-:W1:Y:S01]  /*111a0*/  MUFU.EX2 R67, R19 ;  /* 0x0000001300437308 */ /* 0x000e620000000800 */
[----:B0-----:R-:W-:Y:S01]  /*111b0*/  FFMA2 R2, R6.F32x2.HI_LO, R103.F32, R42.F32x2.HI_LO ;  /* 0x0000006706027249 */ /* 0x001fe2000100002a */
[----:B---3--:R-:W-:-:S02]  /*111c0*/  F2FP.BF16.F32.PACK_AB R7, R91, R90 ;  /* 0x0000005a5b07723e */ /* 0x008fc400000010ff */
[----:B------:R-:W-:-:S04]  /*111d0*/  F2FP.BF16.F32.PACK_AB R6, R57, R56 ;  /* 0x000000383906723e */ /* 0x000fc800000010ff */
[----:B------:R-:W-:Y:S01]  /*111e0*/  MUFU.EX2 R72, R2 ;  /* 0x0000000200487308 */ /* 0x000fe20000000800 */
[----:B------:R1:W-:Y:S07]  /*111f0*/  STS.128 [R110], R4 ;  /* 0x000000046e007388 */ /* 0x0003ee0000000c00 */
[----:B------:R0:W3:Y:S02]  /*11200*/  MUFU.EX2 R73, R3 ;  /* 0x0000000300497308 */ /* 0x0000e40000000800 */
[----:B0-----:R-:W-:Y:S01]  /*11210*/  FFMA2 R2, R8.F32x2.HI_LO, R103.F32, R36.F32x2.HI_LO ;  /* 0x0000006708027249 */ /* 0x001fe20001000024 */
[----:B-----5:R-:W-:-:S02]  /*11220*/  F2FP.BF16.F32.PACK_AB R9, R87, R86 ;  /* 0x000000565709723e */ /* 0x020fc400000010ff */
[----:B------:R-:W-:-:S03]  /*11230*/  F2FP.BF16.F32.PACK_AB R8, R89, R88 ;  /* 0x000000585908723e */ /* 0x000fc600000010ff */
[----:B------:R-:W-:Y:S01]  /*11240*/  MUFU.EX2 R76, R2 ;  /* 0x00000002004c7308 */ /* 0x000fe20000000800 */
[----:B-1----:R-:W-:-:S07]  /*11250*/  F2FP.BF16.F32.PACK_AB R7, R67, R66 ;  /* 0x000000424307723e */ /* 0x002fce00000010ff */
[----:B------:R0:W-:Y:S01]  /*11260*/  MUFU.EX2 R77, R3 ;  /* 0x00000003004d7308 */ /* 0x0001e20000000800 */
[----:B------:R-:W-:Y:S01]  /*11270*/  F2FP.BF16.F32.PACK_AB R6, R81, R80 ;  /* 0x000000505106723e */ /* 0x000fe200000010ff */
[----:B0-----:R-:W-:Y:S01]  /*11280*/  FFMA2 R2, R10.F32x2.HI_LO, R103.F32, R38.F32x2.HI_LO ;  /* 0x000000670a027249 */ /* 0x001fe20001000026 */
[----:B------:R-:W-:Y:S02]  /*11290*/  F2FP.BF16.F32.PACK_AB R11, R83, R82 ;  /* 0x00000052530b723e */ /* 0x000fe400000010ff */
[----:B------:R-:W-:-:S03]  /*112a0*/  F2FP.BF16.F32.PACK_AB R10, R85, R84 ;  /* 0x00000054550a723e */ /* 0x000fc600000010ff */
[----:B------:R-:W-:Y:S02]  /*112b0*/  MUFU.EX2 R70, R2 ;  /* 0x0000000200467308 */ /* 0x000fe40000000800 */
[----:B------:R0:W-:Y:S06]  /*112c0*/  STS.128 [R109], R8 ;  /* 0x000000086d007388 */ /* 0x0001ec0000000c00 */
[----:B------:R2:W1:Y:S02]  /*112d0*/  MUFU.EX2 R71, R3 ;  /* 0x0000000300477308 */ /* 0x0004640000000800 */
[----:B--2---:R-:W-:Y:S01]  /*112e0*/  FFMA2 R2, R12.F32x2.HI_LO, R103.F32, R32.F32x2.HI_LO ;  /* 0x000000670c027249 */ /* 0x004fe20001000020 */
[----:B---3--:R-:W-:-:S02]  /*112f0*/  F2FP.BF16.F32.PACK_AB R13, R73, R72 ;  /* 0x00000048490d723e */ /* 0x008fc400000010ff */
[----:B------:R-:W-:-:S03]  /*11300*/  F2FP.BF16.F32.PACK_AB R12, R79, R78 ;  /* 0x0000004e4f0c723e */ /* 0x000fc600000010ff */
[----:B------:R-:W-:Y:S08]  /*11310*/  MUFU.EX2 R74, R2 ;  /* 0x00000002004a7308 */ /* 0x000ff00000000800 */
[----:B------:R2:W3:Y:S02]  /*11320*/  MUFU.EX2 R75, R3 ;  /* 0x00000003004b7308 */ /* 0x0004e40000000800 */
[----:B--2---:R-:W-:Y:S01]  /*11330*/  FFMA2 R2, R14.F32x2.HI_LO, R103.F32, R34.F32x2.HI_LO ;  /* 0x000000670e027249 */ /* 0x004fe20001000022 */
[----:B-1----:R-:W-:-:S02]  /*11340*/  F2FP.BF16.F32.PACK_AB R15, R71, R70 ;  /* 0x00000046470f723e */ /* 0x002fc400000010ff */
[----:B------:R-:W-:-:S03]  /*11350*/  F2FP.BF16.F32.PACK_AB R14, R77, R76 ;  /* 0x0000004c4d0e723e */ /* 0x000fc600000010ff */
[----:B------:R1:W-:Y:S01]  /*11360*/  MUFU.EX2 R68, R2 ;  /* 0x0000000200447308 */ /* 0x0003e20000000800 */
[----:B---3--:R-:W-:Y:S01]  /*11370*/  F2FP.BF16.F32.PACK_AB R4, R75, R74 ;  /* 0x0000004a4b04723e */ /* 0x008fe200000010ff */
[----:B------:R0:W-:Y:S06]  /*11380*/  STS.128 [R108], R12 ;  /* 0x0000000c6c007388 */ /* 0x0001ec0000000c00 */
[----:B------:R-:W2:Y:S01]  /*11390*/  MUFU.EX2 R69, R3 ;  /* 0x0000000300457308 */ /* 0x000ea20000000800 */
[----:B-1----:R-:W-:Y:S01]  /*113a0*/  IMAD.U32 R2, R96, -0x80000000, RZ ;  /* 0x8000000060027824 */ /* 0x002fe200078e00ff */
[----:B--2---:R-:W-:-:S05]  /*113b0*/  F2FP.BF16.F32.PACK_AB R5, R69, R68 ;  /* 0x000000444505723e */ /* 0x004fca00000010ff */
[----:B------:R0:W-:Y:S01]  /*113c0*/  STS.128 [R107], R4 ;  /* 0x000000046b007388 */ /* 0x0001e20000000c00 */
[----:B------:R-:W-:Y:S01]  /*113d0*/  @!PT LDS RZ, [RZ] ;  /* 0x00000000fffff984 */ /* 0x000fe20000000800 */
[----:B------:R-:W-:Y:S01]  /*113e0*/  @!PT LDS RZ, [RZ] ;  /* 0x00000000fffff984 */ /* 0x000fe20000000800 */
[----:B------:R-:W-:Y:S01]  /*113f0*/  @!PT LDS RZ, [RZ] ;  /* 0x00000000fffff984 */ /* 0x000fe20000000800 */
[----:B------:R-:W-:Y:S01]  /*11400*/  @!PT LDS RZ, [RZ] ;  /* 0x00000000fffff984 */ /* 0x000fe20000000800 */
[----:B------:R1:W-:Y:S06]  /*11410*/  MEMBAR.ALL.CTA ;  /* 0x0000000000007992 */ /* 0x0003ec0000008000 */
[----:B-1----:R-:W1:Y:S02]  /*11420*/  FENCE.VIEW.ASYNC.S ;  /* 0x00000000000073c6 */ /* 0x002e640000000000 */
[----:B-1----:R-:W-:Y:S06]  /*11430*/  BAR.SYNC.DEFER_BLOCKING 0x2, 0x100 ;  /* 0x0084000000007b1d */ /* 0x002fec0000010000 */
[----:B------:R0:W-:Y:S01]  /*11440*/  SYNCS.ARRIVE.TRANS64.RED.ART0 RZ, [R102+URZ], R125 ;  /* 0x0000007d66ff79a7 */ /* 0x0001e200085004ff */
[----:B------:R0:W-:Y:S01]  /*11450*/  SYNCS.ARRIVE.TRANS64.RED.ART0 RZ, [R99+URZ], R125 ;  /* 0x0000007d63ff79a7 */ /* 0x0001e200085004ff */
[----:B------:R0:W-:Y:S01]  /*11460*/  SYNCS.ARRIVE.TRANS64.ART0 RZ, [R112+URZ+0x68], R125 ;  /* 0x0000687d70ff79a7 */ /* 0x0001e200085000ff */
[----:B------:R-:W1:Y:S02]  /*11470*/  SYNCS.PHASECHK.TRANS64.TRYWAIT P0, [R112+URZ+0x70], R0 ;  /* 0x00007000700075a7 */ /* 0x000e6400080011ff */
[----:B01----:R-:W-:Y:S05]  /*11480*/  @!P0 BRA `(.L_x_126) ;  /* 0x0000006c00a88947 */ /* 0x003fea0003800000 */
.L_x_258:
[----:B------:R-:W1:Y:S01]  /*11490*/  SYNCS.PHASECHK.TRANS64.TRYWAIT P0, [R112+URZ+0x90], R2 ;  /* 0x00009002700075a7 */ /* 0x000e6200080011ff */
[----:B------:R-:W-:Y:S01]  /*114a0*/  SHF.L.U32 R0, R101, 0x1f, RZ ;  /* 0x0000001f65007819 */ /* 0x000fe200000006ff */
[----:B-1----:R-:W-:Y:S06]  /*114b0*/  @!P0 BRA `(.L_x_127) ;  /* 0x0000006c00b88947 */ /* 0x002fec0003800000 */
.L_x_260:
[----:B------:R-:W2:Y:S01]  /*114c0*/  SYNCS.PHASECHK.TRANS64.TRYWAIT P0, [R112+URZ+0xb8], R0 ;  /* 0x0000b800700075a7 */ /* 0x000ea200080011ff */
[----:B------:R-:W-:Y:S02]  /*114d0*/  LOP3.LUT R92, R92, 0x1, RZ, 0x3c, !PT ;  /* 0x000000015c5c7812 */ /* 0x000fe400078e3cff */
[----:B------:R-:W-:Y:S02]  /*114e0*/  LOP3.LUT R100, R100, 0x1, RZ, 0x3c, !PT ;  /* 0x0000000164647812 */ /* 0x000fe400078e3cff */
[----:B------:R-:W-:Y:S02]  /*114f0*/  LOP3.LUT R95, R95, 0x1, RZ, 0x3c, !PT ;  /* 0x000000015f5f7812 */ /* 0x000fe400078e3cff */
[----:B------:R-:W-:Y:S02]  /*11500*/  LOP3.LUT R94, R94, 0x1, RZ, 0x3c, !PT ;  /* 0x000000015e5e7812 */ /* 0x000fe400078e3cff */
[----:B------:R-:W-:Y:S01]  /*11510*/  LOP3.LUT R96, R96, 0x1, RZ, 0x3c, !PT ;  /* 0x0000000160607812 */ /* 0x000fe200078e3cff */
[----:B--2---:R-:W-:Y:S05]  /*11520*/  @!P0 BRA `(.L_x_128) ;  /* 0x0000006c00b48947 */ /* 0x004fea0003800000 */
.L_x_262:
[----:B0-----:R-:W0:Y:S01]  /*11530*/  LDS.128 R4, [R28+0x38280] ;  /* 0x038280001c047984 */ /* 0x001e220000000c00 */
[----:B------:R-:W-:Y:S02]  /*11540*/  R2UR UR4, R29 ;  /* 0x000000001d0472ca */ /* 0x000fe400000e0000 */
[C---:B------:R-:W-:Y:S01]  /*11550*/  ISETP.GT.U32.AND P0, PT, R93.reuse, 0x1, PT ;  /* 0x000000015d00780c */ /* 0x040fe20003f04070 */
[----:B------:R-:W2:Y:S01]  /*11560*/  LDS.128 R8, [R28+0x38290] ;  /* 0x038290001c087984 */ /* 0x000ea20000000c00 */
[----:B------:R-:W-:Y:S02]  /*11570*/  IADD3 R0, PT, PT, R93, -0x1, RZ ;  /* 0xffffffff5d007810 */ /* 0x000fe40007ffe0ff */
[----:B------:R-:W-:Y:S01]  /*11580*/  LOP3.LUT R101, R101, 0x1, RZ, 0x3c, !PT ;  /* 0x0000000165657812 */ /* 0x000fe200078e3cff */
[----:B------:R-:W3:Y:S01]  /*11590*/  LDS.128 R32, [R28+0x382a0] ;  /* 0x0382a0001c207984 */ /* 0x000ee20000000c00 */
[----:B------:R-:W-:-:S03]  /*115a0*/  MOV R93, R0 ;  /* 0x00000000005d7202 */ /* 0x000fc60000000f00 */
[----:B------:R-:W4:Y:S02]  /*115b0*/  LDS.128 R36, [R28+0x382b0] ;  /* 0x0382b0001c247984 */ /* 0x000f240000000c00 */
[----:B------:R-:W0:Y:S02]  /*115c0*/  LDTM.x16 R12, tmem[UR4+0x120] ;  /* 0x00012004000c79ee */ /* 0x000e240008240000 */
[----:B------:R-:W5:Y:S04]  /*115d0*/  LDS.128 R44, [R28+0x38300] ;  /* 0x038300001c2c7984 */ /* 0x000f680000000c00 */
[----:B------:R-:W1:Y:S04]  /*115e0*/  LDS.128 R48, [R28+0x38310] ;  /* 0x038310001c307984 */ /* 0x000e680000000c00 */
[----:B------:R-:W1:Y:S04]  /*115f0*/  LDS.128 R52, [R28+0x38320] ;  /* 0x038320001c347984 */ /* 0x000e680000000c00 */
[----:B------:R-:W1:Y:S01]  /*11600*/  LDS.128 R60, [R28+0x38330] ;  /* 0x038330001c3c7984 */ /* 0x000e620000000c00 */
[----:B0-----:R-:W-:-:S02]  /*11610*/  FADD2 R4, R12.F32x2.HI_LO, R4.F32x2.HI_LO ;  /* 0x000000040c04724b */ /* 0x001fc40000000000 */
[----:B-1----:R-:W-:Y:S02]  /*11620*/  FADD2 R2, R14.F32x2.HI_LO, R6.F32x2.HI_LO ;  /* 0x000000060e02724b */ /* 0x002fe40000000000 */
[----:B------:R-:W-:Y:S02]  /*11630*/  FMUL2 R64, R4.F32x2.HI_LO, R64.F32x2.HI_LO ;  /* 0x000000400440724a */ /* 0x000fe40000000000 */
[----:B------:R-:W-:Y:S02]  /*11640*/  FMUL2 R58, R2.F32x2.HI_LO, R58.F32x2.HI_LO ;  /* 0x0000003a023a724a */ /* 0x000fe40000000000 */
[----:B--2---:R-:W-:Y:S02]  /*11650*/  FADD2 R2, R16.F32x2.HI_LO, R8.F32x2.HI_LO ;  /* 0x000000081002724b */ /* 0x004fe40000000000 */
[----:B------:R-:W-:Y:S02]  /*11660*/  FADD2 R30, R18.F32x2.HI_LO, R10.F32x2.HI_LO ;  /* 0x0000000a121e724b */ /* 0x000fe40000000000 */
[----:B------:R-:W0:Y:S01]  /*11670*/  LDTM.x16 R4, tmem[UR4+0x140] ;  /* 0x00014004000479ee */ /* 0x000e220008240000 */
[----:B------:R-:W-:Y:S01]  /*11680*/  FMUL2 R56, R2.F32x2.HI_LO, R56.F32x2.HI_LO ;  /* 0x000000380238724a */ /* 0x000fe20000000000 */
[----:B------:R-:W-:Y:S01]  /*11690*/  NOP ;  /* 0x0000000000007918 */ /* 0x000fe20000000000 */
[----:B---3--:R-:W-:Y:S01]  /*116a0*/  FADD2 R2, R20.F32x2.HI_LO, R32.F32x2.HI_LO ;  /* 0x000000201402724b */ /* 0x008fe20000000000 */
[----:B0-----:R0:W-:Y:S01]  /*116b0*/  SYNCS.ARRIVE.TRANS64.RED.ART0 RZ, [R98+URZ], R125 ;  /* 0x0000007d62ff79a7 */ /* 0x0011e200085004ff */
[----:B------:R-:W-:-:S02]  /*116c0*/  FADD2 R22, R22.F32x2.HI_LO, R34.F32x2.HI_LO ;  /* 0x000000221616724b */ /* 0x000fc40000000000 */
[----:B------:R-:W-:Y:S02]  /*116d0*/  FMUL2 R42, R2.F32x2.HI_LO, R88.F32x2.HI_LO ;  /* 0x00000058022a724a */ /* 0x000fe40000000000 */
[----:B----4-:R-:W-:Y:S01]  /*116e0*/  FADD2 R2, R24.F32x2.HI_LO, R36.F32x2.HI_LO ;  /* 0x000000241802724b */ /* 0x010fe20000000000 */
[----:B------:R-:W-:Y:S01]  /*116f0*/  F2FP.BF16.F32.PACK_AB R25, R59, R58 ;  /* 0x0000003a3b19723e */ /* 0x000fe200000010ff */
[----:B------:R-:W-:Y:S01]  /*11700*/  FMUL2 R40, R30.F32x2.HI_LO, R90.F32x2.HI_LO ;  /* 0x0000005a1e28724a */ /* 0x000fe20000000000 */
[----:B------:R-:W-:Y:S01]  /*11710*/  F2FP.BF16.F32.PACK_AB R24, R65, R64 ;  /* 0x000000404118723e */ /* 0x000fe200000010ff */
[----:B------:R-:W-:Y:S02]  /*11720*/  FMUL2 R36, R2.F32x2.HI_LO, R84.F32x2.HI_LO ;  /* 0x000000540224724a */ /* 0x000fe40000000000 */
[----:B------:R-:W-:Y:S02]  /*11730*/  FMUL2 R22, R22.F32x2.HI_LO, R86.F32x2.HI_LO ;  /* 0x000000561616724a */ /* 0x000fe40000000000 */
[----:B------:R-:W-:Y:S01]  /*11740*/  FADD2 R20, R26.F32x2.HI_LO, R38.F32x2.HI_LO ;  /* 0x000000261a14724b */ /* 0x000fe20000000000 */
[----:B------:R-:W-:-:S02]  /*11750*/  F2FP.BF16.F32.PACK_AB R27, R41, R40 ;  /* 0x00000028291b723e */ /* 0x000fc400000010ff */
[----:B------:R-:W-:Y:S01]  /*11760*/  F2FP.BF16.F32.PACK_AB R26, R57, R56 ;  /* 0x00000038391a723e */ /* 0x000fe200000010ff */
[----:B-----5:R-:W-:-:S04]  /*11770*/  FADD2 R4, R4.F32x2.HI_LO, R44.F32x2.HI_LO ;  /* 0x0000002c0404724b */ /* 0x020fc80000000000 */
[----:B------:R0:W-:Y:S01]  /*11780*/  STS.128 [R106], R24 ;  /* 0x000000186a007388 */ /* 0x0001e20000000c00 */
[----:B------:R-:W-:Y:S02]  /*11790*/  FADD2 R2, R6.F32x2.HI_LO, R46.F32x2.HI_LO ;  /* 0x0000002e0602724b */ /* 0x000fe40000000000 */
[----:B------:R-:W-:Y:S02]  /*117a0*/  FMUL2 R34, R4.F32x2.HI_LO, R78.F32x2.HI_LO ;  /* 0x0000004e0422724a */ /* 0x000fe40000000000 */
[----:B------:R-:W-:Y:S02]  /*117b0*/  FMUL2 R30, R2.F32x2.HI_LO, R72.F32x2.HI_LO ;  /* 0x00000048021e724a */ /* 0x000fe40000000000 */
[----:B------:R-:W-:Y:S01]  /*117c0*/  FADD2 R4, R8.F32x2.HI_LO, R48.F32x2.HI_LO ;  /* 0x000000300804724b */ /* 0x000fe20000000000 */
[----:B------:R-:W-:Y:S01]  /*117d0*/  F2FP.BF16.F32.PACK_AB R8, R35, R34 ;  /* 0x000000222308723e */ /* 0x000fe200000010ff */
[----:B------:R-:W-:Y:S01]  /*117e0*/  FADD2 R2, R10.F32x2.HI_LO, R50.F32x2.HI_LO ;  /* 0x000000320a02724b */ /* 0x000fe20000000000 */
[----:B------:R-:W-:Y:S01]  /*117f0*/  F2FP.BF16.F32.PACK_AB R9, R31, R30 ;  /* 0x0000001e1f09723e */ /* 0x000fe200000010ff */
[----:B------:R-:W-:-:S02]  /*11800*/  FMUL2 R32, R4.F32x2.HI_LO, R76.F32x2.HI_LO ;  /* 0x0000004c0420724a */ /* 0x000fc40000000000 */
[----:B------:R-:W-:Y:S02]  /*11810*/  FMUL2 R10, R2.F32x2.HI_LO, R70.F32x2.HI_LO ;  /* 0x00000046020a724a */ /* 0x000fe40000000000 */
[----:B------:R-:W-:Y:S01]  /*11820*/  FADD2 R4, R12.F32x2.HI_LO, R52.F32x2.HI_LO ;  /* 0x000000340c04724b */ /* 0x000fe20000000000 */
[----:B------:R-:W-:Y:S01]  /*11830*/  F2FP.BF16.F32.PACK_AB R13, R23, R22 ;  /* 0x00000016170d723e */ /* 0x000fe200000010ff */
[----:B------:R-:W-:Y:S01]  /*11840*/  FADD2 R2, R14.F32x2.HI_LO, R54.F32x2.HI_LO ;  /* 0x000000360e02724b */ /* 0x000fe20000000000 */
[----:B------:R-:W-:Y:S01]  /*11850*/  F2FP.BF16.F32.PACK_AB R12, R43, R42 ;  /* 0x0000002a2b0c723e */ /* 0x000fe200000010ff */
[----:B------:R-:W-:Y:S01]  /*11860*/  FMUL2 R6, R20.F32x2.HI_LO, R82.F32x2.HI_LO ;  /* 0x000000521406724a */ /* 0x000fe20000000000 */
[----:B------:R-:W-:Y:S01]  /*11870*/  F2FP.BF16.F32.PACK_AB R14, R37, R36 ;  /* 0x00000024250e723e */ /* 0x000fe200000010ff */
[----:B------:R-:W-:Y:S01]  /*11880*/  FMUL2 R22, R4.F32x2.HI_LO, R74.F32x2.HI_LO ;  /* 0x0000004a0416724a */ /* 0x000fe20000000000 */
[----:B------:R-:W-:Y:S01]  /*11890*/  F2FP.BF16.F32.PACK_AB R11, R11, R10 ;  /* 0x0000000a0b0b723e */ /* 0x000fe200000010ff */
[----:B------:R-:W-:Y:S01]  /*118a0*/  FMUL2 R20, R2.F32x2.HI_LO, R68.F32x2.HI_LO ;  /* 0x000000440214724a */ /* 0x000fe20000000000 */
[----:B------:R-:W-:Y:S01]  /*118b0*/  F2FP.BF16.F32.PACK_AB R15, R7, R6 ;  /* 0x00000006070f723e */ /* 0x000fe200000010ff */
[----:B------:R-:W-:Y:S01]  /*118c0*/  FADD2 R4, R18.F32x2.HI_LO, R62.F32x2.HI_LO ;  /* 0x0000003e1204724b */ /* 0x000fe20000000000 */
[----:B------:R-:W-:Y:S01]  /*118d0*/  F2FP.BF16.F32.PACK_AB R10, R33, R32 ;  /* 0x00000020210a723e */ /* 0x000fe200000010ff */
[----:B------:R-:W-:-:S02]  /*118e0*/  FADD2 R2, R16.F32x2.HI_LO, R60.F32x2.HI_LO ;  /* 0x0000003c1002724b */ /* 0x000fc40000000000 */
[----:B------:R-:W-:Y:S01]  /*118f0*/  FMUL2 R6, R4.F32x2.HI_LO, R66.F32x2.HI_LO ;  /* 0x000000420406724a */ /* 0x000fe20000000000 */
[----:B------:R-:W-:Y:S01]  /*11900*/  F2FP.BF16.F32.PACK_AB R5, R21, R20 ;  /* 0x000000141505723e */ /* 0x000fe200000010ff */
[----:B------:R-:W-:Y:S01]  /*11910*/  FMUL2 R2, R2.F32x2.HI_LO, R80.F32x2.HI_LO ;  /* 0x000000500202724a */ /* 0x000fe20000000000 */
[----:B------:R-:W-:Y:S01]  /*11920*/  F2FP.BF16.F32.PACK_AB R4, R23, R22 ;  /* 0x000000161704723e */ /* 0x000fe200000010ff */
[----:B------:R0:W-:Y:S01]  /*11930*/  STS.128 [R105], R12 ;  /* 0x0000000c69007388 */ /* 0x0001e20000000c00 */
[----:B------:R-:W-:Y:S02]  /*11940*/  F2FP.BF16.F32.PACK_AB R7, R7, R6 ;  /* 0x000000060707723e */ /* 0x000fe400000010ff */
[----:B------:R-:W-:Y:S01]  /*11950*/  F2FP.BF16.F32.PACK_AB R6, R3, R2 ;  /* 0x000000020306723e */ /* 0x000fe200000010ff */
[----:B------:R0:W-:Y:S04]  /*11960*/  STS.128 [R111], R8 ;  /* 0x000000086f007388 */ /* 0x0001e80000000c00 */
        /* <DEDUP_REMOVED lines=9> */
[----:B------:R0:W-:Y:S01]  /*11a00*/  SYNCS.ARRIVE.TRANS64.ART0 RZ, [R112+URZ+0x78], R125 ;  /* 0x0000787d70ff79a7 */ /* 0x0001e200085000ff */
[----:B------:R-:W-:Y:S05]  /*11a10*/  @P0 BRA `(.L_x_129) ;  /* 0xfffffff400000947 */ /* 0x000fea000383ffff */
[----:B------:R-:W2:Y:S01]  /*11a20*/  LDL R119, [R1+0xec] ;  /* 0x0000ec0001777983 */ /* 0x000ea20000100800 */
[----:B------:R-:W1:Y:S01]  /*11a30*/  SYNCS.PHASECHK.TRANS64.TRYWAIT P0, [R112+URZ+0xc0], RZ ;  /* 0x0000c0ff700075a7 */ /* 0x000e6200080011ff */
[----:B------:R-:W-:Y:S01]  /*11a40*/  IADD3 R103, PT, PT, R114, R115, R117 ;  /* 0x0000007372677210 */ /* 0x000fe20007ffe075 */
[----:B------:R-:W-:Y:S01]  /*11a50*/  IMAD.SHL.U32 R102, R118, 0x20, RZ ;  /* 0x0000002076667824 */ /* 0x000fe200078e00ff */
[----:B------:R-:W3:Y:S01]  /*11a60*/  S2R R2, SR_CTAID.Y ;  /* 0x0000000000027919 */ /* 0x000ee20000002600 */
[----:B------:R-:W4:Y:S08]  /*11a70*/  LDC R3, c[0x0][0x88c] ;  /* 0x00022300ff037b82 */ /* 0x000f300000000800 */
[----:B0-----:R-:W0:Y:S08]  /*11a80*/  LDC R4, c[0x0][0x83c] ;  /* 0x00020f00ff047b82 */ /* 0x001e300000000800 */
[----:B------:R-:W0:Y:S01]  /*11a90*/  S2UR UR4, SR_CTAID.Z ;  /* 0x00000000000479c3 */ /* 0x000e220000002700 */
[----:B---3--:R-:W-:Y:S01]  /*11aa0*/  IMAD.SHL.U32 R120, R2, 0x100, RZ ;  /* 0x0000010002787824 */ /* 0x008fe200078e00ff */
[----:B----4-:R-:W-:Y:S01]  /*11ab0*/  ISETP.GE.AND P4, PT, R114, R3, PT ;  /* 0x000000037200720c */ /* 0x010fe20003f86270 */
[----:B--2---:R-:W-:-:S05]  /*11ac0*/  IMAD.SHL.U32 R0, R119, 0x8000, RZ ;  /* 0x0000800077007824 */ /* 0x004fca00078e00ff */
[----:B------:R-:W-:-:S04]  /*11ad0*/  LOP3.LUT R0, R0, 0x18000, RZ, 0xe2, !PT ;  /* 0x0001800000007812 */ /* 0x000fc800078ee2ff */
[----:B------:R-:W-:Y:S01]  /*11ae0*/  LEA R3, R115, R0, 0xa ;  /* 0x0000000073037211 */ /* 0x000fe200078e50ff */
[----:B0-----:R-:W-:Y:S01]  /*11af0*/  IMAD R0, R4, UR4, R120 ;  /* 0x0000000404007c24 */ /* 0x001fe2000f8e0278 */
[----:B-1----:R-:W-:Y:S06]  /*11b00*/  @!P0 BRA `(.L_x_130) ;  /* 0x0000006800588947 */ /* 0x002fec0003800000 */
.L_x_263:
[----:B------:R-:W1:Y:S01]  /*11b10*/  S2R R2, SR_CTAID.X ;  /* 0x0000000000027919 */ /* 0x000e620000002500 */
[----:B------:R-:W-:Y:S02]  /*11b20*/  LOP3.LUT R102, R102, 0x20, RZ, 0xe2, !PT ;  /* 0x0000002066667812 */ /* 0x000fe400078ee2ff */
[----:B-1----:R-:W-:Y:S01]  /*11b30*/  LEA R2, R2, R0, 0x11 ;  /* 0x0000000002027211 */ /* 0x002fe200078e88ff */
[----:B------:R-:W-:Y:S06]  /*11b40*/  @P4 BRA `(.L_x_131) ;  /* 0x0000002000d04947 */ /* 0x000fec0003800000 */
[----:B------:R-:W-:Y:S01]  /*11b50*/  IADD3 R0, PT, PT, R113, UR10, R116 ;  /* 0x0000000a71007c10 */ /* 0x000fe2000fffe074 */
[----:B------:R-:W1:Y:S01]  /*11b60*/  LDC R121, c[0x0][0x890] ;  /* 0x00022400ff797b82 */ /* 0x000e620000000800 */
[----:B------:R-:W-:Y:S01]  /*11b70*/  IADD3 R3, P1, P0, R2, R3, R102 ;  /* 0x0000000302037210 */ /* 0x000fe2000783e066 */
[----:B------:R-:W-:Y:S01]  /*11b80*/  BSSY.RECONVERGENT B0, `(.L_x_132) ;  /* 0x00000f0000007945 */ /* 0x000fe20003800200 */
[C---:B------:R-:W-:Y:S02]  /*11b90*/  R2UR UR8, R0.reuse ;  /* 0x00000000000872ca */ /* 0x040fe400000e0000 */
[----:B------:R-:W-:Y:S02]  /*11ba0*/  SHF.R.S32.HI R6, RZ, 0x1f, R2 ;  /* 0x0000001fff067819 */ /* 0x000fe40000011402 */
[C---:B------:R-:W-:Y:S01]  /*11bb0*/  R2UR UR7, R0.reuse ;  /* 0x00000000000772ca */ /* 0x040fe200000e0000 */
[----:B------:R-:W2:Y:S01]  /*11bc0*/  LDC R122, c[0x0][0x88c] ;  /* 0x00022300ff7a7b82 */ /* 0x000ea20000000800 */
[----:B------:R-:W-:-:S02]  /*11bd0*/  R2UR UR6, R0 ;  /* 0x00000000000672ca */ /* 0x000fc400000e0000 */
[----:B------:R-:W-:Y:S02]  /*11be0*/  R2UR UR4, R0 ;  /* 0x00000000000472ca */ /* 0x000fe400000e0000 */
[----:B------:R-:W-:-:S03]  /*11bf0*/  IADD3.X R0, PT, PT, R6, RZ, RZ, P1, P0 ;  /* 0x000000ff06007210 */ /* 0x000fc60000fe04ff */
[----:B------:R-:W3:Y:S01]  /*11c00*/  LDTM.x32 R8, tmem[UR8] ;  /* 0x00000008000879ee */ /* 0x000ee200082c0000 */
[----:B------:R-:W4:Y:S03]  /*11c10*/  LDC.64 R4, c[0x0][0x828] ;  /* 0x00020a00ff047b82 */ /* 0x000f260000000a00 */
[----:B------:R-:W0:Y:S01]  /*11c20*/  LDTM.x32 R68, tmem[UR7+0x40] ;  /* 0x00004007004479ee */ /* 0x000e2200082c0000 */
[----:B-1----:R-:W-:-:S04]  /*11c30*/  ISETP.GE.AND P0, PT, R102, R121, PT ;  /* 0x000000796600720c */ /* 0x002fc80003f06270 */
[----:B--2---:R-:W-:Y:S01]  /*11c40*/  ISETP.GE.OR P0, PT, R103, R122, P0 ;  /* 0x0000007a6700720c */ /* 0x004fe20000706670 */
[----:B---3--:R-:W-:Y:S01]  /*11c50*/  STL.64 [R1], R8 ;  /* 0x0000000801007387 */ /* 0x008fe20000100a00 */
[----:B----4-:R-:W-:Y:S01]  /*11c60*/  IADD3 R2, P3, P2, R3, R4, R3 ;  /* 0x0000000403027210 */ /* 0x010fe20007a7e003 */
[----:B------:R-:W-:Y:S02]  /*11c70*/  IMAD.MOV.U32 R119, RZ, RZ, R12 ;  /* 0x000000ffff777224 */ /* 0x000fe400078e000c */
[----:B------:R-:W-:Y:S01]  /*11c80*/  STL.64 [R1+0x8], R10 ;  /* 0x0000080a01007387 */ /* 0x000fe20000100a00 */
[----:B------:R-:W-:-:S03]  /*11c90*/  IADD3.X R3, PT, PT, R0, R5, R0, P3, P2 ;  /* 0x0000000500037210 */ /* 0x000fc60001fe4400 */
[----:B------:R-:W-:Y:S04]  /*11ca0*/  STL.64 [R1+0x10], R12 ;  /* 0x0000100c01007387 */ /* 0x000fe80000100a00 */
        /* <DEDUP_REMOVED lines=12> */
[----:B------:R1:W-:Y:S02]  /*11d70*/  STL.64 [R1+0x78], R38 ;  /* 0x0000782601007387 */ /* 0x0003e40000100a00 */
[----:B-1----:R-:W1:Y:S01]  /*11d80*/  LDTM.x32 R36, tmem[UR6+0x80] ;  /* 0x00008006002479ee */ /* 0x002e6200082c0000 */
[----:B------:R-:W2:Y:S01]  /*11d90*/  LDTM.x32 R4, tmem[UR4+0xc0] ;  /* 0x0000c004000479ee */ /* 0x000ea200082c0000 */
[----:B0-----:R-:W-:Y:S05]  /*11da0*/  @P0 BRA `(.L_x_133) ;  /* 0x0000000c00340947 */ /* 0x001fea0003800000 */
[----:B--2---:R0:W-:Y:S04]  /*11db0*/  STL [R1+0x168], R32 ;  /* 0x0001682001007387 */ /* 0x0041e80000100800 */
[----:B0-----:R-:W2:Y:S04]  /*11dc0*/  LDL.LU R32, [R1+0x7c] ;  /* 0x00007c0001207983 */ /* 0x001ea80000300800 */
[----:B------:R0:W-:Y:S04]  /*11dd0*/  STL [R1+0x164], R31 ;  /* 0x0001641f01007387 */ /* 0x0001e80000100800 */
[----:B0-----:R-:W2:Y:S04]  /*11de0*/  LDL.LU R31, [R1+0x78] ;  /* 0x00007800011f7983 */ /* 0x001ea80000300800 */
[----:B------:R0:W-:Y:S04]  /*11df0*/  STL [R1+0x160], R30 ;  /* 0x0001601e01007387 */ /* 0x0001e80000100800 */
[----:B0-----:R-:W3:Y:S04]  /*11e00*/  LDL.LU R30, [R1+0x74] ;  /* 0x00007400011e7983 */ /* 0x001ee80000300800 */
[----:B------:R0:W-:Y:S04]  /*11e10*/  STL [R1+0x15c], R29 ;  /* 0x00015c1d01007387 */ /* 0x0001e80000100800 */
[----:B0-----:R-:W3:Y:S04]  /*11e20*/  LDL.LU R29, [R1+0x70] ;  /* 0x00007000011d7983 */ /* 0x001ee80000300800 */
[----:B------:R0:W-:Y:S04]  /*11e30*/  STL [R1+0x158], R28 ;  /* 0x0001581c01007387 */ /* 0x0001e80000100800 */
[----:B0-----:R-:W4:Y:S04]  /*11e40*/  LDL.LU R28, [R1+0x6c] ;  /* 0x00006c00011c7983 */ /* 0x001f280000300800 */
[----:B------:R0:W-:Y:S04]  /*11e50*/  STL [R1+0x154], R27 ;  /* 0x0001541b01007387 */ /* 0x0001e80000100800 */
[----:B0-----:R-:W4:Y:S04]  /*11e60*/  LDL.LU R27, [R1+0x68] ;  /* 0x00006800011b7983 */ /* 0x001f280000300800 */
[----:B------:R0:W-:Y:S04]  /*11e70*/  STL [R1+0x150], R26 ;  /* 0x0001501a01007387 */ /* 0x0001e80000100800 */
[----:B0-----:R-:W2:Y:S04]  /*11e80*/  LDL.LU R26, [R1+0x64] ;  /* 0x00006400011a7983 */ /* 0x001ea80000300800 */
        /* <DEDUP_REMOVED lines=23> */
[----:B0-----:R-:W4:Y:S04]  /*12000*/  LDL.LU R14, [R1+0x2c] ;  /* 0x00002c00010e7983 */ /* 0x001f280000300800 */
        /* <DEDUP_REMOVED lines=13> */
[----:B0-----:R-:W4:Y:S04]  /*120e0*/  LDL.LU R7, [R1] ;  /* 0x0000000001077983 */ /* 0x001f280000300800 */
[----:B------:R0:W-:Y:S04]  /*120f0*/  STL [R1+0x100], R6 ;  /* 0x0001000601007387 */ /* 0x0001e80000100800 */
[----:B0-----:R-:W4:Y:S04]  /*12100*/  LDL.LU R6, [R1+0xc] ;  /* 0x00000c0001067983 */ /* 0x001f280000300800 */
[----:B------:R-:W4:Y:S04]  /*12110*/  LDL.LU R121, [R1+0x8] ;  /* 0x0000080001797983 */ /* 0x000f280000300800 */
[----:B------:R-:W4:Y:S04]  /*12120*/  LDL.LU R120, [R1+0x14] ;  /* 0x0000140001787983 */ /* 0x000f280000300800 */
[----:B------:R0:W-:Y:S04]  /*12130*/  STL.64 [R1+0xf8], R4 ;  /* 0x0000f80401007387 */ /* 0x0001e80000100a00 */
[----:B0-----:R-:W4:Y:S04]  /*12140*/  LDL.LU R4, [R1+0x34] ;  /* 0x0000340001047983 */ /* 0x001f280000300800 */
[----:B------:R-:W4:Y:S01]  /*12150*/  LDL.LU R5, [R1+0x30] ;  /* 0x0000300001057983 */ /* 0x000f220000300800 */
[----:B--2---:R-:W-:-:S02]  /*12160*/  F2FP.BF16.F32.PACK_AB R118, R32, R31 ;  /* 0x0000001f2076723e */ /* 0x004fc400000010ff */
[----:B---3--:R-:W-:Y:S01]  /*12170*/  F2FP.BF16.F32.PACK_AB R117, R30, R29 ;  /* 0x0000001d1e75723e */ /* 0x008fe200000010ff */
[----:B------:R0:W5:Y:S01]  /*12180*/  LDL.LU R32, [R1+0x168] ;  /* 0x0001680001207983 */ /* 0x0001620000300800 */
[----:B----4-:R-:W-:-:S03]  /*12190*/  F2FP.BF16.F32.PACK_AB R116, R28, R27 ;  /* 0x0000001b1c74723e */ /* 0x010fc600000010ff */
[----:B------:R0:W5:Y:S01]  /*121a0*/  LDL.LU R31, [R1+0x164] ;  /* 0x00016400011f7983 */ /* 0x0001620000300800 */
[----:B------:R-:W-:-:S03]  /*121b0*/  F2FP.BF16.F32.PACK_AB R115, R26, R25 ;  /* 0x000000191a73723e */ /* 0x000fc600000010ff */
[----:B------:R0:W5:Y:S04]  /*121c0*/  LDL.LU R30, [R1+0x160] ;  /* 0x00016000011e7983 */ /* 0x0001680000300800 */
        /* <DEDUP_REMOVED lines=18> */
[----:B------:R0:W5:Y:S04]  /*122f0*/  LDL.LU R17, [R1+0x12c] ;  /* 0x00012c0001117983 */ /* 0x0001680000300800 */
[----:B------:R0:W5:Y:S04]  /*12300*/  LDL.LU R16, [R1+0x128] ;  /* 0x0001280001107983 */ /* 0x0001680000300800 */
[----:B------:R0:W5:Y:S04]  /*12310*/  LDL.LU R15, [R1+0x124] ;  /* 0x00012400010f7983 */ /* 0x0001680000300800 */
        /* <DEDUP_REMOVED lines=12> */
[----:B------:R0:W5:Y:S01]  /*123e0*/  LDL.LU R6, [R1+0x100] ;  /* 0x0001000001067983 */ /* 0x0001620000300800 */
[----:B------:R-:W3:Y:S01]  /*123f0*/  LDC R121, c[0x0][0x890] ;  /* 0x00022400ff797b82 */ /* 0x000ee20000000800 */
[----:B------:R-:W-:-:S07]  /*12400*/  F2FP.BF16.F32.PACK_AB R109, R4, R5 ;  /* 0x00000005046d723e */ /* 0x000fce00000010ff */
[----:B------:R-:W2:Y:S02]  /*12410*/  LDC.64 R4, c[0x0][0x358] ;  /* 0x0000d600ff047b82 */ /* 0x000ea40000000a00 */
[C---:B--2---:R-:W-:Y:S02]  /*12420*/  R2UR UR10, R4.reuse ;  /* 0x00000000040a72ca */ /* 0x044fe400000e0000 */
[C---:B------:R-:W-:Y:S02]  /*12430*/  R2UR UR11, R5.reuse ;  /* 0x00000000050b72ca */ /* 0x040fe400000e0000 */
        /* <DEDUP_REMOVED lines=10> */
[----:B------:R-:W-:Y:S02]  /*124e0*/  R2UR UR12, R4 ;  /* 0x00000000040c72ca */ /* 0x000fe400000e0000 */
[----:B------:R-:W-:Y:S02]  /*124f0*/  R2UR UR13, R5 ;  /* 0x00000000050d72ca */ /* 0x000fe400000e0000 */
[----:B------:R0:W5:Y:S04]  /*12500*/  LDL.LU.64 R4, [R1+0xf8] ;  /* 0x0000f80001047983 */ /* 0x0001680000300a00 */
[----:B------:R2:W-:Y:S01]  /*12510*/  STG.E.U16 desc[UR10][R2.64], R105 ;  /* 0x0000006902007986 */ /* 0x0005e2000c10150a */
[----:B------:R-:W-:Y:S01]  /*12520*/  F2FP.BF16.F32.PACK_AB R0, R120, R119 ;  /* 0x000000777800723e */ /* 0x000fe200000010ff */
[----:B------:R-:W-:-:S02]  /*12530*/  IMAD.MOV.U32 R119, RZ, RZ, R104 ;  /* 0x000000ffff777224 */ /* 0x000fc400078e0068 */
[----:B------:R-:W-:Y:S01]  /*12540*/  STG.E.U16 desc[UR8][R2.64+0x4], R104 ;  /* 0x0000046802007986 */ /* 0x000fe2000c101508 */
[----:B--2---:R-:W-:-:S05]  /*12550*/  SHF.R.U32.HI R105, RZ, 0x10, R105 ;  /* 0x00000010ff697819 */ /* 0x004fca0000011669 */
[----:B------:R2:W-:Y:S04]  /*12560*/  STG.E.U16 desc[UR18][R2.64+0x2], R105 ;  /* 0x0000026902007986 */ /* 0x0005e8000c101512 */
[----:B------:R-:W-:Y:S01]  /*12570*/  STG.E.U16 desc[UR14][R2.64+0x14], R108 ;  /* 0x0000146c02007986 */ /* 0x000fe2000c10150e */
[----:B--2---:R-:W2:Y:S03]  /*12580*/  LDC.64 R104, c[0x0][0x358] ;  /* 0x0000d600ff687b82 */ /* 0x004ea60000000a00 */
[----:B------:R-:W-:Y:S04]  /*12590*/  STG.E.U16 desc[UR12][R2.64+0x18], R109 ;  /* 0x0000186d02007986 */ /* 0x000fe8000c10150c */
[----:B------:R-:W-:Y:S04]  /*125a0*/  STG.E.U16 desc[UR14][R2.64+0x2c], R114 ;  /* 0x00002c7202007986 */ /* 0x000fe8000c10150e */
[----:B------:R-:W-:Y:S04]  /*125b0*/  STG.E.U16 desc[UR12][R2.64+0x30], R115 ;  /* 0x0000307302007986 */ /* 0x000fe8000c10150c */
[----:B------:R-:W-:Y:S04]  /*125c0*/  STG.E.U16 desc[UR6][R2.64+0x8], R0 ;  /* 0x0000080002007986 */ /* 0x000fe8000c101506 */
[----:B------:R-:W-:Y:S01]  /*125d0*/  STG.E.U16 desc[UR10][R2.64+0x1c], R110 ;  /* 0x00001c6e02007986 */ /* 0x000fe2000c10150a */
[----:B--2---:R-:W-:-:S02]  /*125e0*/  R2UR UR14, R104 ;  /* 0x00000000680e72ca */ /* 0x004fc400000e0000 */
[C---:B------:R-:W-:Y:S02]  /*125f0*/  R2UR UR15, R105.reuse ;  /* 0x00000000690f72ca */ /* 0x040fe400000e0000 */
[C---:B------:R-:W-:Y:S02]  /*12600*/  R2UR UR12, R104.reuse ;  /* 0x00000000680c72ca */ /* 0x040fe400000e0000 */
[----:B------:R-:W-:Y:S01]  /*12610*/  R2UR UR13, R105 ;  /* 0x00000000690d72ca */ /* 0x000fe200000e0000 */
[----:B------:R-:W-:Y:S04]  /*12620*/  STG.E.U16 desc[UR8][R2.64+0x20], R111 ;  /* 0x0000206f02007986 */ /* 0x000fe8000c101508 */
[----:B------:R-:W-:Y:S04]  /*12630*/  STG.E.U16 desc[UR6][R2.64+0x24], R112 ;  /* 0x0000247002007986 */ /* 0x000fe8000c101506 */
[----:B------:R-:W-:Y:S01]  /*12640*/  STG.E.U16 desc[UR10][R2.64+0x34], R116 ;  /* 0x0000347402007986 */ /* 0x000fe2000c10150a */
[----:B------:R-:W-:-:S02]  /*12650*/  R2UR UR10, R104 ;  /* 0x00000000680a72ca */ /* 0x000fc400000e0000 */
[C---:B------:R-:W-:Y:S01]  /*12660*/  R2UR UR11, R105.reuse ;  /* 0x00000000690b72ca */ /* 0x040fe200000e0000 */
[----:B------:R-:W-:Y:S01]  /*12670*/  STG.E.U16 desc[UR8][R2.64+0x38], R117 ;  /* 0x0000387502007986 */ /* 0x000fe2000c101508 */
[C---:B------:R-:W-:Y:S02]  /*12680*/  R2UR UR8, R104.reuse ;  /* 0x00000000680872ca */ /* 0x040fe400000e0000 */
[C---:B------:R-:W-:Y:S01]  /*12690*/  R2UR UR9, R105.reuse ;  /* 0x00000000690972ca */ /* 0x040fe200000e0000 */
[----:B------:R-:W-:Y:S01]  /*126a0*/  STG.E.U16 desc[UR6][R2.64+0x3c], R118 ;  /* 0x00003c7602007986 */ /* 0x000fe2000c101506 */
[----:B------:R-:W-:Y:S01]  /*126b0*/  R2UR UR6, R104 ;  /* 0x00000000680672ca */ /* 0x000fe200000e0000 */
[----:B------:R-:W-:Y:S01]  /*126c0*/  IMAD.MOV.U32 R104, RZ, RZ, R107 ;  /* 0x000000ffff687224 */ /* 0x000fe200078e006b */
[----:B------:R-:W-:Y:S01]  /*126d0*/  R2UR UR7, R105 ;  /* 0x00000000690772ca */ /* 0x000fe200000e0000 */
[----:B------:R2:W-:Y:S01]  /*126e0*/  STG.E.U16 desc[UR18][R2.64+0xc], R106 ;  /* 0x00000c6a02007986 */ /* 0x0005e2000c101512 */
[----:B------:R-:W-:-:S03]  /*126f0*/  IMAD.MOV.U32 R105, RZ, RZ, R106 ;  /* 0x000000ffff697224 */ /* 0x000fc600078e006a */
[----:B------:R4:W-:Y:S01]  /*12700*/  STG.E.U16 desc[UR16][R2.64+0x10], R107 ;  /* 0x0000106b02007986 */ /* 0x0009e2000c101510 */
[----:B--2---:R-:W-:Y:S02]  /*12710*/  SHF.R.U32.HI R106, RZ, 0x10, R0 ;  /* 0x00000010ff6a7819 */ /* 0x004fe40000011600 */
[----:B----4-:R-:W-:-:S03]  /*12720*/  SHF.R.U32.HI R107, RZ, 0x10, R119 ;  /* 0x00000010ff6b7819 */ /* 0x010fc60000011677 */
[----:B------:R-:W-:Y:S04]  /*12730*/  STG.E.U16 desc[UR12][R2.64+0xa], R106 ;  /* 0x00000a6a02007986 */ /* 0x000fe8000c10150c */
[----:B------:R2:W-:Y:S01]  /*12740*/  STG.E.U16 desc[UR14][R2.64+0x6], R107 ;  /* 0x0000066b02007986 */ /* 0x0005e2000c10150e */
[----:B------:R-:W-:Y:S02]  /*12750*/  SHF.R.U32.HI R105, RZ, 0x10, R105 ;  /* 0x00000010ff697819 */ /* 0x000fe40000011669 */
[----:B------:R-:W-:Y:S02]  /*12760*/  SHF.R.U32.HI R104, RZ, 0x10, R104 ;  /* 0x00000010ff687819 */ /* 0x000fe40000011668 */
[----:B------:R-:W-:Y:S01]  /*12770*/  SHF.R.U32.HI R0, RZ, 0x10, R108 ;  /* 0x00000010ff007819 */ /* 0x000fe2000001166c */
[----:B--2---:R-:W2:Y:S01]  /*12780*/  LDC.64 R106, c[0x0][0x358] ;  /* 0x0000d600ff6a7b82 */ /* 0x004ea20000000a00 */
[----:B------:R4:W-:Y:S04]  /*12790*/  STG.E.U16 desc[UR10][R2.64+0xe], R105 ;  /* 0x00000e6902007986 */ /* 0x0009e8000c10150a */
[----:B------:R1:W-:Y:S04]  /*127a0*/  STG.E.U16 desc[UR8][R2.64+0x12], R104 ;  /* 0x0000126802007986 */ /* 0x0003e8000c101508 */
[----:B------:R0:W-:Y:S01]  /*127b0*/  STG.E.U16 desc[UR6][R2.64+0x16], R0 ;  /* 0x0000160002007986 */ /* 0x0001e2000c101506 */
[----:B--2---:R-:W-:-:S02]  /*127c0*/  R2UR UR15, R107 ;  /* 0x000000006b0f72ca */ /* 0x004fc400000e0000 */
[C---:B------:R-:W-:Y:S02]  /*127d0*/  R2UR UR13, R107.reuse ;  /* 0x000000006b0d72ca */ /* 0x040fe400000e0000 */
[C---:B------:R-:W-:Y:S02]  /*127e0*/  R2UR UR11, R107.reuse ;  /* 0x000000006b0b72ca */ /* 0x040fe400000e0000 */
[C---:B------:R-:W-:Y:S02]  /*127f0*/  R2UR UR9, R107.reuse ;  /* 0x000000006b0972ca */ /* 0x040fe400000e0000 */
[----:B------:R-:W-:Y:S02]  /*12800*/  R2UR UR7, R107 ;  /* 0x000000006b0772ca */ /* 0x000fe400000e0000 */
[----:B------:R-:W-:Y:S02]  /*12810*/  SHF.R.U32.HI R107, RZ, 0x10, R109 ;  /* 0x00000010ff6b7819 */ /* 0x000fe4000001166d */
[----:B------:R-:W2:Y:S01]  /*12820*/  LDC.64 R108, c[0x0][0x358] ;  /* 0x0000d600ff6c7b82 */ /* 0x000ea20000000a00 */
[----:B------:R-:W-:-:S02]  /*12830*/  R2UR UR14, R106 ;  /* 0x000000006a0e72ca */ /* 0x000fc400000e0000 */
[C---:B------:R-:W-:Y:S02]  /*12840*/  R2UR UR12, R106.reuse ;  /* 0x000000006a0c72ca */ /* 0x040fe400000e0000 */
[C---:B------:R-:W-:Y:S02]  /*12850*/  R2UR UR10, R106.reuse ;  /* 0x000000006a0a72ca */ /* 0x040fe400000e0000 */
[C---:B------:R-:W-:Y:S02]  /*12860*/  R2UR UR8, R106.reuse ;  /* 0x000000006a0872ca */ /* 0x040fe400000e0000 */
[----:B------:R-:W-:Y:S02]  /*12870*/  R2UR UR6, R106 ;  /* 0x000000006a0672ca */ /* 0x000fe400000e0000 */
[----:B------:R-:W-:Y:S02]  /*12880*/  SHF.R.U32.HI R106, RZ, 0x10, R110 ;  /* 0x00000010ff6a7819 */ /* 0x000fe4000001166e */
[----:B----4-:R-:W-:-:S02]  /*12890*/  SHF.R.U32.HI R105, RZ, 0x10, R111 ;  /* 0x00000010ff697819 */ /* 0x010fc4000001166f */
[----:B-1----:R-:W-:Y:S02]  /*128a0*/  SHF.R.U32.HI R104, RZ, 0x10, R112 ;  /* 0x00000010ff687819 */ /* 0x002fe40000011670 */
[----:B0-----:R-:W-:Y:S01]  /*128b0*/  SHF.R.U32.HI R0, RZ, 0x10, R113 ;  /* 0x00000010ff007819 */ /* 0x001fe20000011671 */
[----:B------:R0:W-:Y:S04]  /*128c0*/  STG.E.U16 desc[UR14][R2.64+0x1a], R107 ;  /* 0x00001a6b02007986 */ /* 0x0001e8000c10150e */
[----:B------:R1:W-:Y:S01]  /*128d0*/  STG.E.U16 desc[UR12][R2.64+0x1e], R106 ;  /* 0x00001e6a02007986 */ /* 0x0003e2000c10150c */
[----:B--2---:R-:W-:-:S03]  /*128e0*/  R2UR UR14, R108 ;  /* 0x000000006c0e72ca */ /* 0x004fc600000e0000 */
[----:B------:R2:W-:Y:S01]  /*128f0*/  STG.E.U16 desc[UR10][R2.64+0x22], R105 ;  /* 0x0000226902007986 */ /* 0x0005e2000c10150a */
[C---:B------:R-:W-:Y:S02]  /*12900*/  R2UR UR15, R109.reuse ;  /* 0x000000006d0f72ca */ /* 0x040fe400000e0000 */
[C---:B------:R-:W-:Y:S01]  /*12910*/  R2UR UR12, R108.reuse ;  /* 0x000000006c0c72ca */ /* 0x040fe200000e0000 */
[----:B------:R4:W-:Y:S01]  /*12920*/  STG.E.U16 desc[UR8][R2.64+0x26], R104 ;  /* 0x0000266802007986 */ /* 0x0009e2000c101508 */
[C---:B------:R-:W-:Y:S02]  /*12930*/  R2UR UR13, R109.reuse ;  /* 0x000000006d0d72ca */ /* 0x040fe400000e0000 */
[C---:B------:R-:W-:Y:S01]  /*12940*/  R2UR UR10, R108.reuse ;  /* 0x000000006c0a72ca */ /* 0x040fe200000e0000 */
[----:B------:R3:W-:Y:S01]  /*12950*/  STG.E.U16 desc[UR6][R2.64+0x2a], R0 ;  /* 0x00002a0002007986 */ /* 0x0007e2000c101506 */
[C---:B------:R-:W-:Y:S02]  /*12960*/  R2UR UR11, R109.reuse ;  /* 0x000000006d0b72ca */ /* 0x040fe400000e0000 */
[----:B------:R-:W-:Y:S01]  /*12970*/  R2UR UR8, R108 ;  /* 0x000000006c0872ca */ /* 0x000fe200000e0000 */
[----:B------:R-:W3:Y:S01]  /*12980*/  S2R R120, SR_CTAID.Y ;  /* 0x0000000000787919 */ /* 0x000ee20000002600 */
[----:B------:R-:W-:-:S02]  /*12990*/  R2UR UR9, R109 ;  /* 0x000000006d0972ca */ /* 0x000fc400000e0000 */
[----:B------:R-:W-:Y:S02]  /*129a0*/  R2UR UR6, R108 ;  /* 0x000000006c0672ca */ /* 0x000fe400000e0000 */
[----:B------:R-:W-:Y:S02]  /*129b0*/  R2UR UR7, R109 ;  /* 0x000000006d0772ca */ /* 0x000fe400000e0000 */
[----:B0-----:R-:W-:Y:S02]  /*129c0*/  SHF.R.U32.HI R107, RZ, 0x10, R114 ;  /* 0x00000010ff6b7819 */ /* 0x001fe40000011672 */
[----:B-1----:R-:W-:Y:S02]  /*129d0*/  SHF.R.U32.HI R106, RZ, 0x10, R115 ;  /* 0x00000010ff6a7819 */ /* 0x002fe40000011673 */
[----:B--2---:R-:W-:Y:S02]  /*129e0*/  SHF.R.U32.HI R105, RZ, 0x10, R116 ;  /* 0x00000010ff697819 */ /* 0x004fe40000011674 */
[----:B----4-:R-:W-:-:S02]  /*129f0*/  SHF.R.U32.HI R104, RZ, 0x10, R117 ;  /* 0x00000010ff687819 */ /* 0x010fc40000011675 */
[----:B---3--:R-:W-:Y:S01]  /*12a00*/  SHF.R.U32.HI R0, RZ, 0x10, R118 ;  /* 0x00000010ff007819 */ /* 0x008fe20000011676 */
[----:B------:R0:W-:Y:S04]  /*12a10*/  STG.E.U16 desc[UR16][R2.64+0x28], R113 ;  /* 0x0000287102007986 */ /* 0x0001e8000c101510 */
[----:B------:R0:W-:Y:S04]  /*12a20*/  STG.E.U16 desc[UR14][R2.64+0x2e], R107 ;  /* 0x00002e6b02007986 */ /* 0x0001e8000c10150e */
[----:B------:R0:W-:Y:S04]  /*12a30*/  STG.E.U16 desc[UR12][R2.64+0x32], R106 ;  /* 0x0000326a02007986 */ /* 0x0001e8000c10150c */
[----:B------:R0:W-:Y:S04]  /*12a40*/  STG.E.U16 desc[UR10][R2.64+0x36], R105 ;  /* 0x0000366902007986 */ /* 0x0001e8000c10150a */
[----:B------:R0:W-:Y:S04]  /*12a50*/  STG.E.U16 desc[UR8][R2.64+0x3a], R104 ;  /* 0x00003a6802007986 */ /* 0x0001e8000c101508 */
[----:B------:R0:W-:Y:S01]  /*12a60*/  STG.E.U16 desc[UR6][R2.64+0x3e], R0 ;  /* 0x00003e0002007986 */ /* 0x0001e2000c101506 */
[----:B------:R-:W-:-:S03]  /*12a70*/  IMAD.SHL.U32 R120, R120, 0x100, RZ ;  /* 0x0000010078787824 */ /* 0x000fc600078e00ff */
.L_x_133:
[----:B------:R-:W-:Y:S05]  /*12a80*/  BSYNC.RECONVERGENT B0 ;  /* 0x0000000000007941 */ /* 0x000fea0003800200 */
.L_x_132:
[C---:B0-----:R-:W-:Y:S01]  /*12a90*/  LOP3.LUT R104, R102.reuse, 0x40, RZ, 0xfc, !PT ;  /* 0x0000004066687812 */ /* 0x041fe200078efcff */
[----:B------:R-:W0:Y:S01]  /*12aa0*/  LDC.64 R106, c[0x0][0x358] ;  /* 0x0000d600ff6a7b82 */ /* 0x000e220000000a00 */
[----:B------:R-:W-:Y:S01]  /*12ab0*/  LOP3.LUT R0, R102, 0x80, RZ, 0xfc, !PT ;  /* 0x0000008066007812 */ /* 0x000fe200078efcff */
[----:B------:R-:W-:Y:S01]  /*12ac0*/  BSSY.RECONVERGENT B0, `(.L_x_134) ;  /* 0x0000066000007945 */ /* 0x000fe20003800200 */
[-C--:B------:R-:W-:Y:S02]  /*12ad0*/  ISETP.GE.AND P1, PT, R104, R121.reuse, PT ;  /* 0x000000796800720c */ /* 0x080fe40003f26270 */
[----:B------:R-:W-:Y:S02]  /*12ae0*/  LOP3.LUT R102, R102, 0xc0, RZ, 0xfc, !PT ;  /* 0x000000c066667812 */ /* 0x000fe400078efcff */
[----:B------:R-:W-:Y:S02]  /*12af0*/  ISETP.GE.OR P3, PT, R103, R122, P1 ;  /* 0x0000007a6700720c */ /* 0x000fe40000f66670 */
[----:B------:R-:W-:-:S02]  /*12b00*/  ISETP.GE.AND P0, PT, R0, R121, PT ;  /* 0x000000790000720c */ /* 0x000fc40003f06270 */
[----:B------:R-:W-:Y:S02]  /*12b10*/  ISETP.GE.AND P2, PT, R102, R121, PT ;  /* 0x000000796600720c */ /* 0x000fe40003f46270 */
[CC--:B------:R-:W-:Y:S02]  /*12b20*/  ISETP.GE.OR P1, PT, R103.reuse, R122.reuse, P0 ;  /* 0x0000007a6700720c */ /* 0x0c0fe40000726670 */
[----:B------:R-:W-:-:S05]  /*12b30*/  ISETP.GE.OR P0, PT, R103, R122, P2 ;  /* 0x0000007a6700720c */ /* 0x000fca0001706670 */
[----:B------:R-:W-:Y:S08]  /*12b40*/  @P3 BRA `(.L_x_135) ;  /* 0x0000000400743947 */ /* 0x000ff00003800000 */
[C---:B0-----:R-:W-:Y:S02]  /*12b50*/  R2UR UR8, R106.reuse ;  /* 0x000000006a0872ca */ /* 0x041fe400000e0000 */
[C---:B------:R-:W-:Y:S02]  /*12b60*/  R2UR UR9, R107.reuse ;  /* 0x000000006b0972ca */ /* 0x040fe400000e0000 */
[----:B------:R-:W-:Y:S02]  /*12b70*/  R2UR UR6, R106 ;  /* 0x000000006a0672ca */ /* 0x000fe400000e0000 */
[----:B------:R-:W-:Y:S02]  /*12b80*/  R2UR UR7, R107 ;  /* 0x000000006b0772ca */ /* 0x000fe400000e0000 */
[----:B------:R-:W-:Y:S02]  /*12b90*/  F2FP.BF16.F32.PACK_AB R70, R71, R70 ;  /* 0x000000464746723e */ /* 0x000fe400000010ff */
[----:B------:R-:W-:-:S02]  /*12ba0*/  F2FP.BF16.F32.PACK_AB R72, R73, R72 ;  /* 0x000000484948723e */ /* 0x000fc400000010ff */
[C---:B------:R-:W-:Y:S02]  /*12bb0*/  R2UR UR16, R106.reuse ;  /* 0x000000006a1072ca */ /* 0x040fe400000e0000 */
[C---:B------:R-:W-:Y:S02]  /*12bc0*/  R2UR UR17, R107.reuse ;  /* 0x000000006b1172ca */ /* 0x040fe400000e0000 */
[----:B------:R-:W-:Y:S02]  /*12bd0*/  R2UR UR14, R106 ;  /* 0x000000006a0e72ca */ /* 0x000fe400000e0000 */
[----:B------:R-:W-:Y:S02]  /*12be0*/  R2UR UR15, R107 ;  /* 0x000000006b0f72ca */ /* 0x000fe400000e0000 */
[----:B------:R-:W-:Y:S02]  /*12bf0*/  F2FP.BF16.F32.PACK_AB R68, R69, R68 ;  /* 0x000000444544723e */ /* 0x000fe400000010ff */
[----:B------:R-:W-:-:S02]  /*12c00*/  PRMT R69, R70, 0x7610, R69 ;  /* 0x0000761046457816 */ /* 0x000fc40000000045 */
[----:B------:R-:W-:Y:S02]  /*12c10*/  PRMT R0, R72, 0x7610, R0 ;  /* 0x0000761048007816 */ /* 0x000fe40000000000 */
[----:B------:R-:W-:Y:S01]  /*12c20*/  F2FP.BF16.F32.PACK_AB R78, R79, R78 ;  /* 0x0000004e4f4e723e */ /* 0x000fe200000010ff */
[----:B------:R0:W-:Y:S01]  /*12c30*/  STG.E.U16 desc[UR8][R2.64+0x84], R69 ;  /* 0x0000844502007986 */ /* 0x0001e2000c101508 */
[----:B------:R-:W-:Y:S02]  /*12c40*/  F2FP.BF16.F32.PACK_AB R76, R77, R76 ;  /* 0x0000004c4d4c723e */ /* 0x000fe400000010ff */
[----:B------:R-:W-:Y:S01]  /*12c50*/  R2UR UR18, R106 ;  /* 0x000000006a1272ca */ /* 0x000fe200000e0000 */
[----:B------:R3:W-:Y:S01]  /*12c60*/  STG.E.U16 desc[UR6][R2.64+0x88], R0 ;  /* 0x0000880002007986 */ /* 0x0007e2000c101506 */
[----:B------:R-:W-:Y:S02]  /*12c70*/  R2UR UR19, R107 ;  /* 0x000000006b1372ca */ /* 0x000fe400000e0000 */
[----:B------:R-:W-:-:S02]  /*12c80*/  F2FP.BF16.F32.PACK_AB R74, R75, R74 ;  /* 0x0000004a4b4a723e */ /* 0x000fc400000010ff */
[----:B------:R-:W-:Y:S02]  /*12c90*/  F2FP.BF16.F32.PACK_AB R86, R87, R86 ;  /* 0x000000565756723e */ /* 0x000fe400000010ff */
[----:B------:R-:W-:Y:S02]  /*12ca0*/  F2FP.BF16.F32.PACK_AB R84, R85, R84 ;  /* 0x000000545554723e */ /* 0x000fe400000010ff */
[----:B------:R-:W-:Y:S02]  /*12cb0*/  R2UR UR10, R106 ;  /* 0x000000006a0a72ca */ /* 0x000fe400000e0000 */
[----:B------:R-:W-:Y:S02]  /*12cc0*/  R2UR UR11, R107 ;  /* 0x000000006b0b72ca */ /* 0x000fe400000e0000 */
[----:B------:R-:W-:Y:S02]  /*12cd0*/  PRMT R71, R74, 0x7610, R71 ;  /* 0x000076104a477816 */ /* 0x000fe40000000047 */
[----:B------:R-:W-:-:S02]  /*12ce0*/  F2FP.BF16.F32.PACK_AB R82, R83, R82 ;  /* 0x000000525352723e */ /* 0x000fc400000010ff */
[----:B------:R-:W-:Y:S01]  /*12cf0*/  F2FP.BF16.F32.PACK_AB R90, R91, R90 ;  /* 0x0000005a5b5a723e */ /* 0x000fe200000010ff */
[----:B------:R4:W-:Y:S01]  /*12d00*/  STG.E.U16 desc[UR18][R2.64+0x8c], R71 ;  /* 0x00008c4702007986 */ /* 0x0009e2000c101512 */
[----:B------:R-:W-:Y:S02]  /*12d10*/  F2FP.BF16.F32.PACK_AB R88, R89, R88 ;  /* 0x000000585958723e */ /* 0x000fe400000010ff */
[----:B------:R-:W-:Y:S02]  /*12d20*/  F2FP.BF16.F32.PACK_AB R96, R97, R96 ;  /* 0x000000606160723e */ /* 0x000fe400000010ff */
[----:B0-----:R-:W-:Y:S01]  /*12d30*/  PRMT R69, R76, 0x7610, R69 ;  /* 0x000076104c457816 */ /* 0x001fe20000000045 */
[----:B------:R-:W-:Y:S01]  /*12d40*/  STG.E.U16 desc[UR10][R2.64+0x80], R68 ;  /* 0x0000804402007986 */ /* 0x000fe2000c10150a */
[----:B------:R-:W-:Y:S02]  /*12d50*/  F2FP.BF16.F32.PACK_AB R98, R99, R98 ;  /* 0x000000626362723e */ /* 0x000fe400000010ff */
[----:B---3--:R-:W-:Y:S01]  /*12d60*/  PRMT R0, R78, 0x7610, R0 ;  /* 0x000076104e007816 */ /* 0x008fe20000000000 */
[----:B------:R0:W-:Y:S01]  /*12d70*/  STG.E.U16 desc[UR16][R2.64+0x90], R69 ;  /* 0x0000904502007986 */ /* 0x0001e2000c101510 */
[----:B------:R-:W-:-:S02]  /*12d80*/  R2UR UR12, R106 ;  /* 0x000000006a0c72ca */ /* 0x000fc400000e0000 */
[----:B------:R-:W-:Y:S01]  /*12d90*/  R2UR UR13, R107 ;  /* 0x000000006b0d72ca */ /* 0x000fe200000e0000 */
[----:B------:R3:W-:Y:S01]  /*12da0*/  STG.E.U16 desc[UR14][R2.64+0x94], R0 ;  /* 0x0000940002007986 */ /* 0x0007e2000c10150e */
[----:B------:R-:W-:Y:S02]  /*12db0*/  F2FP.BF16.F32.PACK_AB R80, R81, R80 ;  /* 0x000000505150723e */ /* 0x000fe400000010ff */
[----:B------:R-:W-:Y:S02]  /*12dc0*/  F2FP.BF16.F32.PACK_AB R94, R95, R94 ;  /* 0x0000005e5f5e723e */ /* 0x000fe400000010ff */
[----:B------:R-:W-:Y:S02]  /*12dd0*/  PRMT R73, R80, 0x7610, R73 ;  /* 0x0000761050497816 */ /* 0x000fe40000000049 */
[----:B------:R-:W-:-:S04]  /*12de0*/  F2FP.BF16.F32.PACK_AB R92, R93, R92 ;  /* 0x0000005c5d5c723e */ /* 0x000fc800000010ff */
[----:B------:R-:W-:Y:S01]  /*12df0*/  PRMT R75, R92, 0x7610, R75 ;  /* 0x000076105c4b7816 */ /* 0x000fe2000000004b */
[----:B------:R2:W-:Y:S01]  /*12e00*/  STG.E.U16 desc[UR12][R2.64+0x98], R73 ;  /* 0x0000984902007986 */ /* 0x0005e2000c10150c */
[----:B----4-:R-:W-:-:S03]  /*12e10*/  PRMT R71, R82, 0x7610, R71 ;  /* 0x0000761052477816 */ /* 0x010fc60000000047 */
[----:B------:R-:W-:Y:S04]  /*12e20*/  STG.E.U16 desc[UR12][R2.64+0xb0], R75 ;  /* 0x0000b04b02007986 */ /* 0x000fe8000c10150c */
[----:B------:R4:W-:Y:S01]  /*12e30*/  STG.E.U16 desc[UR10][R2.64+0x9c], R71 ;  /* 0x00009c4702007986 */ /* 0x0009e2000c10150a */
[----:B0-----:R-:W-:Y:S02]  /*12e40*/  PRMT R69, R84, 0x7610, R69 ;  /* 0x0000761054457816 */ /* 0x001fe40000000045 */
[----:B---3--:R-:W-:-:S03]  /*12e50*/  PRMT R0, R86, 0x7610, R0 ;  /* 0x0000761056007816 */ /* 0x008fc60000000000 */
[----:B------:R0:W-:Y:S04]  /*12e60*/  STG.E.U16 desc[UR8][R2.64+0xa0], R69 ;  /* 0x0000a04502007986 */ /* 0x0001e8000c101508 */
[----:B------:R3:W-:Y:S01]  /*12e70*/  STG.E.U16 desc[UR6][R2.64+0xa4], R0 ;  /* 0x0000a40002007986 */ /* 0x0007e2000c101506 */
[----:B--2---:R-:W-:-:S05]  /*12e80*/  PRMT R73, R94, 0x7610, R73 ;  /* 0x000076105e497816 */ /* 0x004fca0000000049 */
[----:B------:R-:W-:Y:S01]  /*12e90*/  STG.E.U16 desc[UR10][R2.64+0xb4], R73 ;  /* 0x0000b44902007986 */ /* 0x000fe2000c10150a */
[----:B----4-:R-:W-:-:S05]  /*12ea0*/  PRMT R71, R96, 0x7610, R71 ;  /* 0x0000761060477816 */ /* 0x010fca0000000047 */
[----:B------:R2:W-:Y:S01]  /*12eb0*/  STG.E.U16 desc[UR8][R2.64+0xb8], R71 ;  /* 0x0000b84702007986 */ /* 0x0005e2000c101508 */
[----:B0-----:R-:W-:Y:S02]  /*12ec0*/  PRMT R69, R88, 0x7610, R69 ;  /* 0x0000761058457816 */ /* 0x001fe40000000045 */
[----:B---3--:R-:W-:-:S03]  /*12ed0*/  PRMT R0, R90, 0x7610, R0 ;  /* 0x000076105a007816 */ /* 0x008fc60000000000 */
[----:B------:R0:W-:Y:S04]  /*12ee0*/  STG.E.U16 desc[UR16][R2.64+0xa8], R69 ;  /* 0x0000a84502007986 */ /* 0x0001e8000c101510 */
[----:B------:R3:W-:Y:S01]  /*12ef0*/  STG.E.U16 desc[UR14][R2.64+0xac], R0 ;  /* 0x0000ac0002007986 */ /* 0x0007e2000c10150e */
[----:B--2---:R-:W-:Y:S02]  /*12f00*/  SHF.R.U32.HI R71, RZ, 0x10, R70 ;  /* 0x00000010ff477819 */ /* 0x004fe40000011646 */
[----:B------:R-:W-:-:S03]  /*12f10*/  SHF.R.U32.HI R70, RZ, 0x10, R72 ;  /* 0x00000010ff467819 */ /* 0x000fc60000011648 */
[----:B------:R2:W-:Y:S01]  /*12f20*/  STG.E.U16 desc[UR14][R2.64+0x86], R71 ;  /* 0x0000864702007986 */ /* 0x0005e2000c10150e */
[----:B0-----:R-:W-:-:S03]  /*12f30*/  PRMT R69, R98, 0x7610, R69 ;  /* 0x0000761062457816 */ /* 0x001fc60000000045 */
[----:B------:R0:W-:Y:S01]  /*12f40*/  STG.E.U16 desc[UR12][R2.64+0x8a], R70 ;  /* 0x00008a4602007986 */ /* 0x0001e2000c10150c */
[----:B---3--:R-:W-:-:S03]  /*12f50*/  SHF.R.U32.HI R0, RZ, 0x10, R68 ;  /* 0x00000010ff007819 */ /* 0x008fc60000011644 */
[----:B------:R3:W-:Y:S01]  /*12f60*/  STG.E.U16 desc[UR6][R2.64+0xbc], R69 ;  /* 0x0000bc4502007986 */ /* 0x0007e2000c101506 */
[----:B------:R-:W-:-:S03]  /*12f70*/  SHF.R.U32.HI R68, RZ, 0x10, R76 ;  /* 0x00000010ff447819 */ /* 0x000fc6000001164c */
[----:B------:R4:W-:Y:S04]  /*12f80*/  STG.E.U16 desc[UR18][R2.64+0x82], R0 ;  /* 0x0000820002007986 */ /* 0x0009e8000c101512 */
[----:B------:R1:W-:Y:S01]  /*12f90*/  STG.E.U16 desc[UR8][R2.64+0x92], R68 ;  /* 0x0000924402007986 */ /* 0x0003e2000c101508 */
[----:B--2---:R-:W-:Y:S02]  /*12fa0*/  SHF.R.U32.HI R71, RZ, 0x10, R80 ;  /* 0x00000010ff477819 */ /* 0x004fe40000011650 */
[----:B0-----:R-:W-:-:S03]  /*12fb0*/  SHF.R.U32.HI R70, RZ, 0x10, R82 ;  /* 0x00000010ff467819 */ /* 0x001fc60000011652 */
[----:B------:R0:W-:Y:S01]  /*12fc0*/  STG.E.U16 desc[UR14][R2.64+0x9a], R71 ;  /* 0x00009a4702007986 */ /* 0x0001e2000c10150e */
[----:B---3--:R-:W-:-:S03]  /*12fd0*/  SHF.R.U32.HI R69, RZ, 0x10, R74 ;  /* 0x00000010ff457819 */ /* 0x008fc6000001164a */
[----:B------:R2:W-:Y:S01]  /*12fe0*/  STG.E.U16 desc[UR12][R2.64+0x9e], R70 ;  /* 0x00009e4602007986 */ /* 0x0005e2000c10150c */
[----:B----4-:R-:W-:-:S03]  /*12ff0*/  SHF.R.U32.HI R0, RZ, 0x10, R78 ;  /* 0x00000010ff007819 */ /* 0x010fc6000001164e */
[----:B------:R3:W-:Y:S01]  /*13000*/  STG.E.U16 desc[UR10][R2.64+0x8e], R69 ;  /* 0x00008e4502007986 */ /* 0x0007e2000c10150a */
[----:B-1----:R-:W-:-:S03]  /*13010*/  SHF.R.U32.HI R68, RZ, 0x10, R86 ;  /* 0x00000010ff447819 */ /* 0x002fc60000011656 */
[----:B------:R1:W-:Y:S04]  /*13020*/  STG.E.U16 desc[UR6][R2.64+0x96], R0 ;  /* 0x0000960002007986 */ /* 0x0003e8000c101506 */
[----:B------:R4:W-:Y:S01]  /*13030*/  STG.E.U16 desc[UR8][R2.64+0xa6], R68 ;  /* 0x0000a64402007986 */ /* 0x0009e2000c101508 */
[----:B0-----:R-:W-:Y:S02]  /*13040*/  SHF.R.U32.HI R71, RZ, 0x10, R90 ;  /* 0x00000010ff477819 */ /* 0x001fe4000001165a */
[----:B--2---:R-:W-:-:S03]  /*13050*/  SHF.R.U32.HI R70, RZ, 0x10, R92 ;  /* 0x00000010ff467819 */ /* 0x004fc6000001165c */
[----:B------:R-:W-:Y:S01]  /*13060*/  STG.E.U16 desc[UR14][R2.64+0xae], R71 ;  /* 0x0000ae4702007986 */ /* 0x000fe2000c10150e */
[----:B---3--:R-:W-:-:S03]  /*13070*/  SHF.R.U32.HI R69, RZ, 0x10, R84 ;  /* 0x00000010ff457819 */ /* 0x008fc60000011654 */
[----:B------:R-:W-:Y:S01]  /*13080*/  STG.E.U16 desc[UR12][R2.64+0xb2], R70 ;  /* 0x0000b24602007986 */ /* 0x000fe2000c10150c */
[----:B-1----:R-:W-:-:S03]  /*13090*/  SHF.R.U32.HI R0, RZ, 0x10, R88 ;  /* 0x00000010ff007819 */ /* 0x002fc60000011658 */
[----:B------:R0:W-:Y:S01]  /*130a0*/  STG.E.U16 desc[UR10][R2.64+0xa2], R69 ;  /* 0x0000a24502007986 */ /* 0x0001e2000c10150a */
[----:B----4-:R-:W-:-:S03]  /*130b0*/  SHF.R.U32.HI R68, RZ, 0x10, R96 ;  /* 0x00000010ff447819 */ /* 0x010fc60000011660 */
[----:B------:R1:W-:Y:S04]  /*130c0*/  STG.E.U16 desc[UR6][R2.64+0xaa], R0 ;  /* 0x0000aa0002007986 */ /* 0x0003e8000c101506 */
[----:B------:R3:W-:Y:S01]  /*130d0*/  STG.E.U16 desc[UR8][R2.64+0xba], R68 ;  /* 0x0000ba4402007986 */ /* 0x0007e2000c101508 */
[----:B0-----:R-:W-:Y:S02]  /*130e0*/  SHF.R.U32.HI R69, RZ, 0x10, R94 ;  /* 0x00000010ff457819 */ /* 0x001fe4000001165e */
[----:B-1----:R-:W-:-:S03]  /*130f0*/  SHF.R.U32.HI R0, RZ, 0x10, R98 ;  /* 0x00000010ff007819 */ /* 0x002fc60000011662 */
[----:B------:R3:W-:Y:S04]  /*13100*/  STG.E.U16 desc[UR10][R2.64+0xb6], R69 ;  /* 0x0000b64502007986 */ /* 0x0007e8000c10150a */
[----:B------:R3:W-:Y:S02]  /*13110*/  STG.E.U16 desc[UR6][R2.64+0xbe], R0 ;  /* 0x0000be0002007986 */ /* 0x0007e4000c101506 */
.L_x_135:
[----:B------:R-:W-:Y:S05]  /*13120*/  BSYNC.RECONVERGENT B0 ;  /* 0x0000000000007941 */ /* 0x000fea0003800200 */
.L_x_134:
[----:B------:R-:W-:Y:S04]  /*13130*/  BSSY.RECONVERGENT B0, `(.L_x_136) ;  /* 0x0000064000007945 */ /* 0x000fe80003800200 */
[----:B------:R-:W-:Y:S05]  /*13140*/  @P1 BRA `(.L_x_137) ;  /* 0x0000000400881947 */ /* 0x000fea0003800000 */
[C---:B0-----:R-:W-:Y:S02]  /*13150*/  R2UR UR6, R106.reuse ;  /* 0x000000006a0672ca */ /* 0x041fe400000e0000 */
[C---:B------:R-:W-:Y:S02]  /*13160*/  R2UR UR7, R107.reuse ;  /* 0x000000006b0772ca */ /* 0x040fe400000e0000 */
[----:B------:R-:W-:Y:S02]  /*13170*/  R2UR UR8, R106 ;  /* 0x000000006a0872ca */ /* 0x000fe400000e0000 */
[----:B------:R-:W-:Y:S02]  /*13180*/  R2UR UR9, R107 ;  /* 0x000000006b0972ca */ /* 0x000fe400000e0000 */
[----:B-1----:R-:W-:Y:S02]  /*13190*/  F2FP.BF16.F32.PACK_AB R40, R41, R40 ;  /* 0x000000282928723e */ /* 0x002fe400000010ff */
[----:B------:R-:W-:-:S02]  /*131a0*/  F2FP.BF16.F32.PACK_AB R38, R39, R38 ;  /* 0x000000262726723e */ /* 0x000fc400000010ff */
[C---:B------:R-:W-:Y:S02]  /*131b0*/  R2UR UR14, R106.reuse ;  /* 0x000000006a0e72ca */ /* 0x040fe400000e0000 */
[C---:B------:R-:W-:Y:S02]  /*131c0*/  R2UR UR15, R107.reuse ;  /* 0x000000006b0f72ca */ /* 0x040fe400000e0000 */
[----:B------:R-:W-:Y:S02]  /*131d0*/  R2UR UR16, R106 ;  /* 0x000000006a1072ca */ /* 0x000fe400000e0000 */
[----:B------:R-:W-:Y:S02]  /*131e0*/  R2UR UR17, R107 ;  /* 0x000000006b1172ca */ /* 0x000fe400000e0000 */
[----:B------:R-:W-:Y:S02]  /*131f0*/  F2FP.BF16.F32.PACK_AB R36, R37, R36 ;  /* 0x000000242524723e */ /* 0x000fe400000010ff */
[----:B---3--:R-:W-:-:S02]  /*13200*/  PRMT R0, R40, 0x7610, R0 ;  /* 0x0000761028007816 */ /* 0x008fc40000000000 */
        /* <DEDUP_REMOVED lines=21> */
[----:B-1----:R-:W-:Y:S01]  /*13360*/  PRMT R37, R44, 0x7610, R37 ;  /* 0x000076102c257816 */ /* 0x002fe20000000025 */
[----:B------:R0:W-:Y:S01]  /*13370*/  STG.E.U16 desc[UR14][R2.64+0x114], R0 ;  /* 0x0001140002007986 */ /* 0x0001e2000c10150e */
[----:B------:R-:W-:-:S02]  /*13380*/  R2UR UR12, R106 ;  /* 0x000000006a0c72ca */ /* 0x000fc400000e0000 */
[----:B------:R-:W-:Y:S01]  /*13390*/  R2UR UR13, R107 ;  /* 0x000000006b0d72ca */ /* 0x000fe200000e0000 */
[----:B------:R1:W-:Y:S01]  /*133a0*/  STG.E.U16 desc[UR16][R2.64+0x110], R37 ;  /* 0x0001102502007986 */ /* 0x0003e2000c101510 */
[----:B------:R-:W-:Y:S02]  /*133b0*/  F2FP.BF16.F32.PACK_AB R48, R49, R48 ;  /* 0x000000303130723e */ /* 0x000fe400000010ff */
[----:B------:R-:W-:Y:S02]  /*133c0*/  F2FP.BF16.F32.PACK_AB R62, R63, R62 ;  /* 0x0000003e3f3e723e */ /* 0x000fe400000010ff */
[----:B------:R-:W-:Y:S02]  /*133d0*/  F2FP.BF16.F32.PACK_AB R60, R61, R60 ;  /* 0x0000003c3d3c723e */ /* 0x000fe400000010ff */
[----:B------:R-:W-:Y:S02]  /*133e0*/  PRMT R41, R48, 0x7610, R41 ;  /* 0x0000761030297816 */ /* 0x000fe40000000029 */
[----:B------:R-:W-:-:S03]  /*133f0*/  PRMT R43, R60, 0x7610, R43 ;  /* 0x000076103c2b7816 */ /* 0x000fc6000000002b */
[----:B------:R4:W-:Y:S01]  /*13400*/  STG.E.U16 desc[UR12][R2.64+0x118], R41 ;  /* 0x0001182902007986 */ /* 0x0009e2000c10150c */
[----:B---3--:R-:W-:-:S03]  /*13410*/  PRMT R39, R50, 0x7610, R39 ;  /* 0x0000761032277816 */ /* 0x008fc60000000027 */
[----:B------:R-:W-:Y:S04]  /*13420*/  STG.E.U16 desc[UR12][R2.64+0x130], R43 ;  /* 0x0001302b02007986 */ /* 0x000fe8000c10150c */
[----:B------:R3:W-:Y:S01]  /*13430*/  STG.E.U16 desc[UR10][R2.64+0x11c], R39 ;  /* 0x00011c2702007986 */ /* 0x0007e2000c10150a */
[----:B0-----:R-:W-:Y:S02]  /*13440*/  PRMT R0, R54, 0x7610, R0 ;  /* 0x0000761036007816 */ /* 0x001fe40000000000 */
[----:B-1----:R-:W-:-:S03]  /*13450*/  PRMT R37, R52, 0x7610, R37 ;  /* 0x0000761034257816 */ /* 0x002fc60000000025 */
[----:B------:R0:W-:Y:S04]  /*13460*/  STG.E.U16 desc[UR6][R2.64+0x124], R0 ;  /* 0x0001240002007986 */ /* 0x0001e8000c101506 */
[----:B------:R1:W-:Y:S01]  /*13470*/  STG.E.U16 desc[UR8][R2.64+0x120], R37 ;  /* 0x0001202502007986 */ /* 0x0003e2000c101508 */
[----:B----4-:R-:W-:-:S05]  /*13480*/  PRMT R41, R62, 0x7610, R41 ;  /* 0x000076103e297816 */ /* 0x010fca0000000029 */
[----:B------:R-:W-:Y:S01]  /*13490*/  STG.E.U16 desc[UR10][R2.64+0x134], R41 ;  /* 0x0001342902007986 */ /* 0x000fe2000c10150a */
[----:B---3--:R-:W-:-:S05]  /*134a0*/  PRMT R39, R64, 0x7610, R39 ;  /* 0x0000761040277816 */ /* 0x008fca0000000027 */
[----:B------:R3:W-:Y:S01]  /*134b0*/  STG.E.U16 desc[UR8][R2.64+0x138], R39 ;  /* 0x0001382702007986 */ /* 0x0007e2000c101508 */
[----:B0-----:R-:W-:Y:S02]  /*134c0*/  PRMT R0, R58, 0x7610, R0 ;  /* 0x000076103a007816 */ /* 0x001fe40000000000 */
[----:B-1----:R-:W-:-:S03]  /*134d0*/  PRMT R37, R56, 0x7610, R37 ;  /* 0x0000761038257816 */ /* 0x002fc60000000025 */
[----:B------:R0:W-:Y:S04]  /*134e0*/  STG.E.U16 desc[UR14][R2.64+0x12c], R0 ;  /* 0x00012c0002007986 */ /* 0x0001e8000c10150e */
[----:B------:R1:W-:Y:S01]  /*134f0*/  STG.E.U16 desc[UR16][R2.64+0x128], R37 ;  /* 0x0001282502007986 */ /* 0x0003e2000c101510 */
[----:B---3--:R-:W-:Y:S02]  /*13500*/  SHF.R.U32.HI R39, RZ, 0x10, R38 ;  /* 0x00000010ff277819 */ /* 0x008fe40000011626 */
[----:B------:R-:W-:Y:S01]  /*13510*/  SHF.R.U32.HI R38, RZ, 0x10, R40 ;  /* 0x00000010ff267819 */ /* 0x000fe20000011628 */
[----:B------:R-:W-:Y:S02]  /*13520*/  IMAD.MOV.U32 R40, RZ, RZ, R66 ;  /* 0x000000ffff287224 */ /* 0x000fe400078e0042 */
[----:B------:R3:W-:Y:S01]  /*13530*/  STG.E.U16 desc[UR14][R2.64+0x106], R39 ;  /* 0x0001062702007986 */ /* 0x0007e2000c10150e */
[----:B0-----:R-:W-:-:S03]  /*13540*/  SHF.R.U32.HI R0, RZ, 0x10, R36 ;  /* 0x00000010ff007819 */ /* 0x001fc60000011624 */
[----:B------:R0:W-:Y:S01]  /*13550*/  STG.E.U16 desc[UR12][R2.64+0x10a], R38 ;  /* 0x00010a2602007986 */ /* 0x0001e2000c10150c */
[----:B------:R-:W-:Y:S02]  /*13560*/  SHF.R.U32.HI R36, RZ, 0x10, R44 ;  /* 0x00000010ff247819 */ /* 0x000fe4000001162c */
[----:B-1----:R-:W-:Y:S01]  /*13570*/  PRMT R37, R66, 0x7610, R37 ;  /* 0x0000761042257816 */ /* 0x002fe20000000025 */
[----:B------:R1:W-:Y:S04]  /*13580*/  STG.E.U16 desc[UR18][R2.64+0x102], R0 ;  /* 0x0001020002007986 */ /* 0x0003e8000c101512 */
[----:B------:R4:W-:Y:S04]  /*13590*/  STG.E.U16 desc[UR6][R2.64+0x13c], R37 ;  /* 0x00013c2502007986 */ /* 0x0009e8000c101506 */
[----:B------:R2:W-:Y:S01]  /*135a0*/  STG.E.U16 desc[UR8][R2.64+0x112], R36 ;  /* 0x0001122402007986 */ /* 0x0005e2000c101508 */
[----:B---3--:R-:W-:-:S02]  /*135b0*/  SHF.R.U32.HI R39, RZ, 0x10, R48 ;  /* 0x00000010ff277819 */ /* 0x008fc40000011630 */
[----:B0-----:R-:W-:-:S03]  /*135c0*/  SHF.R.U32.HI R38, RZ, 0x10, R50 ;  /* 0x00000010ff267819 */ /* 0x001fc60000011632 */
[----:B------:R-:W-:Y:S01]  /*135d0*/  STG.E.U16 desc[UR14][R2.64+0x11a], R39 ;  /* 0x00011a2702007986 */ /* 0x000fe2000c10150e */
[----:B-1----:R-:W-:-:S03]  /*135e0*/  SHF.R.U32.HI R0, RZ, 0x10, R46 ;  /* 0x00000010ff007819 */ /* 0x002fc6000001162e */
[----:B------:R0:W-:Y:S01]  /*135f0*/  STG.E.U16 desc[UR12][R2.64+0x11e], R38 ;  /* 0x00011e2602007986 */ /* 0x0001e2000c10150c */
[----:B----4-:R-:W-:-:S03]  /*13600*/  SHF.R.U32.HI R37, RZ, 0x10, R42 ;  /* 0x00000010ff257819 */ /* 0x010fc6000001162a */
[----:B------:R1:W-:Y:S01]  /*13610*/  STG.E.U16 desc[UR6][R2.64+0x116], R0 ;  /* 0x0001160002007986 */ /* 0x0003e2000c101506 */
[----:B--2---:R-:W-:-:S03]  /*13620*/  SHF.R.U32.HI R36, RZ, 0x10, R54 ;  /* 0x00000010ff247819 */ /* 0x004fc60000011636 */
[----:B------:R2:W-:Y:S04]  /*13630*/  STG.E.U16 desc[UR10][R2.64+0x10e], R37 ;  /* 0x00010e2502007986 */ /* 0x0005e8000c10150a */
[----:B------:R3:W-:Y:S01]  /*13640*/  STG.E.U16 desc[UR8][R2.64+0x126], R36 ;  /* 0x0001262402007986 */ /* 0x0007e2000c101508 */
[----:B0-----:R-:W-:Y:S01]  /*13650*/  IMAD.MOV.U32 R38, RZ, RZ, R60 ;  /* 0x000000ffff267224 */ /* 0x001fe200078e003c */
[----:B-1----:R-:W-:-:S04]  /*13660*/  SHF.R.U32.HI R0, RZ, 0x10, R56 ;  /* 0x00000010ff007819 */ /* 0x002fc80000011638 */
[----:B------:R-:W-:Y:S02]  /*13670*/  SHF.R.U32.HI R38, RZ, 0x10, R38 ;  /* 0x00000010ff267819 */ /* 0x000fe40000011626 */
[----:B--2---:R-:W-:Y:S01]  /*13680*/  SHF.R.U32.HI R37, RZ, 0x10, R52 ;  /* 0x00000010ff257819 */ /* 0x004fe20000011634 */
[----:B------:R0:W-:Y:S01]  /*13690*/  STG.E.U16 desc[UR6][R2.64+0x12a], R0 ;  /* 0x00012a0002007986 */ /* 0x0001e2000c101506 */
[----:B---3--:R-:W-:-:S03]  /*136a0*/  IMAD.MOV.U32 R36, RZ, RZ, R64 ;  /* 0x000000ffff247224 */ /* 0x008fc600078e0040 */
[----:B------:R1:W-:Y:S02]  /*136b0*/  STG.E.U16 desc[UR10][R2.64+0x122], R37 ;  /* 0x0001222502007986 */ /* 0x0003e4000c10150a */
[----:B------:R-:W-:Y:S02]  /*136c0*/  SHF.R.U32.HI R36, RZ, 0x10, R36 ;  /* 0x00000010ff247819 */ /* 0x000fe40000011624 */
[----:B------:R4:W-:Y:S04]  /*136d0*/  STG.E.U16 desc[UR12][R2.64+0x132], R38 ;  /* 0x0001322602007986 */ /* 0x0009e8000c10150c */
[----:B------:R4:W-:Y:S01]  /*136e0*/  STG.E.U16 desc[UR8][R2.64+0x13a], R36 ;  /* 0x00013a2402007986 */ /* 0x0009e2000c101508 */
[----:B0-----:R-:W-:Y:S02]  /*136f0*/  IMAD.MOV.U32 R0, RZ, RZ, R58 ;  /* 0x000000ffff007224 */ /* 0x001fe400078e003a */
[----:B-1----:R-:W-:-:S03]  /*13700*/  IMAD.MOV.U32 R37, RZ, RZ, R62 ;  /* 0x000000ffff257224 */ /* 0x002fc600078e003e */
[----:B------:R-:W-:Y:S02]  /*13710*/  SHF.R.U32.HI R39, RZ, 0x10, R0 ;  /* 0x00000010ff277819 */ /* 0x000fe40000011600 */
[----:B------:R-:W-:Y:S02]  /*13720*/  SHF.R.U32.HI R0, RZ, 0x10, R40 ;  /* 0x00000010ff007819 */ /* 0x000fe40000011628 */
[----:B------:R-:W-:Y:S01]  /*13730*/  SHF.R.U32.HI R37, RZ, 0x10, R37 ;  /* 0x00000010ff257819 */ /* 0x000fe20000011625 */
[----:B------:R4:W-:Y:S04]  /*13740*/  STG.E.U16 desc[UR14][R2.64+0x12e], R39 ;  /* 0x00012e2702007986 */ /* 0x0009e8000c10150e */
[----:B------:R4:W-:Y:S04]  /*13750*/  STG.E.U16 desc[UR10][R2.64+0x136], R37 ;  /* 0x0001362502007986 */ /* 0x0009e8000c10150a */
[----:B------:R4:W-:Y:S02]  /*13760*/  STG.E.U16 desc[UR6][R2.64+0x13e], R0 ;  /* 0x00013e0002007986 */ /* 0x0009e4000c101506 */
.L_x_137:
[----:B------:R-:W-:Y:S05]  /*13770*/  BSYNC.RECONVERGENT B0 ;  /* 0x0000000000007941 */ /* 0x000fea0003800200 */
.L_x_136:
[----:B------:R-:W-:Y:S04]  /*13780*/  BSSY.RECONVERGENT B0, `(.L_x_131) ;  /* 0x0000070000007945 */ /* 0x000fe80003800200 */
[----:B------:R-:W-:Y:S05]  /*13790*/  @P0 BRA `(.L_x_138) ;  /* 0x0000000400b80947 */ /* 0x000fea0003800000 */
[C---:B0-----:R-:W-:Y:S02]  /*137a0*/  R2UR UR6, R106.reuse ;  /* 0x000000006a0672ca */ /* 0x041fe400000e0000 */
[----:B------:R-:W-:Y:S02]  /*137b0*/  R2UR UR7, R107 ;  /* 0x000000006b0772ca */ /* 0x000fe400000e0000 */
[----:B--2--5:R-:W-:Y:S02]  /*137c0*/  F2FP.BF16.F32.PACK_AB R8, R9, R8 ;  /* 0x000000080908723e */ /* 0x024fe400000010ff */
[C---:B------:R-:W-:Y:S02]  /*137d0*/  R2UR UR8, R106.reuse ;  /* 0x000000006a0872ca */ /* 0x040fe400000e0000 */
[----:B------:R-:W-:Y:S02]  /*137e0*/  R2UR UR9, R107 ;  /* 0x000000006b0972ca */ /* 0x000fe400000e0000 */
[----:B------:R-:W-:-:S02]  /*137f0*/  R2UR UR14, R106 ;  /* 0x000000006a0e72ca */ /* 0x000fc400000e0000 */
[----:B------:R-:W-:Y:S02]  /*13800*/  R2UR UR15, R107 ;  /* 0x000000006b0f72ca */ /* 0x000fe400000e0000 */
[----:B------:R-:W-:Y:S02]  /*13810*/  F2FP.BF16.F32.PACK_AB R13, R13, R12 ;  /* 0x0000000c0d0d723e */ /* 0x000fe400000010ff */
[----:B------:R-:W-:Y:S02]  /*13820*/  F2FP.BF16.F32.PACK_AB R12, R11, R10 ;  /* 0x0000000a0b0c723e */ /* 0x000fe400000010ff */
[----:B---34-:R-:W-:Y:S02]  /*13830*/  PRMT R0, R8, 0x7610, R0 ;  /* 0x0000761008007816 */ /* 0x018fe40000000000 */
[----:B------:R-:W-:Y:S02]  /*13840*/  F2FP.BF16.F32.PACK_AB R11, R7, R6 ;  /* 0x00000006070b723e */ /* 0x000fe400000010ff */
[----:B------:R-:W-:Y:S01]  /*13850*/  F2FP.BF16.F32.PACK_AB R14, R15, R14 ;  /* 0x0000000e0f0e723e */ /* 0x000fe200000010ff */
[----:B------:R0:W-:Y:S01]  /*13860*/  STG.E.U16 desc[UR6][R2.64+0x188], R0 ;  /* 0x0001880002007986 */ /* 0x0001e2000c101506 */
[----:B------:R-:W-:-:S02]  /*13870*/  R2UR UR16, R106 ;  /* 0x000000006a1072ca */ /* 0x000fc400000e0000 */
[----:B------:R-:W-:Y:S01]  /*13880*/  R2UR UR17, R107 ;  /* 0x000000006b1172ca */ /* 0x000fe200000e0000 */
[----:B------:R-:W-:Y:S01]  /*13890*/  IMAD.MOV.U32 R9, RZ, RZ, R14 ;  /* 0x000000ffff097224 */ /* 0x000fe200078e000e */
[----:B------:R-:W-:Y:S02]  /*138a0*/  F2FP.BF16.F32.PACK_AB R10, R5, R4 ;  /* 0x00000004050a723e */ /* 0x000fe400000010ff */
[----:B------:R-:W-:Y:S02]  /*138b0*/  PRMT R4, R11, 0x7610, R4 ;  /* 0x000076100b047816 */ /* 0x000fe40000000004 */
[----:B------:R-:W-:Y:S02]  /*138c0*/  R2UR UR10, R106 ;  /* 0x000000006a0a72ca */ /* 0x000fe400000e0000 */
[----:B------:R-:W-:Y:S01]  /*138d0*/  R2UR UR11, R107 ;  /* 0x000000006b0b72ca */ /* 0x000fe200000e0000 */
[----:B------:R2:W-:Y:S01]  /*138e0*/  STG.E.U16 desc[UR8][R2.64+0x184], R4 ;  /* 0x0001840402007986 */ /* 0x0005e2000c101508 */
[----:B------:R-:W-:-:S02]  /*138f0*/  F2FP.BF16.F32.PACK_AB R22, R23, R22 ;  /* 0x000000161716723e */ /* 0x000fc400000010ff */
[----:B------:R-:W-:Y:S02]  /*13900*/  R2UR UR18, R106 ;  /* 0x000000006a1272ca */ /* 0x000fe400000e0000 */
[----:B------:R-:W-:Y:S02]  /*13910*/  R2UR UR19, R107 ;  /* 0x000000006b1372ca */ /* 0x000fe400000e0000 */
[----:B------:R-:W-:Y:S02]  /*13920*/  F2FP.BF16.F32.PACK_AB R20, R21, R20 ;  /* 0x000000141514723e */ /* 0x000fe400000010ff */
[----:B------:R-:W-:Y:S02]  /*13930*/  F2FP.BF16.F32.PACK_AB R26, R27, R26 ;  /* 0x0000001a1b1a723e */ /* 0x000fe400000010ff */
[----:B------:R-:W-:Y:S02]  /*13940*/  PRMT R5, R10, 0x7610, R5 ;  /* 0x000076100a057816 */ /* 0x000fe40000000005 */
[----:B------:R-:W-:-:S02]  /*13950*/  F2FP.BF16.F32.PACK_AB R24, R25, R24 ;  /* 0x000000181918723e */ /* 0x000fc400000010ff */
[----:B0-----:R-:W-:Y:S01]  /*13960*/  PRMT R0, R14, 0x7610, R0 ;  /* 0x000076100e007816 */ /* 0x001fe20000000000 */
[----:B------:R0:W-:Y:S01]  /*13970*/  STG.E.U16 desc[UR10][R2.64+0x180], R5 ;  /* 0x0001800502007986 */ /* 0x0001e2000c10150a */
[----:B------:R-:W-:Y:S02]  /*13980*/  R2UR UR12, R106 ;  /* 0x000000006a0c72ca */ /* 0x000fe400000e0000 */
[----:B------:R-:W-:Y:S01]  /*13990*/  R2UR UR13, R107 ;  /* 0x000000006b0d72ca */ /* 0x000fe200000e0000 */
[----:B------:R3:W-:Y:S01]  /*139a0*/  STG.E.U16 desc[UR14][R2.64+0x194], R0 ;  /* 0x0001940002007986 */ /* 0x0007e2000c10150e */
[----:B------:R-:W-:Y:S02]  /*139b0*/  F2FP.BF16.F32.PACK_AB R18, R19, R18 ;  /* 0x000000121312723e */ /* 0x000fe400000010ff */
[----:B------:R-:W-:Y:S02]  /*139c0*/  F2FP.BF16.F32.PACK_AB R16, R17, R16 ;  /* 0x000000101110723e */ /* 0x000fe400000010ff */
[----:B------:R-:W-:-:S02]  /*139d0*/  F2FP.BF16.F32.PACK_AB R34, R35, R34 ;  /* 0x000000222322723e */ /* 0x000fc400000010ff */
[----:B--2---:R-:W-:Y:S02]  /*139e0*/  PRMT R4, R13, 0x7610, R4 ;  /* 0x000076100d047816 */ /* 0x004fe40000000004 */
[----:B------:R-:W-:Y:S02]  /*139f0*/  F2FP.BF16.F32.PACK_AB R28, R29, R28 ;  /* 0x0000001c1d1c723e */ /* 0x000fe400000010ff */
[----:B------:R-:W-:Y:S01]  /*13a00*/  F2FP.BF16.F32.PACK_AB R32, R33, R32 ;  /* 0x000000202120723e */ /* 0x000fe200000010ff */
[----:B------:R2:W-:Y:S01]  /*13a10*/  STG.E.U16 desc[UR16][R2.64+0x190], R4 ;  /* 0x0001900402007986 */ /* 0x0005e2000c101510 */
[----:B------:R-:W-:Y:S02]  /*13a20*/  PRMT R6, R16, 0x7610, R6 ;  /* 0x0000761010067816 */ /* 0x000fe40000000006 */
[----:B------:R-:W-:Y:S02]  /*13a30*/  F2FP.BF16.F32.PACK_AB R30, R31, R30 ;  /* 0x0000001e1f1e723e */ /* 0x000fe400000010ff */
[----:B------:R-:W-:Y:S01]  /*13a40*/  PRMT R7, R28, 0x7610, R7 ;  /* 0x000076101c077816 */ /* 0x000fe20000000007 */
[----:B------:R4:W-:Y:S04]  /*13a50*/  STG.E.U16 desc[UR12][R2.64+0x198], R6 ;  /* 0x0001980602007986 */ /* 0x0009e8000c10150c */
[----:B------:R1:W-:Y:S01]  /*13a60*/  STG.E.U16 desc[UR12][R2.64+0x1b0], R7 ;  /* 0x0001b00702007986 */ /* 0x0003e2000c10150c */
[----:B0-----:R-:W-:-:S02]  /*13a70*/  PRMT R5, R12, 0x7610, R5 ;  /* 0x000076100c057816 */ /* 0x001fc40000000005 */
[----:B---3--:R-:W-:-:S03]  /*13a80*/  PRMT R0, R22, 0x7610, R0 ;  /* 0x0000761016007816 */ /* 0x008fc60000000000 */
[----:B------:R0:W-:Y:S04]  /*13a90*/  STG.E.U16 desc[UR18][R2.64+0x18c], R5 ;  /* 0x00018c0502007986 */ /* 0x0001e8000c101512 */
[----:B------:R3:W-:Y:S01]  /*13aa0*/  STG.E.U16 desc[UR6][R2.64+0x1a4], R0 ;  /* 0x0001a40002007986 */ /* 0x0007e2000c101506 */
[----:B--2---:R-:W-:-:S05]  /*13ab0*/  PRMT R4, R20, 0x7610, R4 ;  /* 0x0000761014047816 */ /* 0x004fca0000000004 */
[----:B------:R2:W-:Y:S01]  /*13ac0*/  STG.E.U16 desc[UR8][R2.64+0x1a0], R4 ;  /* 0x0001a00402007986 */ /* 0x0005e2000c101508 */
[----:B----4-:R-:W-:Y:S01]  /*13ad0*/  PRMT R6, R30, 0x7610, R6 ;  /* 0x000076101e067816 */ /* 0x010fe20000000006 */
[----:B-1----:R-:W-:-:S04]  /*13ae0*/  IMAD.MOV.U32 R7, RZ, RZ, R13 ;  /* 0x000000ffff077224 */ /* 0x002fc800078e000d */
[----:B------:R-:W-:Y:S01]  /*13af0*/  STG.E.U16 desc[UR10][R2.64+0x1b4], R6 ;  /* 0x0001b40602007986 */ /* 0x000fe2000c10150a */
[----:B0-----:R-:W-:Y:S02]  /*13b00*/  PRMT R5, R18, 0x7610, R5 ;  /* 0x0000761012057816 */ /* 0x001fe40000000005 */
[----:B---3--:R-:W-:-:S03]  /*13b10*/  PRMT R0, R26, 0x7610, R0 ;  /* 0x000076101a007816 */ /* 0x008fc60000000000 */
[----:B------:R0:W-:Y:S04]  /*13b20*/  STG.E.U16 desc[UR10][R2.64+0x19c], R5 ;  /* 0x00019c0502007986 */ /* 0x0001e8000c10150a */
[----:B------:R1:W-:Y:S01]  /*13b30*/  STG.E.U16 desc[UR14][R2.64+0x1ac], R0 ;  /* 0x0001ac0002007986 */ /* 0x0003e2000c10150e */
[----:B--2---:R-:W-:-:S05]  /*13b40*/  PRMT R4, R24, 0x7610, R4 ;  /* 0x0000761018047816 */ /* 0x004fca0000000004 */
[----:B------:R2:W-:Y:S01]  /*13b50*/  STG.E.U16 desc[UR16][R2.64+0x1a8], R4 ;  /* 0x0001a80402007986 */ /* 0x0005e2000c101510 */
[----:B0-----:R-:W-:Y:S01]  /*13b60*/  PRMT R5, R32, 0x7610, R5 ;  /* 0x0000761020057816 */ /* 0x001fe20000000005 */
[----:B-1----:R-:W-:-:S04]  /*13b70*/  IMAD.MOV.U32 R0, RZ, RZ, R10 ;  /* 0x000000ffff007224 */ /* 0x002fc800078e000a */
[----:B------:R0:W-:Y:S01]  /*13b80*/  STG.E.U16 desc[UR8][R2.64+0x1b8], R5 ;  /* 0x0001b80502007986 */ /* 0x0001e2000c101508 */
[----:B------:R-:W-:-:S05]  /*13b90*/  SHF.R.U32.HI R0, RZ, 0x10, R0 ;  /* 0x00000010ff007819 */ /* 0x000fca0000011600 */
[----:B------:R1:W-:Y:S01]  /*13ba0*/  STG.E.U16 desc[UR18][R2.64+0x182], R0 ;  /* 0x0001820002007986 */ /* 0x0003e2000c101512 */
[----:B--2---:R-:W-:-:S05]  /*13bb0*/  PRMT R4, R34, 0x7610, R4 ;  /* 0x0000761022047816 */ /* 0x004fca0000000004 */
[----:B------:R2:W-:Y:S01]  /*13bc0*/  STG.E.U16 desc[UR6][R2.64+0x1bc], R4 ;  /* 0x0001bc0402007986 */ /* 0x0005e2000c101506 */
[----:B0-----:R-:W-:-:S05]  /*13bd0*/  IMAD.MOV.U32 R5, RZ, RZ, R12 ;  /* 0x000000ffff057224 */ /* 0x001fca00078e000c */
[----:B------:R-:W-:Y:S01]  /*13be0*/  SHF.R.U32.HI R5, RZ, 0x10, R5 ;  /* 0x00000010ff057819 */ /* 0x000fe20000011605 */
[----:B-1----:R-:W-:-:S04]  /*13bf0*/  IMAD.MOV.U32 R0, RZ, RZ, R11 ;  /* 0x000000ffff007224 */ /* 0x002fc800078e000b */
[----:B------:R0:W-:Y:S01]  /*13c00*/  STG.E.U16 desc[UR10][R2.64+0x18e], R5 ;  /* 0x00018e0502007986 */ /* 0x0001e2000c10150a */
[----:B--2---:R-:W-:Y:S01]  /*13c10*/  IMAD.MOV.U32 R4, RZ, RZ, R8 ;  /* 0x000000ffff047224 */ /* 0x004fe200078e0008 */
[----:B------:R-:W-:Y:S02]  /*13c20*/  SHF.R.U32.HI R8, RZ, 0x10, R0 ;  /* 0x00000010ff087819 */ /* 0x000fe40000011600 */
[----:B------:R-:W-:Y:S01]  /*13c30*/  SHF.R.U32.HI R0, RZ, 0x10, R9 ;  /* 0x00000010ff007819 */ /* 0x000fe20000011609 */
[----:B------:R-:W-:Y:S01]  /*13c40*/  IMAD.MOV.U32 R9, RZ, RZ, R24 ;  /* 0x000000ffff097224 */ /* 0x000fe200078e0018 */
[----:B------:R-:W-:Y:S01]  /*13c50*/  SHF.R.U32.HI R6, RZ, 0x10, R4 ;  /* 0x00000010ff067819 */ /* 0x000fe20000011604 */
[----:B------:R-:W-:Y:S01]  /*13c60*/  STG.E.U16 desc[UR14][R2.64+0x186], R8 ;  /* 0x0001860802007986 */ /* 0x000fe2000c10150e */
[----:B------:R-:W-:Y:S01]  /*13c70*/  SHF.R.U32.HI R4, RZ, 0x10, R7 ;  /* 0x00000010ff047819 */ /* 0x000fe20000011607 */
[----:B------:R-:W-:Y:S02]  /*13c80*/  IMAD.MOV.U32 R7, RZ, RZ, R22 ;  /* 0x000000ffff077224 */ /* 0x000fe400078e0016 */
[----:B------:R1:W-:Y:S04]  /*13c90*/  STG.E.U16 desc[UR6][R2.64+0x196], R0 ;  /* 0x0001960002007986 */ /* 0x0003e8000c101506 */
[----:B------:R2:W-:Y:S04]  /*13ca0*/  STG.E.U16 desc[UR8][R2.64+0x192], R4 ;  /* 0x0001920402007986 */ /* 0x0005e8000c101508 */
[----:B------:R3:W-:Y:S01]  /*13cb0*/  STG.E.U16 desc[UR12][R2.64+0x18a], R6 ;  /* 0x00018a0602007986 */ /* 0x0007e2000c10150c */
[----:B0-----:R-:W-:-:S05]  /*13cc0*/  IMAD.MOV.U32 R5, RZ, RZ, R20 ;  /* 0x000000ffff057224 */ /* 0x001fca00078e0014 */
[----:B------:R-:W-:-:S05]  /*13cd0*/  SHF.R.U32.HI R5, RZ, 0x10, R5 ;  /* 0x00000010ff057819 */ /* 0x000fca0000011605 */
[----:B------:R0:W-:Y:S01]  /*13ce0*/  STG.E.U16 desc[UR10][R2.64+0x1a2], R5 ;  /* 0x0001a20502007986 */ /* 0x0001e2000c10150a */
[----:B-1----:R-:W-:Y:S02]  /*13cf0*/  IMAD.MOV.U32 R0, RZ, RZ, R16 ;  /* 0x000000ffff007224 */ /* 0x002fe400078e0010 */
[----:B--2---:R-:W-:-:S03]  /*13d00*/  IMAD.MOV.U32 R4, RZ, RZ, R18 ;  /* 0x000000ffff047224 */ /* 0x004fc600078e0012 */
[----:B------:R-:W-:Y:S02]  /*13d10*/  SHF.R.U32.HI R8, RZ, 0x10, R0 ;  /* 0x00000010ff087819 */ /* 0x000fe40000011600 */
[----:B------:R-:W-:Y:S01]  /*13d20*/  SHF.R.U32.HI R0, RZ, 0x10, R9 ;  /* 0x00000010ff007819 */ /* 0x000fe20000011609 */
[----:B------:R-:W-:Y:S01]  /*13d30*/  IMAD.MOV.U32 R9, RZ, RZ, R34 ;  /* 0x000000ffff097224 */ /* 0x000fe200078e0022 */
[----:B---3--:R-:W-:Y:S01]  /*13d40*/  SHF.R.U32.HI R6, RZ, 0x10, R4 ;  /* 0x00000010ff067819 */ /* 0x008fe20000011604 */
[----:B------:R-:W-:Y:S01]  /*13d50*/  STG.E.U16 desc[UR14][R2.64+0x19a], R8 ;  /* 0x00019a0802007986 */ /* 0x000fe2000c10150e */
[----:B------:R-:W-:Y:S01]  /*13d60*/  SHF.R.U32.HI R4, RZ, 0x10, R7 ;  /* 0x00000010ff047819 */ /* 0x000fe20000011607 */
[----:B------:R-:W-:Y:S02]  /*13d70*/  IMAD.MOV.U32 R7, RZ, RZ, R32 ;  /* 0x000000ffff077224 */ /* 0x000fe400078e0020 */
[----:B------:R1:W-:Y:S04]  /*13d80*/  STG.E.U16 desc[UR6][R2.64+0x1aa], R0 ;  /* 0x0001aa0002007986 */ /* 0x0003e8000c101506 */
[----:B------:R2:W-:Y:S01]  /*13d90*/  STG.E.U16 desc[UR8][R2.64+0x1a6], R4 ;  /* 0x0001a60402007986 */ /* 0x0005e2000c101508 */
[----:B0-----:R-:W-:-:S03]  /*13da0*/  IMAD.MOV.U32 R5, RZ, RZ, R30 ;  /* 0x000000ffff057224 */ /* 0x001fc600078e001e */
[----:B------:R0:W-:Y:S02]  /*13db0*/  STG.E.U16 desc[UR12][R2.64+0x19e], R6 ;  /* 0x00019e0602007986 */ /* 0x0001e4000c10150c */
[----:B------:R-:W-:-:S05]  /*13dc0*/  SHF.R.U32.HI R5, RZ, 0x10, R5 ;  /* 0x00000010ff057819 */ /* 0x000fca0000011605 */
[----:B------:R3:W-:Y:S01]  /*13dd0*/  STG.E.U16 desc[UR10][R2.64+0x1b6], R5 ;  /* 0x0001b60502007986 */ /* 0x0007e2000c10150a */
[----:B-1----:R-:W-:Y:S02]  /*13de0*/  IMAD.MOV.U32 R0, RZ, RZ, R26 ;  /* 0x000000ffff007224 */ /* 0x002fe400078e001a */
[----:B--2---:R-:W-:-:S03]  /*13df0*/  IMAD.MOV.U32 R4, RZ, RZ, R28 ;  /* 0x000000ffff047224 */ /* 0x004fc600078e001c */
[----:B------:R-:W-:Y:S02]  /*13e00*/  SHF.R.U32.HI R8, RZ, 0x10, R0 ;  /* 0x00000010ff087819 */ /* 0x000fe40000011600 */
[----:B------:R-:W-:Y:S02]  /*13e10*/  SHF.R.U32.HI R0, RZ, 0x10, R9 ;  /* 0x00000010ff007819 */ /* 0x000fe40000011609 */
[----:B0-----:R-:W-:Y:S01]  /*13e20*/  SHF.R.U32.HI R6, RZ, 0x10, R4 ;  /* 0x00000010ff067819 */ /* 0x001fe20000011604 */
[----:B------:R3:W-:Y:S01]  /*13e30*/  STG.E.U16 desc[UR14][R2.64+0x1ae], R8 ;  /* 0x0001ae0802007986 */ /* 0x0007e2000c10150e */
[----:B------:R-:W-:-:S03]  /*13e40*/  SHF.R.U32.HI R4, RZ, 0x10, R7 ;  /* 0x00000010ff047819 */ /* 0x000fc60000011607 */
[----:B------:R3:W-:Y:S04]  /*13e50*/  STG.E.U16 desc[UR12][R2.64+0x1b2], R6 ;  /* 0x0001b20602007986 */ /* 0x0007e8000c10150c */
[----:B------:R3:W-:Y:S04]  /*13e60*/  STG.E.U16 desc[UR8][R2.64+0x1ba], R4 ;  /* 0x0001ba0402007986 */ /* 0x0007e8000c101508 */
[----:B------:R3:W-:Y:S02]  /*13e70*/  STG.E.U16 desc[UR6][R2.64+0x1be], R0 ;  /* 0x0001be0002007986 */ /* 0x0007e4000c101506 */
.L_x_138:
[----:B------:R-:W-:Y:S05]  /*13e80*/  BSYNC.RECONVERGENT B0 ;  /* 0x0000000000007941 */ /* 0x000fea0003800200 */
.L_x_131:
[----:B---34-:R-:W3:Y:S01]  /*13e90*/  S2R R0, SR_CgaCtaId ;  /* 0x0000000000007919 */ /* 0x018ee20000008800 */
[----:B------:R-:W-:Y:S01]  /*13ea0*/  MOV R118, 0x400 ;  /* 0x0000040000767802 */ /* 0x000fe20000000f00 */
[----:B------:R-:W-:-:S03]  /*13eb0*/  NOP ;  /* 0x0000000000007918 */ /* 0x000fc60000000000 */
[----:B---3--:R-:W-:Y:S01]  /*13ec0*/  LEA R118, R0, R118, 0x18 ;  /* 0x0000007600767211 */ /* 0x008fe200078ec0ff */
[----:B------:R3:W-:Y:S04]  /*13ed0*/  STL [R1+0x80], R0 ;  /* 0x0000800001007387 */ /* 0x0007e80000100800 */
[----:B---3--:R-:W-:-:S05]  /*13ee0*/  VIADD R0, R118, 0xd0 ;  /* 0x000000d076007836 */ /* 0x008fca0000000000 */
[----:B------:R-:W-:-:S04]  /*13ef0*/  PRMT R0, R123, 0x654, R0 ;  /* 0x000006547b007816 */ /* 0x000fc80000000000 */
[----:B------:R3:W-:Y:S01]  /*13f00*/  SYNCS.ARRIVE.TRANS64.RED.ART0 RZ, [R0+URZ], R125 ;  /* 0x0000007d00ff79a7 */ /* 0x0007e200085004ff */
[----:B------:R-:W4:Y:S02]  /*13f10*/  SYNCS.PHASECHK.TRANS64.TRYWAIT P0, [R118+URZ+0xc8], RZ ;  /* 0x0000c8ff760075a7 */ /* 0x000f2400080011ff */
[----:B---34-:R-:W-:Y:S05]  /*13f20*/  @!P0 BRA `(.L_x_139) ;  /* 0x0000004400648947 */ /* 0x018fea0003800000 */
.L_x_264:
[----:B------:R-:W-:Y:S05]  /*13f30*/  @P4 BRA `(.L_x_140) ;  /* 0x00000028001c4947 */ /* 0x000fea0003800000 */
[----:B--2--5:R-:W2:Y:S01]  /*13f40*/  S2R R6, SR_TID.X ;  /* 0x0000000000067919 */ /* 0x024ea20000002100 */
[----:B------:R-:W4:Y:S01]  /*13f50*/  LDC R3, c[0x0][0x824] ;  /* 0x00020900ff037b82 */ /* 0x000f220000000800 */
[----:B------:R-:W-:Y:S01]  /*13f60*/  BSSY.RECONVERGENT B0, `(.L_x_141) ;  /* 0x00000e0000007945 */ /* 0x000fe20003800200 */
[----:B------:R-:W4:Y:S01]  /*13f70*/  S2R R8, SR_CTAID.Z ;  /* 0x0000000000087919 */ /* 0x000f220000002700 */
[----:B------:R-:W3:Y:S05]  /*13f80*/  S2R R9, SR_CTAID.X ;  /* 0x0000000000097919 */ /* 0x000eea0000002500 */
[----:B------:R-:W1:Y:S08]  /*13f90*/  LDC.64 R4, c[0x0][0x810] ;  /* 0x00020400ff047b82 */ /* 0x000e700000000a00 */
[----:B------:R-:W0:Y:S08]  /*13fa0*/  LDC R11, c[0x0][0x890] ;  /* 0x00022400ff0b7b82 */ /* 0x000e300000000800 */
[----:B------:R-:W0:Y:S01]  /*13fb0*/  LDC R10, c[0x0][0x88c] ;  /* 0x00022300ff0a7b82 */ /* 0x000e220000000800 */
[----:B--2---:R-:W-:-:S07]  /*13fc0*/  SHF.R.U32.HI R2, RZ, 0x3, R6 ;  /* 0x00000003ff027819 */ /* 0x004fce0000011606 */
[----:B------:R-:W2:Y:S01]  /*13fd0*/  LDC R119, c[0x0][0x860] ;  /* 0x00021800ff777b82 */ /* 0x000ea20000000800 */
[----:B------:R-:W-:Y:S01]  /*13fe0*/  SHF.R.U32.HI R7, RZ, 0x2, R6 ;  /* 0x00000002ff077819 */ /* 0x000fe20000011606 */
[----:B----4-:R-:W-:Y:S01]  /*13ff0*/  IMAD R3, R8, R3, R120 ;  /* 0x0000000308037224 */ /* 0x010fe200078e0278 */
[----:B------:R-:W-:Y:S01]  /*14000*/  LOP3.LUT R8, R2, 0x10, RZ, 0xc0, !PT ;  /* 0x0000001002087812 */ /* 0x000fe200078ec0ff */
[C---:B------:R-:W-:Y:S01]  /*14010*/  IMAD R0, R6.reuse, 0x10000, R2 ;  /* 0x0001000006007824 */ /* 0x040fe200078e0202 */
[C---:B------:R-:W-:Y:S01]  /*14020*/  LOP3.LUT R102, R6.reuse, 0x7f, RZ, 0xc0, !PT ;  /* 0x0000007f06667812 */ /* 0x040fe200078ec0ff */
[----:B------:R-:W-:Y:S01]  /*14030*/  IMAD R2, R6, 0x400, R7 ;  /* 0x0000040006027824 */ /* 0x000fe200078e0207 */
[----:B------:R-:W-:Y:S01]  /*14040*/  LOP3.LUT R124, R7, 0x20, RZ, 0xc0, !PT ;  /* 0x00000020077c7812 */ /* 0x000fe200078ec0ff */
[C---:B---3--:R-:W-:Y:S01]  /*14050*/  IMAD R3, R9.reuse, 0x20000, R3 ;  /* 0x0002000009037824 */ /* 0x048fe200078e0203 */
[----:B------:R-:W-:Y:S01]  /*14060*/  LOP3.LUT R0, R0, 0x600010, RZ, 0xc0, !PT ;  /* 0x0060001000007812 */ /* 0x000fe200078ec0ff */
[----:B------:R-:W-:Y:S01]  /*14070*/  IMAD R102, R9, 0x80, R102 ;  /* 0x0000008009667824 */ /* 0x000fe200078e0266 */
[----:B------:R-:W-:-:S02]  /*14080*/  LOP3.LUT R2, R2, 0x1fc20, RZ, 0xc0, !PT ;  /* 0x0001fc2002027812 */ /* 0x000fc400078ec0ff */
[----:B------:R-:W-:Y:S02]  /*14090*/  IADD3 R0, PT, PT, R0, UR5, R8 ;  /* 0x0000000500007c10 */ /* 0x000fe4000fffe008 */
[----:B------:R-:W-:Y:S02]  /*140a0*/  IADD3 R2, P0, PT, R2, R3, RZ ;  /* 0x0000000302027210 */ /* 0x000fe40007f1e0ff */
[C---:B------:R-:W-:Y:S02]  /*140b0*/  R2UR UR8, R0.reuse ;  /* 0x00000000000872ca */ /* 0x040fe400000e0000 */
[C---:B------:R-:W-:Y:S02]  /*140c0*/  R2UR UR7, R0.reuse ;  /* 0x00000000000772ca */ /* 0x040fe400000e0000 */
[C---:B------:R-:W-:Y:S02]  /*140d0*/  R2UR UR6, R0.reuse ;  /* 0x00000000000672ca */ /* 0x040fe400000e0000 */
[----:B------:R-:W-:-:S02]  /*140e0*/  R2UR UR4, R0 ;  /* 0x00000000000472ca */ /* 0x000fc400000e0000 */
[----:B------:R-:W-:Y:S02]  /*140f0*/  LEA.HI.X.SX32 R0, R3, RZ, 0x1, P0 ;  /* 0x000000ff03007211 */ /* 0x000fe400000f0eff */
[----:B-1----:R-:W-:Y:S02]  /*14100*/  IADD3 R2, P2, P1, R2, R4, R2 ;  /* 0x0000000402027210 */ /* 0x002fe4000795e002 */
[----:B0-----:R-:W-:Y:S02]  /*14110*/  ISETP.GE.AND P0, PT, R124, R11, PT ;  /* 0x0000000b7c00720c */ /* 0x001fe40003f06270 */
[----:B------:R-:W-:Y:S02]  /*14120*/  IADD3.X R3, PT, PT, R0, R5, R0, P2, P1 ;  /* 0x0000000500037210 */ /* 0x000fe400017e2400 */
[----:B------:R-:W-:Y:S02]  /*14130*/  ISETP.GE.OR P0, PT, R102, R10, P0 ;  /* 0x0000000a6600720c */ /* 0x000fe40000706670 */
[----:B------:R-:W0:Y:S01]  /*14140*/  LDTM.x32 R4, tmem[UR8] ;  /* 0x00000008000479ee */ /* 0x000e2200082c0000 */
[----:B------:R-:W1:Y:S01]  /*14150*/  LDTM.x32 R68, tmem[UR7+0x40] ;  /* 0x00004007004479ee */ /* 0x000e6200082c0000 */
[----:B------:R-:W3:Y:S01]  /*14160*/  LDTM.x32 R36, tmem[UR6+0x80] ;  /* 0x00008006002479ee */ /* 0x000ee200082c0000 */
[----:B0-----:R-:W-:Y:S01]  /*14170*/  STL.64 [R1+0x8], R6 ;  /* 0x0000080601007387 */ /* 0x001fe20000100a00 */
[----:B------:R-:W-:Y:S01]  /*14180*/  IMAD.MOV.U32 R104, RZ, RZ, R4 ;  /* 0x000000ffff687224 */ /* 0x000fe200078e0004 */
[----:B------:R-:W-:Y:S01]  /*14190*/  MOV R116, R5 ;  /* 0x0000000500747202 */ /* 0x000fe20000000f00 */
[----:B------:R-:W-:Y:S01]  /*141a0*/  IMAD.MOV.U32 R0, RZ, RZ, R10 ;  /* 0x000000ffff007224 */ /* 0x000fe200078e000a */
[----:B------:R-:W-:Y:S01]  /*141b0*/  STL.64 [R1+0x20], R12 ;  /* 0x0000200c01007387 */ /* 0x000fe20000100a00 */
        /* <DEDUP_REMOVED lines=12> */
[----:B------:R-:W-:-:S02]  /*14280*/  IMAD.MOV.U32 R110, RZ, RZ, R25 ;  /* 0x000000ffff6e7224 */ /* 0x000fc400078e0019 */
[----:B------:R-:W-:Y:S01]  /*14290*/  IMAD.MOV.U32 R108, RZ, RZ, R29 ;  /* 0x000000ffff6c7224 */ /* 0x000fe200078e001d */
[----:B------:R-:W-:Y:S01]  /*142a0*/  STL.64 [R1+0x48], R22 ;  /* 0x0000481601007387 */ /* 0x000fe20000100a00 */
[----:B------:R-:W-:Y:S02]  /*142b0*/  IMAD.MOV.U32 R107, RZ, RZ, R33 ;  /* 0x000000ffff6b7224 */ /* 0x000fe400078e0021 */
[----:B------:R-:W-:Y:S01]  /*142c0*/  IMAD.MOV.U32 R106, RZ, RZ, R35 ;  /* 0x000000ffff6a7224 */ /* 0x000fe200078e0023 */
[----:B------:R-:W-:Y:S01]  /*142d0*/  STL.64 [R1+0x50], R24 ;  /* 0x0000501801007387 */ /* 0x000fe20000100a00 */
[----:B------:R-:W-:Y:S02]  /*142e0*/  IMAD.MOV.U32 R105, RZ, RZ, R31 ;  /* 0x000000ffff697224 */ /* 0x000fe400078e001f */
[----:B------:R-:W-:Y:S01]  /*142f0*/  IMAD.MOV.U32 R121, RZ, RZ, R9 ;  /* 0x000000ffff797224 */ /* 0x000fe200078e0009 */
[----:B------:R-:W-:Y:S01]  /*14300*/  STL.64 [R1+0x58], R26 ;  /* 0x0000581a01007387 */ /* 0x000fe20000100a00 */
[----:B------:R-:W-:-:S03]  /*14310*/  IMAD.MOV.U32 R120, RZ, RZ, R6 ;  /* 0x000000ffff787224 */ /* 0x000fc600078e0006 */
[----:B------:R-:W-:Y:S04]  /*14320*/  STL.64 [R1+0x60], R28 ;  /* 0x0000601c01007387 */ /* 0x000fe80000100a00 */
[----:B------:R-:W-:Y:S04]  /*14330*/  STL.64 [R1+0x68], R30 ;  /* 0x0000681e01007387 */ /* 0x000fe80000100a00 */
[----:B------:R-:W-:Y:S04]  /*14340*/  STL.64 [R1+0x70], R32 ;  /* 0x0000702001007387 */ /* 0x000fe80000100a00 */
[----:B------:R0:W-:Y:S02]  /*14350*/  STL.64 [R1+0x78], R34 ;  /* 0x0000782201007387 */ /* 0x0001e40000100a00 */
[----:B0-----:R-:W0:Y:S01]  /*14360*/  LDTM.x32 R4, tmem[UR4+0xc0] ;  /* 0x0000c004000479ee */ /* 0x001e2200082c0000 */
[----:B-123--:R-:W-:Y:S05]  /*14370*/  @P0 BRA `(.L_x_142) ;  /* 0x0000000800780947 */ /* 0x00efea0003800000 */
[-C--:B------:R-:W-:Y:S01]  /*14380*/  FMUL R0, R0, R119.reuse ;  /* 0x0000007700007220 */ /* 0x080fe20000400000 */
[-C--:B------:R-:W-:Y:S01]  /*14390*/  FMUL R117, R117, R119.reuse ;  /* 0x0000007775757220 */ /* 0x080fe20000400000 */
[-C--:B------:R-:W-:Y:S01]  /*143a0*/  FMUL R104, R104, R119.reuse ;  /* 0x0000007768687220 */ /* 0x080fe20000400000 */
[-C--:B------:R-:W-:Y:S01]  /*143b0*/  FMUL R116, R116, R119.reuse ;  /* 0x0000007774747220 */ /* 0x080fe20000400000 */
[-C--:B------:R-:W-:Y:S01]  /*143c0*/  FMUL R103, R103, R119.reuse ;  /* 0x0000007767677220 */ /* 0x080fe20000400000 */
[----:B------:R-:W-:Y:S01]  /*143d0*/  FMUL R115, R115, R119 ;  /* 0x0000007773737220 */ /* 0x000fe20000400000 */
[----:B0-----:R0:W-:Y:S01]  /*143e0*/  STL.64 [R1+0xf8], R4 ;  /* 0x0000f80401007387 */ /* 0x0011e20000100a00 */
[----:B------:R-:W-:Y:S02]  /*143f0*/  F2FP.BF16.F32.PACK_AB R117, R117, R0 ;  /* 0x000000007575723e */ /* 0x000fe400000010ff */
[----:B------:R-:W-:Y:S02]  /*14400*/  F2FP.BF16.F32.PACK_AB R116, R116, R104 ;  /* 0x000000687474723e */ /* 0x000fe400000010ff */
[----:B------:R-:W-:Y:S01]  /*14410*/  F2FP.BF16.F32.PACK_AB R115, R115, R103 ;  /* 0x000000677373723e */ /* 0x000fe200000010ff */
[----:B0-----:R-:W2:Y:S04]  /*14420*/  LDL.LU R4, [R1+0x70] ;  /* 0x0000700001047983 */ /* 0x001ea80000300800 */
[----:B------:R-:W3:Y:S04]  /*14430*/  LDL.LU R5, [R1+0x78] ;  /* 0x0000780001057983 */ /* 0x000ee80000300800 */
[----:B------:R-:W4:Y:S04]  /*14440*/  LDL.LU R0, [R1+0x40] ;  /* 0x0000400001007983 */ /* 0x000f280000300800 */
[----:B------:R-:W2:Y:S04]  /*14450*/  LDL.LU R104, [R1+0x30] ;  /* 0x0000300001687983 */ /* 0x000ea80000300800 */
[----:B------:R-:W3:Y:S01]  /*14460*/  LDL.LU R103, [R1+0x38] ;  /* 0x0000380001677983 */ /* 0x000ee20000300800 */
[-C--:B------:R-:W-:Y:S01]  /*14470*/  FMUL R114, R114, R119.reuse ;  /* 0x0000007772727220 */ /* 0x080fe20000400000 */
[-C--:B------:R-:W-:Y:S01]  /*14480*/  FMUL R113, R113, R119.reuse ;  /* 0x0000007771717220 */ /* 0x080fe20000400000 */
[-C--:B------:R-:W-:Y:S01]  /*14490*/  FMUL R112, R112, R119.reuse ;  /* 0x0000007770707220 */ /* 0x080fe20000400000 */
[-C--:B----4-:R-:W-:Y:S01]  /*144a0*/  FMUL R0, R0, R119.reuse ;  /* 0x0000007700007220 */ /* 0x090fe20000400000 */
[-C--:B--2---:R-:W-:Y:S01]  /*144b0*/  FMUL R104, R104, R119.reuse ;  /* 0x0000007768687220 */ /* 0x084fe20000400000 */
[----:B---3--:R-:W-:-:S04]  /*144c0*/  FMUL R103, R103, R119 ;  /* 0x0000007767677220 */ /* 0x008fc80000400000 */
[----:B------:R-:W-:Y:S02]  /*144d0*/  F2FP.BF16.F32.PACK_AB R114, R114, R104 ;  /* 0x000000687272723e */ /* 0x000fe400000010ff */
[----:B------:R-:W2:Y:S01]  /*144e0*/  LDL.LU R104, [R1+0x48] ;  /* 0x0000480001687983 */ /* 0x000ea20000300800 */
[----:B------:R-:W-:Y:S02]  /*144f0*/  F2FP.BF16.F32.PACK_AB R112, R112, R0 ;  /* 0x000000007070723e */ /* 0x000fe400000010ff */
[----:B------:R-:W-:Y:S02]  /*14500*/  F2FP.BF16.F32.PACK_AB R113, R113, R103 ;  /* 0x000000677171723e */ /* 0x000fe400000010ff */
[----:B------:R-:W3:Y:S04]  /*14510*/  LDL.LU R103, [R1+0x50] ;  /* 0x0000500001677983 */ /* 0x000ee80000300800 */
[----:B------:R-:W4:Y:S01]  /*14520*/  LDL.LU R0, [R1+0x58] ;  /* 0x0000580001007983 */ /* 0x000f220000300800 */
[-C--:B------:R-:W-:Y:S01]  /*14530*/  FMUL R109, R109, R119.reuse ;  /* 0x000000776d6d7220 */ /* 0x080fe20000400000 */
[-C--:B------:R-:W-:Y:S01]  /*14540*/  FMUL R111, R111, R119.reuse ;  /* 0x000000776f6f7220 */ /* 0x080fe20000400000 */
[-C--:B------:R-:W-:Y:S01]  /*14550*/  FMUL R106, R106, R119.reuse ;  /* 0x000000776a6a7220 */ /* 0x080fe20000400000 */
[-C--:B------:R-:W-:Y:S01]  /*14560*/  FMUL R110, R110, R119.reuse ;  /* 0x000000776e6e7220 */ /* 0x080fe20000400000 */
[----:B--2---:R-:W-:-:S05]  /*14570*/  FMUL R104, R104, R119 ;  /* 0x0000007768687220 */ /* 0x004fca0000400000 */
[----:B------:R-:W-:Y:S01]  /*14580*/  F2FP.BF16.F32.PACK_AB R111, R111, R104 ;  /* 0x000000686f6f723e */ /* 0x000fe200000010ff */
[-C--:B---3--:R-:W-:Y:S01]  /*14590*/  FMUL R103, R103, R119.reuse ;  /* 0x0000007767677220 */ /* 0x088fe20000400000 */
[----:B------:R-:W2:Y:S01]  /*145a0*/  LDL.LU R104, [R1+0x60] ;  /* 0x0000600001687983 */ /* 0x000ea20000300800 */
[----:B----4-:R-:W-:-:S05]  /*145b0*/  FMUL R0, R0, R119 ;  /* 0x0000007700007220 */ /* 0x010fca0000400000 */
[----:B------:R-:W-:Y:S01]  /*145c0*/  F2FP.BF16.F32.PACK_AB R109, R109, R0 ;  /* 0x000000006d6d723e */ /* 0x000fe200000010ff */
[----:B------:R-:W-:-:S05]  /*145d0*/  FMUL R0, R5, R119 ;  /* 0x0000007705007220 */ /* 0x000fca0000400000 */
[----:B------:R-:W-:Y:S02]  /*145e0*/  F2FP.BF16.F32.PACK_AB R106, R106, R0 ;  /* 0x000000006a6a723e */ /* 0x000fe400000010ff */
[----:B------:R-:W3:Y:S01]  /*145f0*/  LDL.LU R0, [R1+0x68] ;  /* 0x0000680001007983 */ /* 0x000ee20000300800 */
[----:B------:R-:W-:Y:S01]  /*14600*/  F2FP.BF16.F32.PACK_AB R110, R110, R103 ;  /* 0x000000676e6e723e */ /* 0x000fe200000010ff */
[-C--:B------:R-:W-:Y:S02]  /*14610*/  FMUL R103, R4, R119.reuse ;  /* 0x0000007704677220 */ /* 0x080fe40000400000 */
[----:B------:R-:W0:Y:S01]  /*14620*/  LDC.64 R4, c[0x0][0x358] ;  /* 0x0000d600ff047b82 */ /* 0x000e220000000a00 */
[-C--:B------:R-:W-:Y:S01]  /*14630*/  FMUL R105, R105, R119.reuse ;  /* 0x0000007769697220 */ /* 0x080fe20000400000 */
[-C--:B------:R-:W-:Y:S01]  /*14640*/  FMUL R108, R108, R119.reuse ;  /* 0x000000776c6c7220 */ /* 0x080fe20000400000 */
[----:B------:R-:W-:-:S05]  /*14650*/  FMUL R107, R107, R119 ;  /* 0x000000776b6b7220 */ /* 0x000fca0000400000 */
[----:B------:R-:W-:Y:S02]  /*14660*/  F2FP.BF16.F32.PACK_AB R107, R107, R103 ;  /* 0x000000676b6b723e */ /* 0x000fe400000010ff */
[C---:B0-----:R-:W-:Y:S02]  /*14670*/  R2UR UR10, R4.reuse ;  /* 0x00000000040a72ca */ /* 0x041fe400000e0000 */
        /* <DEDUP_REMOVED lines=10> */
[----:B------:R-:W-:Y:S01]  /*14720*/  R2UR UR15, R5 ;  /* 0x00000000050f72ca */ /* 0x000fe200000e0000 */
[----:B--2---:R-:W-:-:S05]  /*14730*/  FMUL R104, R104, R119 ;  /* 0x0000007768687220 */ /* 0x004fca0000400000 */
[----:B------:R-:W-:Y:S01]  /*14740*/  F2FP.BF16.F32.PACK_AB R108, R108, R104 ;  /* 0x000000686c6c723e */ /* 0x000fe200000010ff */
[----:B---3--:R-:W-:-:S05]  /*14750*/  FMUL R0, R0, R119 ;  /* 0x0000007700007220 */ /* 0x008fca0000400000 */
[----:B------:R-:W-:Y:S02]  /*14760*/  F2FP.BF16.F32.PACK_AB R105, R105, R0 ;  /* 0x000000006969723e */ /* 0x000fe400000010ff */
[----:B------:R-:W-:Y:S02]  /*14770*/  PRMT R0, R108, 0x7610, R0 ;  /* 0x000076106c007816 */ /* 0x000fe40000000000 */
[----:B------:R-:W-:Y:S02]  /*14780*/  PRMT R103, R105, 0x7610, R103 ;  /* 0x0000761069677816 */ /* 0x000fe40000000067 */
[----:B------:R-:W-:Y:S01]  /*14790*/  PRMT R104, R107, 0x7610, R104 ;  /* 0x000076106b687816 */ /* 0x000fe20000000068 */
[----:B------:R0:W-:Y:S04]  /*147a0*/  STG.E.U16 desc[UR8][R2.64+0x30], R0 ;  /* 0x0000300002007986 */ /* 0x0001e8000c101508 */
[----:B------:R1:W-:Y:S04]  /*147b0*/  STG.E.U16 desc[UR10][R2.64+0x34], R103 ;  /* 0x0000346702007986 */ /* 0x0003e8000c10150a */
[----:B------:R2:W-:Y:S01]  /*147c0*/  STG.E.U16 desc[UR12][R2.64+0x38], R104 ;  /* 0x0000386802007986 */ /* 0x0005e2000c10150c */
[----:B0-----:R-:W-:-:S02]  /*147d0*/  PRMT R0, R110, 0x7610, R0 ;  /* 0x000076106e007816 */ /* 0x001fc40000000000 */
[----:B-1----:R-:W-:Y:S02]  /*147e0*/  PRMT R103, R109, 0x7610, R103 ;  /* 0x000076106d677816 */ /* 0x002fe40000000067 */
[----:B--2---:R-:W-:-:S03]  /*147f0*/  PRMT R104, R112, 0x7610, R104 ;  /* 0x0000761070687816 */ /* 0x004fc60000000068 */
[----:B------:R0:W-:Y:S04]  /*14800*/  STG.E.U16 desc[UR16][R2.64+0x2c], R103 ;  /* 0x00002c6702007986 */ /* 0x0001e8000c101510 */
[----:B------:R1:W-:Y:S04]  /*14810*/  STG.E.U16 desc[UR6][R2.64+0x28], R0 ;  /* 0x0000280002007986 */ /* 0x0003e8000c101506 */
[----:B------:R2:W-:Y:S01]  /*14820*/  STG.E.U16 desc[UR12][R2.64+0x20], R104 ;  /* 0x0000206802007986 */ /* 0x0005e2000c10150c */
[----:B0-----:R-:W-:Y:S02]  /*14830*/  PRMT R103, R113, 0x7610, R103 ;  /* 0x0000761071677816 */ /* 0x001fe40000000067 */
[----:B-1----:R-:W-:-:S03]  /*14840*/  PRMT R0, R114, 0x7610, R0 ;  /* 0x0000761072007816 */ /* 0x002fc60000000000 */
[----:B------:R0:W-:Y:S01]  /*14850*/  STG.E.U16 desc[UR10][R2.64+0x1c], R103 ;  /* 0x00001c6702007986 */ /* 0x0001e2000c10150a */
[----:B--2---:R-:W-:-:S03]  /*14860*/  PRMT R104, R115, 0x7610, R104 ;  /* 0x0000761073687816 */ /* 0x004fc60000000068 */
[----:B------:R1:W-:Y:S04]  /*14870*/  STG.E.U16 desc[UR8][R2.64+0x18], R0 ;  /* 0x0000180002007986 */ /* 0x0003e8000c101508 */
[----:B------:R2:W-:Y:S04]  /*14880*/  STG.E.U16 desc[UR6][R2.64+0x14], R104 ;  /* 0x0000146802007986 */ /* 0x0005e8000c101506 */
[----:B0-----:R-:W3:Y:S04]  /*14890*/  LDL.LU R103, [R1+0x20] ;  /* 0x0000200001677983 */ /* 0x001ee80000300800 */
[----:B-1----:R-:W4:Y:S04]  /*148a0*/  LDL.LU R0, [R1+0x24] ;  /* 0x0000240001007983 */ /* 0x002f280000300800 */
[----:B--2---:R-:W2:Y:S04]  /*148b0*/  LDL.LU R104, [R1+0xc] ;  /* 0x00000c0001687983 */ /* 0x004ea80000300800 */
[----:B------:R1:W5:Y:S01]  /*148c0*/  LDL.LU.64 R4, [R1+0xf8] ;  /* 0x0000f80001047983 */ /* 0x0003620000300a00 */
[----:B------:R-:W-:-:S03]  /*148d0*/  FMUL R120, R120, R119 ;  /* 0x0000007778787220 */ /* 0x000fc60000400000 */
[----:B------:R0:W-:Y:S01]  /*148e0*/  STG.E.U16 desc[UR14][R2.64+0x3c], R106 ;  /* 0x00003c6a02007986 */ /* 0x0001e2000c10150e */
[-C--:B------:R-:W-:Y:S01]  /*148f0*/  FMUL R122, R122, R119.reuse ;  /* 0x000000777a7a7220 */ /* 0x080fe20000400000 */
[----:B------:R-:W-:Y:S01]  /*14900*/  FMUL R121, R121, R119 ;  /* 0x0000007779797220 */ /* 0x000fe20000400000 */
[----:B0-----:R-:W-:-:S05]  /*14910*/  SHF.R.U32.HI R106, RZ, 0x10, R106 ;  /* 0x00000010ff6a7819 */ /* 0x001fca000001166a */
[----:B------:R0:W-:Y:S04]  /*14920*/  STG.E.U16 desc[UR8][R2.64+0x3e], R106 ;  /* 0x00003e6a02007986 */ /* 0x0001e8000c101508 */
[----:B------:R-:W-:Y:S04]  /*14930*/  STG.E.U16 desc[UR14][R2.64+0x24], R111 ;  /* 0x0000246f02007986 */ /* 0x000fe8000c10150e */
[----:B------:R-:W-:Y:S04]  /*14940*/  STG.E.U16 desc[UR10][R2.64], R116 ;  /* 0x0000007402007986 */ /* 0x000fe8000c10150a */
[----:B------:R-:W-:Y:S01]  /*14950*/  STG.E.U16 desc[UR6][R2.64+0xc], R117 ;  /* 0x00000c7502007986 */ /* 0x000fe2000c101506 */
[----:B--2---:R-:W-:-:S05]  /*14960*/  FMUL R104, R104, R119 ;  /* 0x0000007768687220 */ /* 0x004fca0000400000 */
[----:B------:R-:W-:Y:S01]  /*14970*/  F2FP.BF16.F32.PACK_AB R104, R104, R120 ;  /* 0x000000786868723e */ /* 0x000fe200000010ff */
[----:B------:R-:W-:Y:S02]  /*14980*/  IMAD.MOV.U32 R120, RZ, RZ, R107 ;  /* 0x000000ffff787224 */ /* 0x000fe400078e006b */
[----:B0-----:R-:W0:Y:S01]  /*14990*/  LDC.64 R106, c[0x0][0x358] ;  /* 0x0000d600ff6a7b82 */ /* 0x001e220000000a00 */
[-C--:B---3--:R-:W-:Y:S01]  /*149a0*/  FMUL R103, R103, R119.reuse ;  /* 0x0000007767677220 */ /* 0x088fe20000400000 */
[----:B----4-:R-:W-:-:S05]  /*149b0*/  FMUL R0, R0, R119 ;  /* 0x0000007700007220 */ /* 0x010fca0000400000 */
[----:B------:R-:W-:Y:S02]  /*149c0*/  F2FP.BF16.F32.PACK_AB R0, R0, R103 ;  /* 0x000000670000723e */ /* 0x000fe400000010ff */
[----:B------:R-:W-:Y:S01]  /*149d0*/  F2FP.BF16.F32.PACK_AB R103, R121, R122 ;  /* 0x0000007a7967723e */ /* 0x000fe200000010ff */
[----:B------:R-:W-:Y:S04]  /*149e0*/  STG.E.U16 desc[UR12][R2.64+0x4], R104 ;  /* 0x0000046802007986 */ /* 0x000fe8000c10150c */
[----:B------:R-:W-:Y:S01]  /*149f0*/  STG.E.U16 desc[UR14][R2.64+0x8], R103 ;  /* 0x0000086702007986 */ /* 0x000fe2000c10150e */
[C---:B0-----:R-:W-:Y:S02]  /*14a00*/  R2UR UR14, R106.reuse ;  /* 0x000000006a0e72ca */ /* 0x041fe400000e0000 */
[----:B------:R-:W-:-:S02]  /*14a10*/  R2UR UR12, R106 ;  /* 0x000000006a0c72ca */ /* 0x000fc400000e0000 */
[C---:B------:R-:W-:Y:S02]  /*14a20*/  R2UR UR10, R106.reuse ;  /* 0x000000006a0a72ca */ /* 0x040fe400000e0000 */
[C---:B------:R-:W-:Y:S02]  /*14a30*/  R2UR UR8, R106.reuse ;  /* 0x000000006a0872ca */ /* 0x040fe400000e0000 */
[----:B------:R-:W-:Y:S01]  /*14a40*/  R2UR UR6, R106 ;  /* 0x000000006a0672ca */ /* 0x000fe200000e0000 */
[----:B------:R-:W-:Y:S01]  /*14a50*/  IMAD.MOV.U32 R106, RZ, RZ, R109 ;  /* 0x000000ffff6a7224 */ /* 0x000fe200078e006d */
[----:B------:R-:W-:Y:S02]  /*14a60*/  SHF.R.U32.HI R109, RZ, 0x10, R120 ;  /* 0x00000010ff6d7819 */ /* 0x000fe40000011678 */
[----:B------:R-:W0:Y:S01]  /*14a70*/  LDC.64 R120, c[0x0][0x358] ;  /* 0x0000d600ff787b82 */ /* 0x000e220000000a00 */
[C---:B------:R-:W-:Y:S02]  /*14a80*/  R2UR UR9, R107.reuse ;  /* 0x000000006b0972ca */ /* 0x040fe400000e0000 */
[----:B------:R-:W-:-:S02]  /*14a90*/  R2UR UR7, R107 ;  /* 0x000000006b0772ca */ /* 0x000fc400000e0000 */
[C---:B------:R-:W-:Y:S02]  /*14aa0*/  R2UR UR15, R107.reuse ;  /* 0x000000006b0f72ca */ /* 0x040fe400000e0000 */
[C---:B------:R-:W-:Y:S02]  /*14ab0*/  R2UR UR13, R107.reuse ;  /* 0x000000006b0d72ca */ /* 0x040fe400000e0000 */
[----:B------:R-:W-:Y:S01]  /*14ac0*/  R2UR UR11, R107 ;  /* 0x000000006b0b72ca */ /* 0x000fe200000e0000 */
[----:B------:R-:W-:Y:S01]  /*14ad0*/  IMAD.MOV.U32 R107, RZ, RZ, R108 ;  /* 0x000000ffff6b7224 */ /* 0x000fe200078e006c */
[----:B------:R-:W-:Y:S02]  /*14ae0*/  SHF.R.U32.HI R108, RZ, 0x10, R105 ;  /* 0x00000010ff6c7819 */ /* 0x000fe40000011669 */
[----:B------:R-:W-:Y:S02]  /*14af0*/  SHF.R.U32.HI R106, RZ, 0x10, R106 ;  /* 0x00000010ff6a7819 */ /* 0x000fe4000001166a */
[----:B------:R-:W-:-:S03]  /*14b00*/  SHF.R.U32.HI R105, RZ, 0x10, R110 ;  /* 0x00000010ff697819 */ /* 0x000fc6000001166e */
[----:B------:R2:W-:Y:S01]  /*14b10*/  STG.E.U16 desc[UR8][R2.64+0x2e], R106 ;  /* 0x00002e6a02007986 */ /* 0x0005e2000c101508 */
[----:B------:R-:W-:-:S03]  /*14b20*/  SHF.R.U32.HI R107, RZ, 0x10, R107 ;  /* 0x00000010ff6b7819 */ /* 0x000fc6000001166b */
[----:B------:R3:W-:Y:S01]  /*14b30*/  STG.E.U16 desc[UR6][R2.64+0x2a], R105 ;  /* 0x00002a6902007986 */ /* 0x0007e2000c101506 */
[C---:B0-----:R-:W-:Y:S02]  /*14b40*/  R2UR UR8, R120.reuse ;  /* 0x00000000780872ca */ /* 0x041fe400000e0000 */
[C---:B------:R-:W-:Y:S02]  /*14b50*/  R2UR UR9, R121.reuse ;  /* 0x00000000790972ca */ /* 0x040fe400000e0000 */
[C---:B------:R-:W-:Y:S02]  /*14b60*/  R2UR UR6, R120.reuse ;  /* 0x00000000780672ca */ /* 0x040fe400000e0000 */
[C---:B------:R-:W-:Y:S01]  /*14b70*/  R2UR UR7, R121.reuse ;  /* 0x00000000790772ca */ /* 0x040fe200000e0000 */
[----:B------:R0:W-:Y:S01]  /*14b80*/  STG.E.U16 desc[UR14][R2.64+0x3a], R109 ;  /* 0x00003a6d02007986 */ /* 0x0001e2000c10150e */
[C---:B------:R-:W-:Y:S02]  /*14b90*/  R2UR UR14, R120.reuse ;  /* 0x00000000780e72ca */ /* 0x040fe400000e0000 */
[----:B------:R-:W-:Y:S01]  /*14ba0*/  R2UR UR15, R121 ;  /* 0x00000000790f72ca */ /* 0x000fe200000e0000 */
[----:B------:R4:W-:Y:S01]  /*14bb0*/  STG.E.U16 desc[UR12][R2.64+0x36], R108 ;  /* 0x0000366c02007986 */ /* 0x0009e2000c10150c */
[----:B------:R-:W-:-:S02]  /*14bc0*/  R2UR UR12, R120 ;  /* 0x00000000780c72ca */ /* 0x000fc400000e0000 */
[C---:B------:R-:W-:Y:S01]  /*14bd0*/  R2UR UR13, R121.reuse ;  /* 0x00000000790d72ca */ /* 0x040fe200000e0000 */
[----:B------:R1:W-:Y:S01]  /*14be0*/  STG.E.U16 desc[UR10][R2.64+0x32], R107 ;  /* 0x0000326b02007986 */ /* 0x0003e2000c10150a */
[----:B------:R-:W-:Y:S02]  /*14bf0*/  R2UR UR10, R120 ;  /* 0x00000000780a72ca */ /* 0x000fe400000e0000 */
[----:B------:R-:W-:Y:S02]  /*14c00*/  R2UR UR11, R121 ;  /* 0x00000000790b72ca */ /* 0x000fe400000e0000 */
[----:B--2---:R-:W-:Y:S02]  /*14c10*/  SHF.R.U32.HI R106, RZ, 0x10, R114 ;  /* 0x00000010ff6a7819 */ /* 0x004fe40000011672 */
[----:B---3--:R-:W-:-:S03]  /*14c20*/  SHF.R.U32.HI R105, RZ, 0x10, R115 ;  /* 0x00000010ff697819 */ /* 0x008fc60000011673 */
[----:B------:R2:W-:Y:S01]  /*14c30*/  STG.E.U16 desc[UR8][R2.64+0x1a], R106 ;  /* 0x00001a6a02007986 */ /* 0x0005e2000c101508 */
[----:B------:R-:W-:-:S03]  /*14c40*/  SHF.R.U32.HI R104, RZ, 0x10, R104 ;  /* 0x00000010ff687819 */ /* 0x000fc60000011668 */
[----:B------:R3:W-:Y:S04]  /*14c50*/  STG.E.U16 desc[UR6][R2.64+0x16], R105 ;  /* 0x0000166902007986 */ /* 0x0007e8000c101506 */
[----:B------:R3:W-:Y:S01]  /*14c60*/  STG.E.U16 desc[UR16][R2.64+0x10], R0 ;  /* 0x0000100002007986 */ /* 0x0007e2000c101510 */
[----:B0-----:R-:W-:Y:S02]  /*14c70*/  SHF.R.U32.HI R109, RZ, 0x10, R111 ;  /* 0x00000010ff6d7819 */ /* 0x001fe4000001166f */
[----:B----4-:R-:W-:Y:S02]  /*14c80*/  SHF.R.U32.HI R108, RZ, 0x10, R112 ;  /* 0x00000010ff6c7819 */ /* 0x010fe40000011670 */
[----:B-1----:R-:W-:Y:S01]  /*14c90*/  SHF.R.U32.HI R107, RZ, 0x10, R113 ;  /* 0x00000010ff6b7819 */ /* 0x002fe20000011671 */
[----:B------:R1:W-:Y:S04]  /*14ca0*/  STG.E.U16 desc[UR14][R2.64+0x26], R109 ;  /* 0x0000266d02007986 */ /* 0x0003e8000c10150e */
[----:B------:R1:W-:Y:S01]  /*14cb0*/  STG.E.U16 desc[UR12][R2.64+0x22], R108 ;  /* 0x0000226c02007986 */ /* 0x0003e2000c10150c */
[----:B--2---:R-:W-:-:S02]  /*14cc0*/  SHF.R.U32.HI R106, RZ, 0x10, R0 ;  /* 0x00000010ff6a7819 */ /* 0x004fc40000011600 */
[----:B---3--:R-:W-:Y:S02]  /*14cd0*/  SHF.R.U32.HI R105, RZ, 0x10, R103 ;  /* 0x00000010ff697819 */ /* 0x008fe40000011667 */
[----:B------:R-:W-:Y:S02]  /*14ce0*/  SHF.R.U32.HI R103, RZ, 0x10, R116 ;  /* 0x00000010ff677819 */ /* 0x000fe40000011674 */
[----:B------:R-:W-:Y:S01]  /*14cf0*/  SHF.R.U32.HI R0, RZ, 0x10, R117 ;  /* 0x00000010ff007819 */ /* 0x000fe20000011675 */
[----:B------:R1:W-:Y:S04]  /*14d00*/  STG.E.U16 desc[UR10][R2.64+0x1e], R107 ;  /* 0x00001e6b02007986 */ /* 0x0003e8000c10150a */
[----:B------:R1:W-:Y:S04]  /*14d10*/  STG.E.U16 desc[UR14][R2.64+0x12], R106 ;  /* 0x0000126a02007986 */ /* 0x0003e8000c10150e */
[----:B------:R1:W-:Y:S04]  /*14d20*/  STG.E.U16 desc[UR12][R2.64+0xa], R105 ;  /* 0x00000a6902007986 */ /* 0x0003e8000c10150c */
[----:B------:R1:W-:Y:S04]  /*14d30*/  STG.E.U16 desc[UR10][R2.64+0x6], R104 ;  /* 0x0000066802007986 */ /* 0x0003e8000c10150a */
[----:B------:R1:W-:Y:S04]  /*14d40*/  STG.E.U16 desc[UR8][R2.64+0x2], R103 ;  /* 0x0000026702007986 */ /* 0x0003e8000c101508 */
[----:B------:R1:W-:Y:S02]  /*14d50*/  STG.E.U16 desc[UR6][R2.64+0xe], R0 ;  /* 0x00000e0002007986 */ /* 0x0003e4000c101506 */
.L_x_142:
[----:B------:R-:W-:Y:S05]  /*14d60*/  BSYNC.RECONVERGENT B0 ;  /* 0x0000000000007941 */ /* 0x000fea0003800200 */
.L_x_141:
[----:B-1----:R-:W1:Y:S01]  /*14d70*/  LDC R106, c[0x0][0x890] ;  /* 0x00022400ff6a7b82 */ /* 0x002e620000000800 */
[C---:B------:R-:W-:Y:S01]  /*14d80*/  LOP3.LUT R104, R124.reuse, 0x40, RZ, 0xfc, !PT ;  /* 0x000000407c687812 */ /* 0x040fe200078efcff */
[----:B------:R-:W-:Y:S01]  /*14d90*/  BSSY.RECONVERGENT B0, `(.L_x_143) ;  /* 0x000007e000007945 */ /* 0x000fe20003800200 */
[C---:B------:R-:W-:Y:S02]  /*14da0*/  LOP3.LUT R103, R124.reuse, 0x80, RZ, 0xfc, !PT ;  /* 0x000000807c677812 */ /* 0x040fe400078efcff */
[----:B------:R-:W-:-:S03]  /*14db0*/  LOP3.LUT R0, R124, 0xc0, RZ, 0xfc, !PT ;  /* 0x000000c07c007812 */ /* 0x000fc600078efcff */
[----:B------:R-:W2:Y:S08]  /*14dc0*/  LDC R105, c[0x0][0x88c] ;  /* 0x00022300ff697b82 */ /* 0x000eb00000000800 */
[----:B------:R-:W3:Y:S01]  /*14dd0*/  LDC.64 R108, c[0x0][0x358] ;  /* 0x0000d600ff6c7b82 */ /* 0x000ee20000000a00 */
[-C--:B-1----:R-:W-:Y:S02]  /*14de0*/  ISETP.GE.AND P1, PT, R104, R106.reuse, PT ;  /* 0x0000006a6800720c */ /* 0x082fe40003f26270 */
[----:B------:R-:W-:-:S02]  /*14df0*/  ISETP.GE.AND P0, PT, R103, R106, PT ;  /* 0x0000006a6700720c */ /* 0x000fc40003f06270 */
[----:B------:R-:W-:Y:S02]  /*14e00*/  ISETP.GE.AND P2, PT, R0, R106, PT ;  /* 0x0000006a0000720c */ /* 0x000fe40003f46270 */
[CC--:B--2---:R-:W-:Y:S02]  /*14e10*/  ISETP.GE.OR P3, PT, R102.reuse, R105.reuse, P1 ;  /* 0x000000696600720c */ /* 0x0c4fe40000f66670 */
[CC--:B------:R-:W-:Y:S02]  /*14e20*/  ISETP.GE.OR P1, PT, R102.reuse, R105.reuse, P0 ;  /* 0x000000696600720c */ /* 0x0c0fe40000726670 */
[----:B------:R-:W-:-:S09]  /*14e30*/  ISETP.GE.OR P0, PT, R102, R105, P2 ;  /* 0x000000696600720c */ /* 0x000fd20001706670 */
[----:B---3--:R-:W-:Y:S05]  /*14e40*/  @P3 BRA `(.L_x_144) ;  /* 0x0000000400c83947 */ /* 0x008fea0003800000 */
[-C--:B------:R-:W-:Y:S01]  /*14e50*/  FMUL R96, R96, R119.reuse ;  /* 0x0000007760607220 */ /* 0x080fe20000400000 */
[-C--:B------:R-:W-:Y:S01]  /*14e60*/  FMUL R97, R97, R119.reuse ;  /* 0x0000007761617220 */ /* 0x080fe20000400000 */
[-C--:B------:R-:W-:Y:S01]  /*14e70*/  FMUL R98, R98, R119.reuse ;  /* 0x0000007762627220 */ /* 0x080fe20000400000 */
[-C--:B------:R-:W-:Y:S01]  /*14e80*/  FMUL R99, R99, R119.reuse ;  /* 0x0000007763637220 */ /* 0x080fe20000400000 */
[----:B------:R-:W-:Y:S01]  /*14e90*/  R2UR UR6, R108 ;  /* 0x000000006c0672ca */ /* 0x000fe200000e0000 */
[-C--:B------:R-:W-:Y:S01]  /*14ea0*/  FMUL R107, R75, R119.reuse ;  /* 0x000000774b6b7220 */ /* 0x080fe20000400000 */
[C---:B------:R-:W-:Y:S01]  /*14eb0*/  R2UR UR7, R109.reuse ;  /* 0x000000006d0772ca */ /* 0x040fe200000e0000 */
[-C--:B------:R-:W-:Y:S01]  /*14ec0*/  FMUL R103, R80, R119.reuse ;  /* 0x0000007750677220 */ /* 0x080fe20000400000 */
[----:B------:R-:W-:Y:S01]  /*14ed0*/  R2UR UR8, R108 ;  /* 0x000000006c0872ca */ /* 0x000fe200000e0000 */
[-C--:B------:R-:W-:Y:S01]  /*14ee0*/  FMUL R94, R94, R119.reuse ;  /* 0x000000775e5e7220 */ /* 0x080fe20000400000 */
[----:B------:R-:W-:Y:S01]  /*14ef0*/  R2UR UR9, R109 ;  /* 0x000000006d0972ca */ /* 0x000fe200000e0000 */
[-C--:B------:R-:W-:Y:S01]  /*14f00*/  FMUL R0, R95, R119.reuse ;  /* 0x000000775f007220 */ /* 0x080fe20000400000 */
[----:B------:R-:W-:Y:S01]  /*14f10*/  F2FP.BF16.F32.PACK_AB R96, R97, R96 ;  /* 0x000000606160723e */ /* 0x000fe200000010ff */
[-C--:B------:R-:W-:Y:S01]  /*14f20*/  FMUL R75, R77, R119.reuse ;  /* 0x000000774d4b7220 */ /* 0x080fe20000400000 */
[----:B------:R-:W-:Y:S01]  /*14f30*/  F2FP.BF16.F32.PACK_AB R98, R99, R98 ;  /* 0x000000626362723e */ /* 0x000fe200000010ff */
        /* <DEDUP_REMOVED lines=9> */
[-C--:B------:R-:W-:Y:S01]  /*14fd0*/  FMUL R76, R69, R119.reuse ;  /* 0x00000077454c7220 */ /* 0x080fe20000400000 */
[----:B------:R-:W-:Y:S01]  /*14fe0*/  PRMT R68, R96, 0x7610, R68 ;  /* 0x0000761060447816 */ /* 0x000fe20000000044 */
[-C--:B------:R-:W-:Y:S01]  /*14ff0*/  FMUL R97, R82, R119.reuse ;  /* 0x0000007752617220 */ /* 0x080fe20000400000 */
[-C--:B------:R-:W-:Y:S01]  /*15000*/  FMUL R83, R83, R119.reuse ;  /* 0x0000007753537220 */ /* 0x080fe20000400000 */
[-C--:B------:R-:W-:Y:S01]  /*15010*/  FMUL R88, R88, R119.reuse ;  /* 0x0000007758587220 */ /* 0x080fe20000400000 */
[-C--:B------:R-:W-:Y:S01]  /*15020*/  FMUL R70, R89, R119.reuse ;  /* 0x0000007759467220 */ /* 0x080fe20000400000 */
[-C--:B------:R-:W-:Y:S01]  /*15030*/  FMUL R92, R92, R119.reuse ;  /* 0x000000775c5c7220 */ /* 0x080fe20000400000 */
[-C--:B------:R-:W-:Y:S01]  /*15040*/  FMUL R93, R93, R119.reuse ;  /* 0x000000775d5d7220 */ /* 0x080fe20000400000 */
[----:B------:R-:W-:Y:S01]  /*15050*/  PRMT R69, R98, 0x7610, R69 ;  /* 0x0000761062457816 */ /* 0x000fe20000000045 */
[-C--:B------:R-:W-:Y:S01]  /*15060*/  FMUL R90, R90, R119.reuse ;  /* 0x000000775a5a7220 */ /* 0x080fe20000400000 */
[-C--:B------:R-:W-:Y:S01]  /*15070*/  FMUL R91, R91, R119.reuse ;  /* 0x000000775b5b7220 */ /* 0x080fe20000400000 */
[----:B------:R-:W-:Y:S01]  /*15080*/  F2FP.BF16.F32.PACK_AB R0, R0, R94 ;  /* 0x0000005e0000723e */ /* 0x000fe200000010ff */
[-C--:B------:R-:W-:Y:S01]  /*15090*/  FMUL R104, R79, R119.reuse ;  /* 0x000000774f687220 */ /* 0x080fe20000400000 */
[----:B------:R-:W-:Y:S01]  /*150a0*/  F2FP.BF16.F32.PACK_AB R80, R80, R86 ;  /* 0x000000565050723e */ /* 0x000fe200000010ff */
[-C--:B------:R-:W-:Y:S01]  /*150b0*/  FMUL R105, R78, R119.reuse ;  /* 0x000000774e697220 */ /* 0x080fe20000400000 */
[----:B------:R-:W-:Y:S01]  /*150c0*/  R2UR UR10, R108 ;  /* 0x000000006c0a72ca */ /* 0x000fe200000e0000 */
[-C--:B------:R-:W-:Y:S01]  /*150d0*/  FMUL R82, R72, R119.reuse ;  /* 0x0000007748527220 */ /* 0x080fe20000400000 */
[----:B------:R-:W-:Y:S01]  /*150e0*/  R2UR UR11, R109 ;  /* 0x000000006d0b72ca */ /* 0x000fe200000e0000 */
[-C--:B------:R-:W-:Y:S01]  /*150f0*/  FMUL R79, R73, R119.reuse ;  /* 0x00000077494f7220 */ /* 0x080fe20000400000 */
[----:B------:R1:W-:Y:S01]  /*15100*/  STG.E.U16 desc[UR6][R2.64+0xb8], R68 ;  /* 0x0000b84402007986 */ /* 0x0003e2000c101506 */
[-C--:B------:R-:W-:Y:S01]  /*15110*/  FMUL R78, R71, R119.reuse ;  /* 0x00000077474e7220 */ /* 0x080fe20000400000 */
[----:B------:R-:W-:Y:S01]  /*15120*/  F2FP.BF16.F32.PACK_AB R70, R70, R88 ;  /* 0x000000584646723e */ /* 0x000fe200000010ff */
[----:B------:R-:W-:Y:S01]  /*15130*/  FMUL R84, R84, R119 ;  /* 0x0000007754547220 */ /* 0x000fe20000400000 */
[----:B------:R2:W-:Y:S01]  /*15140*/  STG.E.U16 desc[UR8][R2.64+0xbc], R69 ;  /* 0x0000bc4502007986 */ /* 0x0005e2000c101508 */
[----:B------:R-:W-:Y:S01]  /*15150*/  F2FP.BF16.F32.PACK_AB R72, R83, R97 ;  /* 0x000000615348723e */ /* 0x000fe200000010ff */
[----:B------:R-:W-:Y:S01]  /*15160*/  IMAD.MOV.U32 R83, RZ, RZ, R0 ;  /* 0x000000ffff537224 */ /* 0x000fe200078e0000 */
[----:B------:R-:W-:Y:S01]  /*15170*/  PRMT R71, R80, 0x7610, R71 ;  /* 0x0000761050477816 */ /* 0x000fe20000000047 */
[-C--:B------:R-:W-:Y:S01]  /*15180*/  FMUL R85, R85, R119.reuse ;  /* 0x0000007755557220 */ /* 0x080fe20000400000 */
[----:B------:R3:W-:Y:S01]  /*15190*/  STG.E.U16 desc[UR14][R2.64+0xb4], R0 ;  /* 0x0000b40002007986 */ /* 0x0007e2000c10150e */
[----:B------:R-:W-:Y:S01]  /*151a0*/  F2FP.BF16.F32.PACK_AB R79, R79, R82 ;  /* 0x000000524f4f723e */ /* 0x000fe200000010ff */
[-C--:B------:R-:W-:Y:S01]  /*151b0*/  FMUL R102, R81, R119.reuse ;  /* 0x0000007751667220 */ /* 0x080fe20000400000 */
[----:B------:R-:W-:Y:S01]  /*151c0*/  FMUL R81, R74, R119 ;  /* 0x000000774a517220 */ /* 0x000fe20000400000 */
[----:B------:R4:W-:Y:S01]  /*151d0*/  STG.E.U16 desc[UR8][R2.64+0xa8], R70 ;  /* 0x0000a84602007986 */ /* 0x0009e2000c101508 */
[----:B------:R-:W-:-:S02]  /*151e0*/  F2FP.BF16.F32.PACK_AB R74, R104, R105 ;  /* 0x00000069684a723e */ /* 0x000fc400000010ff */
[----:B------:R-:W-:Y:S01]  /*151f0*/  F2FP.BF16.F32.PACK_AB R73, R102, R103 ;  /* 0x000000676649723e */ /* 0x000fe200000010ff */
[----:B------:R0:W-:Y:S01]  /*15200*/  STG.E.U16 desc[UR6][R2.64+0xa4], R71 ;  /* 0x0000a44702007986 */ /* 0x0001e2000c101506 */
[----:B------:R-:W-:Y:S02]  /*15210*/  F2FP.BF16.F32.PACK_AB R76, R76, R77 ;  /* 0x0000004d4c4c723e */ /* 0x000fe400000010ff */
[----:B------:R-:W-:Y:S01]  /*15220*/  F2FP.BF16.F32.PACK_AB R77, R78, R106 ;  /* 0x0000006a4e4d723e */ /* 0x000fe200000010ff */
[----:B------:R-:W-:Y:S01]  /*15230*/  STG.E.U16 desc[UR12][R2.64+0x9c], R72 ;  /* 0x00009c4802007986 */ /* 0x000fe2000c10150c */
[----:B------:R-:W-:Y:S02]  /*15240*/  F2FP.BF16.F32.PACK_AB R78, R107, R81 ;  /* 0x000000516b4e723e */ /* 0x000fe400000010ff */
[----:B------:R-:W-:Y:S01]  /*15250*/  SHF.R.U32.HI R81, RZ, 0x10, R98 ;  /* 0x00000010ff517819 */ /* 0x000fe20000011662 */
[----:B------:R-:W-:Y:S01]  /*15260*/  STG.E.U16 desc[UR10][R2.64+0x98], R73 ;  /* 0x0000984902007986 */ /* 0x000fe2000c10150a */
[----:B------:R-:W-:-:S02]  /*15270*/  F2FP.BF16.F32.PACK_AB R75, R75, R99 ;  /* 0x000000634b4b723e */ /* 0x000fc400000010ff */
[----:B-1----:R-:W-:Y:S01]  /*15280*/  F2FP.BF16.F32.PACK_AB R68, R93, R92 ;  /* 0x0000005c5d44723e */ /* 0x002fe200000010ff */
[----:B------:R1:W-:Y:S01]  /*15290*/  STG.E.U16 desc[UR12][R2.64+0xbe], R81 ;  /* 0x0000be5102007986 */ /* 0x0003e2000c10150c */
[----:B--2---:R-:W-:-:S03]  /*152a0*/  F2FP.BF16.F32.PACK_AB R69, R91, R90 ;  /* 0x0000005a5b45723e */ /* 0x004fc600000010ff */
[----:B------:R2:W-:Y:S01]  /*152b0*/  STG.E.U16 desc[UR12][R2.64+0xb0], R68 ;  /* 0x0000b04402007986 */ /* 0x0005e2000c10150c */
[----:B------:R-:W-:Y:S02]  /*152c0*/  IMAD.MOV.U32 R82, RZ, RZ, R68 ;  /* 0x000000ffff527224 */ /* 0x000fe400078e0044 */
[----:B---3--:R-:W-:Y:S01]  /*152d0*/  IMAD.MOV.U32 R0, RZ, RZ, R70 ;  /* 0x000000ffff007224 */ /* 0x008fe200078e0046 */
[----:B------:R3:W-:Y:S01]  /*152e0*/  STG.E.U16 desc[UR10][R2.64+0xac], R69 ;  /* 0x0000ac4502007986 */ /* 0x0007e2000c10150a */
[----:B----4-:R-:W-:-:S03]  /*152f0*/  SHF.R.U32.HI R70, RZ, 0x10, R83 ;  /* 0x00000010ff467819 */ /* 0x010fc60000011653 */
[----:B------:R-:W-:Y:S01]  /*15300*/  STG.E.U16 desc[UR8][R2.64+0x94], R74 ;  /* 0x0000944a02007986 */ /* 0x000fe2000c101508 */
[----:B------:R-:W-:Y:S02]  /*15310*/  SHF.R.U32.HI R0, RZ, 0x10, R0 ;  /* 0x00000010ff007819 */ /* 0x000fe40000011600 */
[----:B0-----:R-:W-:Y:S01]  /*15320*/  F2FP.BF16.F32.PACK_AB R71, R85, R84 ;  /* 0x000000545547723e */ /* 0x001fe200000010ff */
[----:B------:R0:W-:Y:S04]  /*15330*/  STG.E.U16 desc[UR12][R2.64+0xb6], R70 ;  /* 0x0000b64602007986 */ /* 0x0001e8000c10150c */
[----:B------:R4:W-:Y:S04]  /*15340*/  STG.E.U16 desc[UR14][R2.64+0xa0], R71 ;  /* 0x0000a04702007986 */ /* 0x0009e8000c10150e */
[----:B------:R4:W-:Y:S01]  /*15350*/  STG.E.U16 desc[UR6][R2.64+0xaa], R0 ;  /* 0x0000aa0002007986 */ /* 0x0009e2000c101506 */
[----:B-1----:R-:W-:-:S03]  /*15360*/  SHF.R.U32.HI R81, RZ, 0x10, R96 ;  /* 0x00000010ff517819 */ /* 0x002fc60000011660 */
[----:B------:R-:W-:Y:S01]  /*15370*/  STG.E.U16 desc[UR6][R2.64+0x90], R75 ;  /* 0x0000904b02007986 */ /* 0x000fe2000c101506 */
[----:B--2---:R-:W-:-:S03]  /*15380*/  IMAD.MOV.U32 R68, RZ, RZ, R69 ;  /* 0x000000ffff447224 */ /* 0x004fc600078e0045 */
[----:B------:R-:W-:Y:S01]  /*15390*/  STG.E.U16 desc[UR14][R2.64+0x80], R76 ;  /* 0x0000804c02007986 */ /* 0x000fe2000c10150e */
[----:B---3--:R-:W-:-:S03]  /*153a0*/  SHF.R.U32.HI R69, RZ, 0x10, R82 ;  /* 0x00000010ff457819 */ /* 0x008fc60000011652 */
[----:B------:R-:W-:Y:S01]  /*153b0*/  STG.E.U16 desc[UR10][R2.64+0x84], R77 ;  /* 0x0000844d02007986 */ /* 0x000fe2000c10150a */
[----:B------:R-:W-:-:S03]  /*153c0*/  SHF.R.U32.HI R68, RZ, 0x10, R68 ;  /* 0x00000010ff447819 */ /* 0x000fc60000011644 */
[----:B------:R1:W-:Y:S01]  /*153d0*/  STG.E.U16 desc[UR10][R2.64+0xb2], R69 ;  /* 0x0000b24502007986 */ /* 0x0003e2000c10150a */
[----:B0-----:R-:W-:-:S03]  /*153e0*/  IMAD.MOV.U32 R70, RZ, RZ, R71 ;  /* 0x000000ffff467224 */ /* 0x001fc600078e0047 */
[----:B------:R0:W-:Y:S01]  /*153f0*/  STG.E.U16 desc[UR8][R2.64+0xae], R68 ;  /* 0x0000ae4402007986 */ /* 0x0001e2000c101508 */
[----:B----4-:R-:W-:-:S03]  /*15400*/  SHF.R.U32.HI R71, RZ, 0x10, R80 ;  /* 0x00000010ff477819 */ /* 0x010fc60000011650 */
[----:B------:R-:W-:Y:S01]  /*15410*/  STG.E.U16 desc[UR8][R2.64+0x88], R79 ;  /* 0x0000884f02007986 */ /* 0x000fe2000c101508 */
[----:B------:R-:W-:Y:S02]  /*15420*/  SHF.R.U32.HI R70, RZ, 0x10, R70 ;  /* 0x00000010ff467819 */ /* 0x000fe40000011646 */
[----:B------:R-:W-:Y:S01]  /*15430*/  SHF.R.U32.HI R0, RZ, 0x10, R74 ;  /* 0x00000010ff007819 */ /* 0x000fe2000001164a */
[----:B------:R2:W-:Y:S04]  /*15440*/  STG.E.U16 desc[UR14][R2.64+0xa6], R71 ;  /* 0x0000a64702007986 */ /* 0x0005e8000c10150e */
[----:B------:R3:W-:Y:S04]  /*15450*/  STG.E.U16 desc[UR12][R2.64+0xa2], R70 ;  /* 0x0000a24602007986 */ /* 0x0007e8000c10150c */
[----:B------:R4:W-:Y:S04]  /*15460*/  STG.E.U16 desc[UR6][R2.64+0x96], R0 ;  /* 0x0000960002007986 */ /* 0x0009e8000c101506 */
[----:B------:R-:W-:Y:S01]  /*15470*/  STG.E.U16 desc[UR6][R2.64+0x8c], R78 ;  /* 0x00008c4e02007986 */ /* 0x000fe2000c101506 */
[----:B-1----:R-:W-:-:S03]  /*15480*/  SHF.R.U32.HI R69, RZ, 0x10, R72 ;  /* 0x00000010ff457819 */ /* 0x002fc60000011648 */
[----:B------:R-:W-:Y:S01]  /*15490*/  STG.E.U16 desc[UR14][R2.64+0xba], R81 ;  /* 0x0000ba5102007986 */ /* 0x000fe2000c10150e */
[----:B0-----:R-:W-:-:S03]  /*154a0*/  SHF.R.U32.HI R68, RZ, 0x10, R73 ;  /* 0x00000010ff447819 */ /* 0x001fc60000011649 */
[----:B------:R0:W-:Y:S04]  /*154b0*/  STG.E.U16 desc[UR10][R2.64+0x9e], R69 ;  /* 0x00009e4502007986 */ /* 0x0001e8000c10150a */
[----:B------:R1:W-:Y:S01]  /*154c0*/  STG.E.U16 desc[UR8][R2.64+0x9a], R68 ;  /* 0x00009a4402007986 */ /* 0x0003e2000c101508 */
[----:B--2---:R-:W-:Y:S02]  /*154d0*/  SHF.R.U32.HI R71, RZ, 0x10, R75 ;  /* 0x00000010ff477819 */ /* 0x004fe4000001164b */
[----:B---3--:R-:W-:-:S03]  /*154e0*/  SHF.R.U32.HI R70, RZ, 0x10, R76 ;  /* 0x00000010ff467819 */ /* 0x008fc6000001164c */
        /* <DEDUP_REMOVED lines=8> */
.L_x_144:
[----:B------:R-:W-:Y:S05]  /*15570*/  BSYNC.RECONVERGENT B0 ;  /* 0x0000000000007941 */ /* 0x000fea0003800200 */
.L_x_143:
[----:B------:R-:W-:Y:S04]  /*15580*/  BSSY.RECONVERGENT B0, `(.L_x_145) ;  /* 0x0000072000007945 */ /* 0x000fe80003800200 */
[----:B------:R-:W-:Y:S05]  /*15590*/  @P1 BRA `(.L_x_146) ;  /* 0x0000000400c01947 */ /* 0x000fea0003800000 */
[-C--:B------:R-:W-:Y:S01]  /*155a0*/  FMUL R52, R52, R119.reuse ;  /* 0x0000007734347220 */ /* 0x080fe20000400000 */
[-C--:B------:R-:W-:Y:S01]  /*155b0*/  FMUL R53, R53, R119.reuse ;  /* 0x0000007735357220 */ /* 0x080fe20000400000 */
[-C--:B------:R-:W-:Y:S01]  /*155c0*/  FMUL R58, R58, R119.reuse ;  /* 0x000000773a3a7220 */ /* 0x080fe20000400000 */
[-C--:B------:R-:W-:Y:S01]  /*155d0*/  FMUL R59, R59, R119.reuse ;  /* 0x000000773b3b7220 */ /* 0x080fe20000400000 */
[----:B------:R-:W-:Y:S01]  /*155e0*/  R2UR UR6, R108 ;  /* 0x000000006c0672ca */ /* 0x000fe200000e0000 */
[-C--:B--2---:R-:W-:Y:S01]  /*155f0*/  FMUL R0, R51, R119.reuse ;  /* 0x0000007733007220 */ /* 0x084fe20000400000 */
        /* <DEDUP_REMOVED lines=10> */
[C---:B------:R-:W-:Y:S01]  /*156a0*/  R2UR UR14, R108.reuse ;  /* 0x000000006c0e72ca */ /* 0x040fe200000e0000 */
[-C--:B------:R-:W-:Y:S01]  /*156b0*/  FMUL R39, R43, R119.reuse ;  /* 0x000000772b277220 */ /* 0x080fe20000400000 */
[----:B------:R-:W-:Y:S01]  /*156c0*/  R2UR UR15, R109 ;  /* 0x000000006d0f72ca */ /* 0x000fe200000e0000 */
[-C--:B------:R-:W-:Y:S01]  /*156d0*/  FMUL R43, R37, R119.reuse ;  /* 0x00000077252b7220 */ /* 0x080fe20000400000 */
[----:B------:R-:W-:Y:S01]  /*156e0*/  R2UR UR12, R108 ;  /* 0x000000006c0c72ca */ /* 0x000fe200000e0000 */
[-C--:B------:R-:W-:Y:S01]  /*156f0*/  FMUL R49, R49, R119.reuse ;  /* 0x0000007731317220 */ /* 0x080fe20000400000 */
[----:B------:R-:W-:Y:S01]  /*15700*/  R2UR UR13, R109 ;  /* 0x000000006d0d72ca */ /* 0x000fe200000e0000 */
[-C--:B------:R-:W-:Y:S01]  /*15710*/  FMUL R50, R50, R119.reuse ;  /* 0x0000007732327220 */ /* 0x080fe20000400000 */
[----:B------:R-:W-:Y:S01]  /*15720*/  PRMT R36, R52, 0x7610, R36 ;  /* 0x0000761034247816 */ /* 0x000fe20000000024 */
[-C--:B------:R-:W-:Y:S01]  /*15730*/  FMUL R40, R44, R119.reuse ;  /* 0x000000772c287220 */ /* 0x080fe20000400000 */
[----:B------:R-:W-:Y:S01]  /*15740*/  PRMT R37, R58, 0x7610, R37 ;  /* 0x000076103a257816 */ /* 0x000fe20000000025 */
[-C--:B------:R-:W-:Y:S01]  /*15750*/  FMUL R38, R45, R119.reuse ;  /* 0x000000772d267220 */ /* 0x080fe20000400000 */
[-C--:B------:R-:W-:Y:S01]  /*15760*/  FMUL R46, R46, R119.reuse ;  /* 0x000000772e2e7220 */ /* 0x080fe20000400000 */
[-C--:B------:R-:W-:Y:S01]  /*15770*/  FMUL R47, R47, R119.reuse ;  /* 0x000000772f2f7220 */ /* 0x080fe20000400000 */
[----:B------:R-:W-:Y:S01]  /*15780*/  R2UR UR10, R108 ;  /* 0x000000006c0a72ca */ /* 0x000fe200000e0000 */
[-C--:B------:R-:W-:Y:S01]  /*15790*/  FMUL R42, R42, R119.reuse ;  /* 0x000000772a2a7220 */ /* 0x080fe20000400000 */
[----:B------:R-:W-:Y:S01]  /*157a0*/  R2UR UR11, R109 ;  /* 0x000000006d0b72ca */ /* 0x000fe200000e0000 */
[----:B------:R1:W-:Y:S01]  /*157b0*/  STG.E.U16 desc[UR6][R2.64+0x120], R36 ;  /* 0x0001202402007986 */ /* 0x0003e2000c101506 */
[----:B------:R-:W-:Y:S01]  /*157c0*/  F2FP.BF16.F32.PACK_AB R0, R0, R50 ;  /* 0x000000320000723e */ /* 0x000fe200000010ff */
[-C--:B------:R-:W-:Y:S01]  /*157d0*/  FMUL R41, R41, R119.reuse ;  /* 0x0000007729297220 */ /* 0x080fe20000400000 */
[----:B------:R-:W-:Y:S01]  /*157e0*/  F2FP.BF16.F32.PACK_AB R38, R38, R40 ;  /* 0x000000282626723e */ /* 0x000fe200000010ff */
[----:B------:R2:W-:Y:S01]  /*157f0*/  STG.E.U16 desc[UR8][R2.64+0x12c], R37 ;  /* 0x00012c2502007986 */ /* 0x0005e2000c101508 */
[----:B------:R-:W-:Y:S01]  /*15800*/  F2FP.BF16.F32.PACK_AB R39, R39, R42 ;  /* 0x0000002a2727723e */ /* 0x000fe200000010ff */
[----:B------:R-:W-:Y:S01]  /*15810*/  FMUL R54, R54, R119 ;  /* 0x0000007736367220 */ /* 0x000fe20000400000 */
[----:B------:R-:W-:Y:S01]  /*15820*/  F2FP.BF16.F32.PACK_AB R42, R43, R51 ;  /* 0x000000332b2a723e */ /* 0x000fe200000010ff */
[----:B------:R3:W-:Y:S01]  /*15830*/  STG.E.U16 desc[UR14][R2.64+0x11c], R0 ;  /* 0x00011c0002007986 */ /* 0x0007e2000c10150e */
[----:B------:R-:W-:-:S02]  /*15840*/  IMAD.MOV.U32 R51, RZ, RZ, R0 ;  /* 0x000000ffff337224 */ /* 0x000fc400078e0000 */
[----:B------:R-:W-:Y:S01]  /*15850*/  FMUL R55, R55, R119 ;  /* 0x0000007737377220 */ /* 0x000fe20000400000 */
[----:B------:R-:W-:Y:S01]  /*15860*/  F2FP.BF16.F32.PACK_AB R40, R41, R53 ;  /* 0x000000352928723e */ /* 0x000fe200000010ff */
[----:B------:R4:W-:Y:S01]  /*15870*/  STG.E.U16 desc[UR8][R2.64+0x110], R38 ;  /* 0x0001102602007986 */ /* 0x0009e2000c101508 */
[----:B------:R-:W-:Y:S01]  /*15880*/  F2FP.BF16.F32.PACK_AB R41, R59, R68 ;  /* 0x000000443b29723e */ /* 0x000fe200000010ff */
[-C--:B------:R-:W-:Y:S01]  /*15890*/  FMUL R61, R61, R119.reuse ;  /* 0x000000773d3d7220 */ /* 0x080fe20000400000 */
[----:B------:R-:W-:Y:S01]  /*158a0*/  F2FP.BF16.F32.PACK_AB R43, R55, R54 ;  /* 0x00000036372b723e */ /* 0x000fe200000010ff */
[-C--:B------:R-:W-:Y:S01]  /*158b0*/  FMUL R56, R56, R119.reuse ;  /* 0x0000007738387220 */ /* 0x080fe20000400000 */
[-C--:B------:R-:W-:Y:S01]  /*158c0*/  FMUL R45, R57, R119.reuse ;  /* 0x00000077392d7220 */ /* 0x080fe20000400000 */
[-C--:B------:R-:W-:Y:S01]  /*158d0*/  FMUL R44, R60, R119.reuse ;  /* 0x000000773c2c7220 */ /* 0x080fe20000400000 */
[-C--:B------:R-:W-:Y:S01]  /*158e0*/  FMUL R62, R62, R119.reuse ;  /* 0x000000773e3e7220 */ /* 0x080fe20000400000 */
[-C--:B------:R-:W-:Y:S01]  /*158f0*/  FMUL R63, R63, R119.reuse ;  /* 0x000000773f3f7220 */ /* 0x080fe20000400000 */
[-C--:B------:R-:W-:Y:S01]  /*15900*/  FMUL R64, R64, R119.reuse ;  /* 0x0000007740407220 */ /* 0x080fe20000400000 */
[-C--:B------:R-:W-:Y:S01]  /*15910*/  FMUL R65, R65, R119.reuse ;  /* 0x0000007741417220 */ /* 0x080fe20000400000 */
[-C--:B------:R-:W-:Y:S01]  /*15920*/  FMUL R66, R66, R119.reuse ;  /* 0x0000007742427220 */ /* 0x080fe20000400000 */
[----:B------:R-:W-:Y:S01]  /*15930*/  FMUL R67, R67, R119 ;  /* 0x0000007743437220 */ /* 0x000fe20000400000 */
[----:B------:R0:W-:Y:S01]  /*15940*/  STG.E.U16 desc[UR6][R2.64+0x10c], R39 ;  /* 0x00010c2702007986 */ /* 0x0001e2000c101506 */
[----:B------:R-:W-:-:S02]  /*15950*/  F2FP.BF16.F32.PACK_AB R45, R45, R56 ;  /* 0x000000382d2d723e */ /* 0x000fc400000010ff */
[----:B-1----:R-:W-:Y:S01]  /*15960*/  F2FP.BF16.F32.PACK_AB R36, R49, R48 ;  /* 0x000000303124723e */ /* 0x002fe200000010ff */
[----:B------:R-:W-:Y:S01]  /*15970*/  STG.E.U16 desc[UR14][R2.64+0x108], R40 ;  /* 0x0001082802007986 */ /* 0x000fe2000c10150e */
[----:B------:R-:W-:Y:S02]  /*15980*/  SHF.R.U32.HI R49, RZ, 0x10, R58 ;  /* 0x00000010ff317819 */ /* 0x000fe4000001163a */
[----:B--2---:R-:W-:Y:S01]  /*15990*/  F2FP.BF16.F32.PACK_AB R37, R47, R46 ;  /* 0x0000002e2f25723e */ /* 0x004fe200000010ff */
[----:B------:R1:W-:Y:S01]  /*159a0*/  STG.E.U16 desc[UR12][R2.64+0x118], R36 ;  /* 0x0001182402007986 */ /* 0x0003e2000c10150c */
[----:B------:R-:W-:Y:S01]  /*159b0*/  IMAD.MOV.U32 R50, RZ, RZ, R36 ;  /* 0x000000ffff327224 */ /* 0x000fe200078e0024 */
[----:B------:R-:W-:Y:S01]  /*159c0*/  F2FP.BF16.F32.PACK_AB R44, R61, R44 ;  /* 0x0000002c3d2c723e */ /* 0x000fe200000010ff */
[----:B---3--:R-:W-:Y:S01]  /*159d0*/  IMAD.MOV.U32 R0, RZ, RZ, R38 ;  /* 0x000000ffff007224 */ /* 0x008fe200078e0026 */
[----:B------:R2:W-:Y:S01]  /*159e0*/  STG.E.U16 desc[UR10][R2.64+0x114], R37 ;  /* 0x0001142502007986 */ /* 0x0005e2000c10150a */
[----:B------:R-:W-:-:S02]  /*159f0*/  F2FP.BF16.F32.PACK_AB R46, R63, R62 ;  /* 0x0000003e3f2e723e */ /* 0x000fc400000010ff */
[----:B----4-:R-:W-:Y:S01]  /*15a00*/  SHF.R.U32.HI R38, RZ, 0x10, R51 ;  /* 0x00000010ff267819 */ /* 0x010fe20000011633 */
[----:B------:R3:W-:Y:S01]  /*15a10*/  STG.E.U16 desc[UR14][R2.64+0x12e], R49 ;  /* 0x00012e3102007986 */ /* 0x0007e2000c10150e */
[----:B------:R-:W-:Y:S02]  /*15a20*/  SHF.R.U32.HI R0, RZ, 0x10, R0 ;  /* 0x00000010ff007819 */ /* 0x000fe40000011600 */
[----:B------:R-:W-:Y:S01]  /*15a30*/  F2FP.BF16.F32.PACK_AB R47, R65, R64 ;  /* 0x00000040412f723e */ /* 0x000fe200000010ff */
[----:B------:R4:W-:Y:S01]  /*15a40*/  STG.E.U16 desc[UR12][R2.64+0x11e], R38 ;  /* 0x00011e2602007986 */ /* 0x0009e2000c10150c */
[----:B------:R-:W-:-:S03]  /*15a50*/  F2FP.BF16.F32.PACK_AB R48, R67, R66 ;  /* 0x000000424330723e */ /* 0x000fc600000010ff */
[----:B------:R4:W-:Y:S01]  /*15a60*/  STG.E.U16 desc[UR6][R2.64+0x112], R0 ;  /* 0x0001120002007986 */ /* 0x0009e2000c101506 */
[----:B0-----:R-:W-:-:S03]  /*15a70*/  SHF.R.U32.HI R39, RZ, 0x10, R39 ;  /* 0x00000010ff277819 */ /* 0x001fc60000011627 */
[----:B------:R-:W-:Y:S04]  /*15a80*/  STG.E.U16 desc[UR12][R2.64+0x104], R41 ;  /* 0x0001042902007986 */ /* 0x000fe8000c10150c */
[----:B------:R0:W-:Y:S01]  /*15a90*/  STG.E.U16 desc[UR14][R2.64+0x10e], R39 ;  /* 0x00010e2702007986 */ /* 0x0001e2000c10150e */
[----:B-1----:R-:W-:-:S03]  /*15aa0*/  IMAD.MOV.U32 R36, RZ, RZ, R37 ;  /* 0x000000ffff247224 */ /* 0x002fc600078e0025 */
[----:B------:R-:W-:Y:S01]  /*15ab0*/  STG.E.U16 desc[UR10][R2.64+0x100], R42 ;  /* 0x0001002a02007986 */ /* 0x000fe2000c10150a */
[----:B--2---:R-:W-:-:S03]  /*15ac0*/  SHF.R.U32.HI R37, RZ, 0x10, R50 ;  /* 0x00000010ff257819 */ /* 0x004fc60000011632 */
[----:B------:R-:W-:Y:S01]  /*15ad0*/  STG.E.U16 desc[UR8][R2.64+0x124], R43 ;  /* 0x0001242b02007986 */ /* 0x000fe2000c101508 */
[----:B------:R-:W-:Y:S02]  /*15ae0*/  SHF.R.U32.HI R36, RZ, 0x10, R36 ;  /* 0x00000010ff247819 */ /* 0x000fe40000011624 */
[----:B---3--:R-:W-:Y:S01]  /*15af0*/  SHF.R.U32.HI R49, RZ, 0x10, R52 ;  /* 0x00000010ff317819 */ /* 0x008fe20000011634 */
[----:B------:R1:W-:Y:S01]  /*15b00*/  STG.E.U16 desc[UR10][R2.64+0x11a], R37 ;  /* 0x00011a2502007986 */ /* 0x0003e2000c10150a */
[----:B----4-:R-:W-:-:S03]  /*15b10*/  SHF.R.U32.HI R38, RZ, 0x10, R40 ;  /* 0x00000010ff267819 */ /* 0x010fc60000011628 */
[----:B------:R2:W-:Y:S01]  /*15b20*/  STG.E.U16 desc[UR8][R2.64+0x116], R36 ;  /* 0x0001162402007986 */ /* 0x0005e2000c101508 */
[----:B------:R-:W-:-:S03]  /*15b30*/  SHF.R.U32.HI R0, RZ, 0x10, R43 ;  /* 0x00000010ff007819 */ /* 0x000fc6000001162b */
[----:B------:R3:W-:Y:S04]  /*15b40*/  STG.E.U16 desc[UR12][R2.64+0x10a], R38 ;  /* 0x00010a2602007986 */ /* 0x0007e8000c10150c */
[----:B------:R4:W-:Y:S01]  /*15b50*/  STG.E.U16 desc[UR6][R2.64+0x126], R0 ;  /* 0x0001260002007986 */ /* 0x0009e2000c101506 */
[----:B0-----:R-:W-:-:S03]  /*15b60*/  SHF.R.U32.HI R39, RZ, 0x10, R45 ;  /* 0x00000010ff277819 */ /* 0x001fc6000001162d */
[----:B------:R-:W-:Y:S04]  /*15b70*/  STG.E.U16 desc[UR6][R2.64+0x128], R45 ;  /* 0x0001282d02007986 */ /* 0x000fe8000c101506 */
[----:B------:R-:W-:Y:S04]  /*15b80*/  STG.E.U16 desc[UR12][R2.64+0x130], R44 ;  /* 0x0001302c02007986 */ /* 0x000fe8000c10150c */
[----:B------:R-:W-:Y:S01]  /*15b90*/  STG.E.U16 desc[UR10][R2.64+0x134], R46 ;  /* 0x0001342e02007986 */ /* 0x000fe2000c10150a */
[----:B-1----:R-:W-:-:S03]  /*15ba0*/  SHF.R.U32.HI R37, RZ, 0x10, R41 ;  /* 0x00000010ff257819 */ /* 0x002fc60000011629 */
[----:B------:R-:W-:Y:S01]  /*15bb0*/  STG.E.U16 desc[UR8][R2.64+0x138], R47 ;  /* 0x0001382f02007986 */ /* 0x000fe2000c101508 */
[----:B--2---:R-:W-:-:S03]  /*15bc0*/  SHF.R.U32.HI R36, RZ, 0x10, R42 ;  /* 0x00000010ff247819 */ /* 0x004fc6000001162a */
[----:B------:R0:W-:Y:S01]  /*15bd0*/  STG.E.U16 desc[UR10][R2.64+0x106], R37 ;  /* 0x0001062502007986 */ /* 0x0001e2000c10150a */
[----:B---3--:R-:W-:-:S03]  /*15be0*/  SHF.R.U32.HI R38, RZ, 0x10, R44 ;  /* 0x00000010ff267819 */ /* 0x008fc6000001162c */
[----:B------:R1:W-:Y:S01]  /*15bf0*/  STG.E.U16 desc[UR8][R2.64+0x102], R36 ;  /* 0x0001022402007986 */ /* 0x0003e2000c101508 */
[----:B----4-:R-:W-:-:S03]  /*15c00*/  SHF.R.U32.HI R0, RZ, 0x10, R48 ;  /* 0x00000010ff007819 */ /* 0x010fc60000011630 */
[----:B------:R3:W-:Y:S04]  /*15c10*/  STG.E.U16 desc[UR6][R2.64+0x13c], R48 ;  /* 0x00013c3002007986 */ /* 0x0007e8000c101506 */
[----:B------:R3:W-:Y:S04]  /*15c20*/  STG.E.U16 desc[UR14][R2.64+0x122], R49 ;  /* 0x0001223102007986 */ /* 0x0007e8000c10150e */
[----:B------:R3:W-:Y:S04]  /*15c30*/  STG.E.U16 desc[UR14][R2.64+0x12a], R39 ;  /* 0x00012a2702007986 */ /* 0x0007e8000c10150e */
[----:B------:R3:W-:Y:S04]  /*15c40*/  STG.E.U16 desc[UR12][R2.64+0x132], R38 ;  /* 0x0001322602007986 */ /* 0x0007e8000c10150c */
[----:B------:R3:W-:Y:S01]  /*15c50*/  STG.E.U16 desc[UR6][R2.64+0x13e], R0 ;  /* 0x00013e0002007986 */ /* 0x0007e2000c101506 */
[----:B0-----:R-:W-:-:S02]  /*15c60*/  SHF.R.U32.HI R37, RZ, 0x10, R46 ;  /* 0x00000010ff257819 */ /* 0x001fc4000001162e */
[----:B-1----:R-:W-:-:S03]  /*15c70*/  SHF.R.U32.HI R36, RZ, 0x10, R47 ;  /* 0x00000010ff247819 */ /* 0x002fc6000001162f */
[----:B------:R3:W-:Y:S04]  /*15c80*/  STG.E.U16 desc[UR10][R2.64+0x136], R37 ;  /* 0x0001362502007986 */ /* 0x0007e8000c10150a */
[----:B------:R3:W-:Y:S02]  /*15c90*/  STG.E.U16 desc[UR8][R2.64+0x13a], R36 ;  /* 0x00013a2402007986 */ /* 0x0007e4000c101508 */
.L_x_146:
[----:B------:R-:W-:Y:S05]  /*15ca0*/  BSYNC.RECONVERGENT B0 ;  /* 0x0000000000007941 */ /* 0x000fea0003800200 */
.L_x_145:
[----:B------:R-:W-:Y:S04]  /*15cb0*/  BSSY.RECONVERGENT B0, `(.L_x_140) ;  /* 0x00000af000007945 */ /* 0x000fe80003800200 */
[----:B------:R-:W-:Y:S05]  /*15cc0*/  @P0 BRA `(.L_x_147) ;  /* 0x0000000800b40947 */ /* 0x000fea0003800000 */
[-C--:B0-----:R-:W-:Y:S01]  /*15cd0*/  FMUL R26, R26, R119.reuse ;  /* 0x000000771a1a7220 */ /* 0x081fe20000400000 */
[-C--:B------:R-:W-:Y:S01]  /*15ce0*/  FMUL R27, R27, R119.reuse ;  /* 0x000000771b1b7220 */ /* 0x080fe20000400000 */
[-C--:B------:R-:W-:Y:S01]  /*15cf0*/  FMUL R32, R32, R119.reuse ;  /* 0x0000007720207220 */ /* 0x080fe20000400000 */
[-C--:B------:R-:W-:Y:S01]  /*15d00*/  FMUL R33, R33, R119.reuse ;  /* 0x0000007721217220 */ /* 0x080fe20000400000 */
[----:B------:R-:W-:Y:S01]  /*15d10*/  R2UR UR68, R108 ;  /* 0x000000006c4472ca */ /* 0x000fe200000e0000 */
[-C--:B------:R-:W-:Y:S01]  /*15d20*/  FMUL R12, R12, R119.reuse ;  /* 0x000000770c0c7220 */ /* 0x080fe20000400000 */
[----:B------:R-:W-:Y:S01]  /*15d30*/  R2UR UR69, R109 ;  /* 0x000000006d4572ca */ /* 0x000fe200000e0000 */
[-C--:B-----5:R-:W-:Y:S01]  /*15d40*/  FMUL R5, R5, R119.reuse ;  /* 0x0000007705057220 */ /* 0x0a0fe20000400000 */
[----:B---3--:R-:W-:Y:S01]  /*15d50*/  F2FP.BF16.F32.PACK_AB R36, R27, R26 ;  /* 0x0000001a1b24723e */ /* 0x008fe200000010ff */
[-C--:B------:R-:W-:Y:S01]  /*15d60*/  FMUL R27, R11, R119.reuse ;  /* 0x000000770b1b7220 */ /* 0x080fe20000400000 */
[----:B------:R-:W-:Y:S01]  /*15d70*/  R2UR UR66, R108 ;  /* 0x000000006c4272ca */ /* 0x000fe200000e0000 */
[-C--:B------:R-:W-:Y:S01]  /*15d80*/  FMUL R11, R8, R119.reuse ;  /* 0x00000077080b7220 */ /* 0x080fe20000400000 */
[----:B------:R-:W-:Y:S01]  /*15d90*/  R2UR UR67, R109 ;  /* 0x000000006d4372ca */ /* 0x000fe200000e0000 */
        /* <DEDUP_REMOVED lines=13> */
[----:B------:R-:W-:Y:S01]  /*15e70*/  R2UR UR50, R108 ;  /* 0x000000006c3272ca */ /* 0x000fe200000e0000 */
[-C--:B------:R-:W-:Y:S01]  /*15e80*/  FMUL R10, R10, R119.reuse ;  /* 0x000000770a0a7220 */ /* 0x080fe20000400000 */
[----:B------:R-:W-:Y:S01]  /*15e90*/  R2UR UR51, R109 ;  /* 0x000000006d3372ca */ /* 0x000fe200000e0000 */
[----:B------:R0:W-:Y:S01]  /*15ea0*/  STG.E.U16 desc[UR68][R2.64+0x1b8], R4 ;  /* 0x0001b80402007986 */ /* 0x0001e2000c101544 */
[----:B------:R-:W-:Y:S01]  /*15eb0*/  F2FP.BF16.F32.PACK_AB R8, R8, R12 ;  /* 0x0000000c0808723e */ /* 0x000fe200000010ff */
[-C--:B------:R-:W-:Y:S01]  /*15ec0*/  FMUL R18, R18, R119.reuse ;  /* 0x0000007712127220 */ /* 0x080fe20000400000 */
[----:B--2---:R-:W-:Y:S01]  /*15ed0*/  PRMT R0, R36, 0x7610, R0 ;  /* 0x0000761024007816 */ /* 0x004fe20000000000 */
[-C--:B------:R-:W-:Y:S01]  /*15ee0*/  FMUL R20, R20, R119.reuse ;  /* 0x0000007714147220 */ /* 0x080fe20000400000 */
[C---:B------:R-:W-:Y:S01]  /*15ef0*/  R2UR UR52, R108.reuse ;  /* 0x000000006c3472ca */ /* 0x040fe200000e0000 */
[-C--:B------:R-:W-:Y:S01]  /*15f00*/  FMUL R21, R21, R119.reuse ;  /* 0x0000007715157220 */ /* 0x080fe20000400000 */
[C---:B------:R-:W-:Y:S01]  /*15f10*/  R2UR UR53, R109.reuse ;  /* 0x000000006d3572ca */ /* 0x040fe200000e0000 */
[----:B------:R1:W-:Y:S01]  /*15f20*/  STG.E.U16 desc[UR66][R2.64+0x1ac], R0 ;  /* 0x0001ac0002007986 */ /* 0x0003e2000c101542 */
[----:B------:R-:W-:Y:S01]  /*15f30*/  R2UR UR46, R108 ;  /* 0x000000006c2e72ca */ /* 0x000fe200000e0000 */
[-C--:B------:R-:W-:Y:S01]  /*15f40*/  FMUL R16, R16, R119.reuse ;  /* 0x0000007710107220 */ /* 0x080fe20000400000 */
[----:B------:R-:W-:Y:S01]  /*15f50*/  R2UR UR47, R109 ;  /* 0x000000006d2f72ca */ /* 0x000fe200000e0000 */
[-C--:B------:R-:W-:Y:S01]  /*15f60*/  FMUL R17, R17, R119.reuse ;  /* 0x0000007711117220 */ /* 0x080fe20000400000 */
[----:B------:R-:W-:Y:S01]  /*15f70*/  F2FP.BF16.F32.PACK_AB R5, R5, R26 ;  /* 0x0000001a0505723e */ /* 0x000fe200000010ff */
[----:B------:R-:W-:Y:S01]  /*15f80*/  FMUL R14, R14, R119 ;  /* 0x000000770e0e7220 */ /* 0x000fe20000400000 */
[----:B------:R-:W-:Y:S01]  /*15f90*/  F2FP.BF16.F32.PACK_AB R7, R7, R11 ;  /* 0x0000000b0707723e */ /* 0x000fe200000010ff */
[-C--:B------:R-:W-:Y:S01]  /*15fa0*/  FMUL R9, R15, R119.reuse ;  /* 0x000000770f097220 */ /* 0x080fe20000400000 */
[----:B------:R-:W-:Y:S01]  /*15fb0*/  R2UR UR56, R108 ;  /* 0x000000006c3872ca */ /* 0x000fe200000e0000 */
[----:B------:R-:W-:Y:S01]  /*15fc0*/  STG.E.U16 desc[UR60][R2.64+0x180], R5 ;  /* 0x0001800502007986 */ /* 0x000fe2000c10153c */
[C---:B------:R-:W-:Y:S01]  /*15fd0*/  R2UR UR57, R109.reuse ;  /* 0x000000006d3972ca */ /* 0x040fe200000e0000 */
[-C--:B------:R-:W-:Y:S01]  /*15fe0*/  FMUL R24, R24, R119.reuse ;  /* 0x0000007718187220 */ /* 0x080fe20000400000 */
[C---:B------:R-:W-:Y:S01]  /*15ff0*/  R2UR UR48, R108.reuse ;  /* 0x000000006c3072ca */ /* 0x040fe200000e0000 */
[----:B------:R-:W-:Y:S01]  /*16000*/  STG.E.U16 desc[UR52][R2.64+0x188], R7 ;  /* 0x0001880702007986 */ /* 0x000fe2000c101534 */
[----:B------:R-:W-:Y:S01]  /*16010*/  R2UR UR49, R109 ;  /* 0x000000006d3172ca */ /* 0x000fe200000e0000 */
[-C--:B------:R-:W-:Y:S01]  /*16020*/  FMUL R13, R25, R119.reuse ;  /* 0x00000077190d7220 */ /* 0x080fe20000400000 */
[----:B------:R-:W-:Y:S01]  /*16030*/  R2UR UR34, R108 ;  /* 0x000000006c2272ca */ /* 0x000fe200000e0000 */
[-C--:B------:R-:W-:Y:S01]  /*16040*/  FMUL R22, R22, R119.reuse ;  /* 0x0000007716167220 */ /* 0x080fe20000400000 */
[----:B0-----:R-:W-:Y:S01]  /*16050*/  PRMT R4, R8, 0x7610, R4 ;  /* 0x0000761008047816 */ /* 0x001fe20000000004 */
[-C--:B------:R-:W-:Y:S01]  /*16060*/  FMUL R23, R23, R119.reuse ;  /* 0x0000007717177220 */ /* 0x080fe20000400000 */
[C---:B------:R-:W-:Y:S01]  /*16070*/  R2UR UR35, R109.reuse ;  /* 0x000000006d2372ca */ /* 0x040fe200000e0000 */
[-C--:B------:R-:W-:Y:S01]  /*16080*/  FMUL R28, R28, R119.reuse ;  /* 0x000000771c1c7220 */ /* 0x080fe20000400000 */
[C---:B------:R-:W-:Y:S01]  /*16090*/  R2UR UR58, R108.reuse ;  /* 0x000000006c3a72ca */ /* 0x040fe200000e0000 */
[----:B------:R0:W-:Y:S01]  /*160a0*/  STG.E.U16 desc[UR44][R2.64+0x190], R4 ;  /* 0x0001900402007986 */ /* 0x0001e2000c10152c */
[----:B------:R-:W-:Y:S01]  /*160b0*/  R2UR UR59, R109 ;  /* 0x000000006d3b72ca */ /* 0x000fe200000e0000 */
[-C--:B------:R-:W-:Y:S01]  /*160c0*/  FMUL R31, R31, R119.reuse ;  /* 0x000000771f1f7220 */ /* 0x080fe20000400000 */
[----:B-1----:R-:W-:Y:S01]  /*160d0*/  F2FP.BF16.F32.PACK_AB R0, R27, R10 ;  /* 0x0000000a1b00723e */ /* 0x002fe200000010ff */
[-C--:B------:R-:W-:Y:S01]  /*160e0*/  FMUL R35, R35, R119.reuse ;  /* 0x0000007723237220 */ /* 0x080fe20000400000 */
[----:B------:R-:W-:Y:S01]  /*160f0*/  R2UR UR54, R108 ;  /* 0x000000006c3672ca */ /* 0x000fe200000e0000 */
[-C--:B------:R-:W-:Y:S01]  /*16100*/  FMUL R15, R30, R119.reuse ;  /* 0x000000771e0f7220 */ /* 0x080fe20000400000 */
[----:B------:R-:W-:Y:S01]  /*16110*/  R2UR UR55, R109 ;  /* 0x000000006d3772ca */ /* 0x000fe200000e0000 */
[----:B------:R1:W-:Y:S01]  /*16120*/  STG.E.U16 desc[UR50][R2.64+0x18c], R0 ;  /* 0x00018c0002007986 */ /* 0x0003e2000c101532 */
[----:B------:R-:W-:Y:S01]  /*16130*/  F2FP.BF16.F32.PACK_AB R11, R21, R20 ;  /* 0x00000014150b723e */ /* 0x000fe200000010ff */
[----:B------:R-:W-:Y:S01]  /*16140*/  FMUL R34, R34, R119 ;  /* 0x0000007722227220 */ /* 0x000fe20000400000 */
[----:B------:R-:W-:-:S02]  /*16150*/  R2UR UR32, R108 ;  /* 0x000000006c2072ca */ /* 0x000fc400000e0000 */
[C---:B------:R-:W-:Y:S02]  /*16160*/  R2UR UR33, R109.reuse ;  /* 0x000000006d2172ca */ /* 0x040fe400000e0000 */
[C---:B------:R-:W-:Y:S02]  /*16170*/  R2UR UR30, R108.reuse ;  /* 0x000000006c1e72ca */ /* 0x040fe400000e0000 */
[C---:B------:R-:W-:Y:S02]  /*16180*/  R2UR UR31, R109.reuse ;  /* 0x000000006d1f72ca */ /* 0x040fe400000e0000 */
[----:B------:R-:W-:Y:S02]  /*16190*/  R2UR UR26, R108 ;  /* 0x000000006c1a72ca */ /* 0x000fe400000e0000 */
[----:B------:R-:W-:Y:S02]  /*161a0*/  R2UR UR27, R109 ;  /* 0x000000006d1b72ca */ /* 0x000fe400000e0000 */
[----:B------:R-:W-:-:S02]  /*161b0*/  F2FP.BF16.F32.PACK_AB R6, R6, R19 ;  /* 0x000000130606723e */ /* 0x000fc400000010ff */
[C---:B------:R-:W-:Y:S02]  /*161c0*/  R2UR UR64, R108.reuse ;  /* 0x000000006c4072ca */ /* 0x040fe400000e0000 */
[----:B0-----:R-:W-:Y:S01]  /*161d0*/  F2FP.BF16.F32.PACK_AB R4, R29, R18 ;  /* 0x000000121d04723e */ /* 0x001fe200000010ff */
[----:B------:R-:W-:Y:S01]  /*161e0*/  IMAD.MOV.U32 R18, RZ, RZ, R5 ;  /* 0x000000ffff127224 */ /* 0x000fe200078e0005 */
[C---:B------:R-:W-:Y:S01]  /*161f0*/  R2UR UR65, R109.reuse ;  /* 0x000000006d4172ca */ /* 0x040fe200000e0000 */
[----:B------:R-:W-:Y:S01]  /*16200*/  IMAD.MOV.U32 R5, RZ, RZ, R7 ;  /* 0x000000ffff057224 */ /* 0x000fe200078e0007 */
[C---:B------:R-:W-:Y:S01]  /*16210*/  R2UR UR42, R108.reuse ;  /* 0x000000006c2a72ca */ /* 0x040fe200000e0000 */
[----:B------:R0:W-:Y:S01]  /*16220*/  STG.E.U16 desc[UR56][R2.64+0x184], R6 ;  /* 0x0001840602007986 */ /* 0x0001e2000c101538 */
[----:B------:R-:W-:Y:S02]  /*16230*/  R2UR UR43, R109 ;  /* 0x000000006d2b72ca */ /* 0x000fe400000e0000 */
[----:B-1----:R-:W-:Y:S01]  /*16240*/  SHF.R.U32.HI R0, RZ, 0x10, R0 ;  /* 0x00000010ff007819 */ /* 0x002fe20000011600 */
[----:B------:R1:W-:Y:S01]  /*16250*/  STG.E.U16 desc[UR34][R2.64+0x19c], R4 ;  /* 0x00019c0402007986 */ /* 0x0003e2000c101522 */
[----:B------:R-:W-:-:S02]  /*16260*/  R2UR UR40, R108 ;  /* 0x000000006c2872ca */ /* 0x000fc400000e0000 */
[----:B------:R-:W-:Y:S01]  /*16270*/  R2UR UR41, R109 ;  /* 0x000000006d2972ca */ /* 0x000fe200000e0000 */
[----:B------:R2:W-:Y:S01]  /*16280*/  STG.E.U16 desc[UR46][R2.64+0x18e], R0 ;  /* 0x00018e0002007986 */ /* 0x0005e2000c10152e */
[----:B------:R-:W-:Y:S02]  /*16290*/  SHF.R.U32.HI R5, RZ, 0x10, R5 ;  /* 0x00000010ff057819 */ /* 0x000fe40000011605 */
[----:B------:R-:W-:Y:S01]  /*162a0*/  F2FP.BF16.F32.PACK_AB R10, R17, R16 ;  /* 0x00000010110a723e */ /* 0x000fe200000010ff */
[----:B------:R-:W-:Y:S01]  /*162b0*/  IMAD.MOV.U32 R17, RZ, RZ, R32 ;  /* 0x000000ffff117224 */ /* 0x000fe200078e0020 */
[----:B------:R-:W-:Y:S01]  /*162c0*/  SHF.R.U32.HI R7, RZ, 0x10, R18 ;  /* 0x00000010ff077819 */ /* 0x000fe20000011612 */
[----:B------:R3:W-:Y:S01]  /*162d0*/  STG.E.U16 desc[UR48][R2.64+0x18a], R5 ;  /* 0x00018a0502007986 */ /* 0x0007e2000c101530 */
[----:B------:R-:W-:Y:S02]  /*162e0*/  R2UR UR38, R108 ;  /* 0x000000006c2672ca */ /* 0x000fe400000e0000 */
[----:B------:R-:W-:Y:S01]  /*162f0*/  R2UR UR39, R109 ;  /* 0x000000006d2772ca */ /* 0x000fe200000e0000 */
[----:B------:R4:W-:Y:S01]  /*16300*/  STG.E.U16 desc[UR58][R2.64+0x182], R7 ;  /* 0x0001820702007986 */ /* 0x0009e2000c10153a */
[----:B------:R-:W-:-:S02]  /*16310*/  F2FP.BF16.F32.PACK_AB R9, R9, R14 ;  /* 0x0000000e0909723e */ /* 0x000fc400000010ff */
[----:B------:R-:W-:Y:S02]  /*16320*/  F2FP.BF16.F32.PACK_AB R13, R13, R24 ;  /* 0x000000180d0d723e */ /* 0x000fe400000010ff */
[----:B------:R-:W-:Y:S01]  /*16330*/  F2FP.BF16.F32.PACK_AB R12, R23, R22 ;  /* 0x00000016170c723e */ /* 0x000fe200000010ff */
[----:B------:R-:W-:Y:S01]  /*16340*/  STG.E.U16 desc[UR40][R2.64+0x194], R9 ;  /* 0x0001940902007986 */ /* 0x000fe2000c101528 */
[----:B------:R-:W-:Y:S02]  /*16350*/  F2FP.BF16.F32.PACK_AB R14, R33, R28 ;  /* 0x0000001c210e723e */ /* 0x000fe400000010ff */
[----:B0-----:R-:W-:Y:S02]  /*16360*/  SHF.R.U32.HI R6, RZ, 0x10, R6 ;  /* 0x00000010ff067819 */ /* 0x001fe40000011606 */
[----:B------:R-:W-:Y:S02]  /*16370*/  SHF.R.U32.HI R17, RZ, 0x10, R17 ;  /* 0x00000010ff117819 */ /* 0x000fe40000011611 */
[----:B-1----:R-:W-:Y:S01]  /*16380*/  SHF.R.U32.HI R4, RZ, 0x10, R4 ;  /* 0x00000010ff047819 */ /* 0x002fe20000011604 */
[----:B------:R-:W-:Y:S01]  /*16390*/  STG.E.U16 desc[UR54][R2.64+0x186], R6 ;  /* 0x0001860602007986 */ /* 0x000fe2000c101536 */
[----:B------:R-:W-:Y:S01]  /*163a0*/  F2FP.BF16.F32.PACK_AB R15, R31, R15 ;  /* 0x0000000f1f0f723e */ /* 0x000fe200000010ff */
[----:B--2---:R-:W-:Y:S01]  /*163b0*/  IMAD.MOV.U32 R0, RZ, RZ, R11 ;  /* 0x000000ffff007224 */ /* 0x004fe200078e000b */
[----:B------:R-:W-:Y:S01]  /*163c0*/  F2FP.BF16.F32.PACK_AB R16, R35, R34 ;  /* 0x000000222310723e */ /* 0x000fe200000010ff */
[----:B------:R0:W-:Y:S01]  /*163d0*/  STG.E.U16 desc[UR30][R2.64+0x19e], R4 ;  /* 0x00019e0402007986 */ /* 0x0001e2000c10151e */
[----:B------:R-:W-:-:S02]  /*163e0*/  R2UR UR62, R108 ;  /* 0x000000006c3e72ca */ /* 0x000fc400000e0000 */
[----:B------:R-:W-:Y:S01]  /*163f0*/  SHF.R.U32.HI R0, RZ, 0x10, R0 ;  /* 0x00000010ff007819 */ /* 0x000fe20000011600 */
[----:B------:R1:W-:Y:S01]  /*16400*/  STG.E.U16 desc[UR64][R2.64+0x1ba], R17 ;  /* 0x0001ba1102007986 */ /* 0x0003e2000c101540 */
[----:B---3--:R-:W-:Y:S02]  /*16410*/  SHF.R.U32.HI R5, RZ, 0x10, R10 ;  /* 0x00000010ff057819 */ /* 0x008fe4000001160a */
[C---:B------:R-:W-:Y:S01]  /*16420*/  R2UR UR63, R109.reuse ;  /* 0x000000006d3f72ca */ /* 0x040fe200000e0000 */
[----:B------:R2:W-:Y:S01]  /*16430*/  STG.E.U16 desc[UR26][R2.64+0x1a2], R0 ;  /* 0x0001a20002007986 */ /* 0x0005e2000c10151a */
[----:B----4-:R-:W-:Y:S02]  /*16440*/  SHF.R.U32.HI R7, RZ, 0x10, R8 ;  /* 0x00000010ff077819 */ /* 0x010fe40000011608 */
[----:B------:R-:W-:Y:S01]  /*16450*/  R2UR UR36, R108 ;  /* 0x000000006c2472ca */ /* 0x000fe200000e0000 */
[----:B------:R3:W-:Y:S01]  /*16460*/  STG.E.U16 desc[UR32][R2.64+0x19a], R5 ;  /* 0x00019a0502007986 */ /* 0x0007e2000c101520 */
[----:B------:R-:W-:-:S02]  /*16470*/  R2UR UR37, R109 ;  /* 0x000000006d2572ca */ /* 0x000fc400000e0000 */
[C---:B------:R-:W-:Y:S01]  /*16480*/  R2UR UR28, R108.reuse ;  /* 0x000000006c1c72ca */ /* 0x040fe200000e0000 */
[----:B------:R4:W-:Y:S01]  /*16490*/  STG.E.U16 desc[UR42][R2.64+0x192], R7 ;  /* 0x0001920702007986 */ /* 0x0009e2000c10152a */
[C---:B------:R-:W-:Y:S02]  /*164a0*/  R2UR UR29, R109.reuse ;  /* 0x000000006d1d72ca */ /* 0x040fe400000e0000 */
[C---:B------:R-:W-:Y:S02]  /*164b0*/  R2UR UR24, R108.reuse ;  /* 0x000000006c1872ca */ /* 0x040fe400000e0000 */
[C---:B------:R-:W-:Y:S02]  /*164c0*/  R2UR UR25, R109.reuse ;  /* 0x000000006d1972ca */ /* 0x040fe400000e0000 */
[C---:B------:R-:W-:Y:S02]  /*164d0*/  R2UR UR22, R108.reuse ;  /* 0x000000006c1672ca */ /* 0x040fe400000e0000 */
[C---:B------:R-:W-:Y:S01]  /*164e0*/  R2UR UR23, R109.reuse ;  /* 0x000000006d1772ca */ /* 0x040fe200000e0000 */
[----:B------:R-:W-:Y:S01]  /*164f0*/  STG.E.U16 desc[UR36][R2.64+0x198], R10 ;  /* 0x0001980a02007986 */ /* 0x000fe2000c101524 */
[C---:B------:R-:W-:Y:S01]  /*16500*/  R2UR UR20, R108.reuse ;  /* 0x000000006c1472ca */ /* 0x040fe200000e0000 */
[----:B0-----:R-:W-:Y:S01]  /*16510*/  IMAD.MOV.U32 R4, RZ, RZ, R12 ;  /* 0x000000ffff047224 */ /* 0x001fe200078e000c */
[C---:B------:R-:W-:Y:S01]  /*16520*/  R2UR UR21, R109.reuse ;  /* 0x000000006d1572ca */ /* 0x040fe200000e0000 */
[----:B------:R-:W-:Y:S01]  /*16530*/  STG.E.U16 desc[UR28][R2.64+0x1a0], R11 ;  /* 0x0001a00b02007986 */ /* 0x000fe2000c10151c */
[C---:B------:R-:W-:Y:S01]  /*16540*/  R2UR UR18, R108.reuse ;  /* 0x000000006c1272ca */ /* 0x040fe200000e0000 */
[----:B-1----:R-:W-:Y:S01]  /*16550*/  IMAD.MOV.U32 R17, RZ, RZ, R36 ;  /* 0x000000ffff117224 */ /* 0x002fe200078e0024 */
[C---:B------:R-:W-:Y:S01]  /*16560*/  R2UR UR19, R109.reuse ;  /* 0x000000006d1372ca */ /* 0x040fe200000e0000 */
[----:B------:R-:W-:Y:S01]  /*16570*/  STG.E.U16 desc[UR24][R2.64+0x1a4], R12 ;  /* 0x0001a40c02007986 */ /* 0x000fe2000c101518 */
[----:B------:R-:W-:Y:S01]  /*16580*/  R2UR UR16, R108 ;  /* 0x000000006c1072ca */ /* 0x000fe200000e0000 */
[----:B--2---:R-:W-:Y:S01]  /*16590*/  IMAD.MOV.U32 R0, RZ, RZ, R14 ;  /* 0x000000ffff007224 */ /* 0x004fe200078e000e */
[----:B------:R-:W-:-:S02]  /*165a0*/  R2UR UR17, R109 ;  /* 0x000000006d1172ca */ /* 0x000fc400000e0000 */
[C---:B------:R-:W-:Y:S01]  /*165b0*/  R2UR UR14, R108.reuse ;  /* 0x000000006c0e72ca */ /* 0x040fe200000e0000 */
[----:B---3--:R-:W-:Y:S01]  /*165c0*/  IMAD.MOV.U32 R5, RZ, RZ, R13 ;  /* 0x000000ffff057224 */ /* 0x008fe200078e000d */
[C---:B------:R-:W-:Y:S01]  /*165d0*/  R2UR UR15, R109.reuse ;  /* 0x000000006d0f72ca */ /* 0x040fe200000e0000 */
[----:B------:R-:W-:Y:S01]  /*165e0*/  STG.E.U16 desc[UR20][R2.64+0x1a8], R13 ;  /* 0x0001a80d02007986 */ /* 0x000fe2000c101514 */
[C---:B------:R-:W-:Y:S01]  /*165f0*/  R2UR UR12, R108.reuse ;  /* 0x000000006c0c72ca */ /* 0x040fe200000e0000 */
[----:B----4-:R-:W-:Y:S01]  /*16600*/  IMAD.MOV.U32 R7, RZ, RZ, R15 ;  /* 0x000000ffff077224 */ /* 0x010fe200078e000f */
[C---:B------:R-:W-:Y:S02]  /*16610*/  R2UR UR13, R109.reuse ;  /* 0x000000006d0d72ca */ /* 0x040fe400000e0000 */
[C---:B------:R-:W-:Y:S02]  /*16620*/  R2UR UR10, R108.reuse ;  /* 0x000000006c0a72ca */ /* 0x040fe400000e0000 */
[----:B------:R-:W-:Y:S01]  /*16630*/  R2UR UR11, R109 ;  /* 0x000000006d0b72ca */ /* 0x000fe200000e0000 */
[----:B------:R-:W-:Y:S01]  /*16640*/  STG.E.U16 desc[UR16][R2.64+0x1b0], R14 ;  /* 0x0001b00e02007986 */ /* 0x000fe2000c101510 */
[----:B------:R-:W-:-:S02]  /*16650*/  R2UR UR8, R108 ;  /* 0x000000006c0872ca */ /* 0x000fc400000e0000 */
[C---:B------:R-:W-:Y:S02]  /*16660*/  R2UR UR9, R109.reuse ;  /* 0x000000006d0972ca */ /* 0x040fe400000e0000 */
[----:B------:R-:W-:Y:S02]  /*16670*/  R2UR UR6, R108 ;  /* 0x000000006c0672ca */ /* 0x000fe400000e0000 */
[----:B------:R-:W-:Y:S01]  /*16680*/  R2UR UR7, R109 ;  /* 0x000000006d0772ca */ /* 0x000fe200000e0000 */
[----:B------:R-:W-:Y:S01]  /*16690*/  STG.E.U16 desc[UR12][R2.64+0x1b4], R15 ;  /* 0x0001b40f02007986 */ /* 0x000fe2000c10150c */
[----:B------:R-:W-:Y:S01]  /*166a0*/  SHF.R.U32.HI R6, RZ, 0x10, R9 ;  /* 0x00000010ff067819 */ /* 0x000fe20000011609 */
[----:B------:R-:W-:Y:S01]  /*166b0*/  IMAD.MOV.U32 R9, RZ, RZ, R16 ;  /* 0x000000ffff097224 */ /* 0x000fe200078e0010 */
[----:B------:R-:W-:Y:S02]  /*166c0*/  SHF.R.U32.HI R8, RZ, 0x10, R4 ;  /* 0x00000010ff087819 */ /* 0x000fe40000011604 */
[----:B------:R-:W-:Y:S01]  /*166d0*/  SHF.R.U32.HI R17, RZ, 0x10, R17 ;  /* 0x00000010ff117819 */ /* 0x000fe20000011611 */
[----:B------:R0:W-:Y:S01]  /*166e0*/  STG.E.U16 desc[UR38][R2.64+0x196], R6 ;  /* 0x0001960602007986 */ /* 0x0001e2000c101526 */
[----:B------:R-:W-:-:S03]  /*166f0*/  SHF.R.U32.HI R4, RZ, 0x10, R7 ;  /* 0x00000010ff047819 */ /* 0x000fc60000011607 */
[----:B------:R1:W-:Y:S04]  /*16700*/  STG.E.U16 desc[UR8][R2.64+0x1bc], R16 ;  /* 0x0001bc1002007986 */ /* 0x0003e8000c101508 */
[----:B------:R1:W-:Y:S04]  /*16710*/  STG.E.U16 desc[UR62][R2.64+0x1ae], R17 ;  /* 0x0001ae1102007986 */ /* 0x0003e8000c10153e */
[----:B------:R1:W-:Y:S04]  /*16720*/  STG.E.U16 desc[UR22][R2.64+0x1a6], R8 ;  /* 0x0001a60802007986 */ /* 0x0003e8000c101516 */
[----:B------:R1:W-:Y:S01]  /*16730*/  STG.E.U16 desc[UR10][R2.64+0x1b6], R4 ;  /* 0x0001b60402007986 */ /* 0x0003e2000c10150a */
[----:B0-----:R-:W-:-:S02]  /*16740*/  SHF.R.U32.HI R6, RZ, 0x10, R5 ;  /* 0x00000010ff067819 */ /* 0x001fc40000011605 */
[----:B------:R-:W-:Y:S02]  /*16750*/  SHF.R.U32.HI R5, RZ, 0x10, R0 ;  /* 0x00000010ff057819 */ /* 0x000fe40000011600 */
[----:B------:R-:W-:Y:S01]  /*16760*/  SHF.R.U32.HI R0, RZ, 0x10, R9 ;  /* 0x00000010ff007819 */ /* 0x000fe20000011609 */
[----:B------:R1:W-:Y:S04]  /*16770*/  STG.E.U16 desc[UR18][R2.64+0x1aa], R6 ;  /* 0x0001aa0602007986 */ /* 0x0003e8000c101512 */
[----:B------:R1:W-:Y:S04]  /*16780*/  STG.E.U16 desc[UR14][R2.64+0x1b2], R5 ;  /* 0x0001b20502007986 */ /* 0x0003e8000c10150e */
[----:B------:R1:W-:Y:S02]  /*16790*/  STG.E.U16 desc[UR6][R2.64+0x1be], R0 ;  /* 0x0001be0002007986 */ /* 0x0003e4000c101506 */
.L_x_147:
[----:B------:R-:W-:Y:S05]  /*167a0*/  BSYNC.RECONVERGENT B0 ;  /* 0x0000000000007941 */ /* 0x000fea0003800200 */
.L_x_140:
[----:B-123--:R-:W-:Y:S01]  /*167b0*/  VIADD R0, R118, 0xd8 ;  /* 0x000000d876007836 */ /* 0x00efe20000000000 */
[----:B0----5:R-:W-:Y:S01]  /*167c0*/  SHF.L.U32 R4, R100, 0x1f, RZ ;  /* 0x0000001f64047819 */ /* 0x021fe200000006ff */
[----:B------:R-:W-:Y:S01]  /*167d0*/  NOP ;  /* 0x0000000000007918 */ /* 0x000fe20000000000 */
[----:B------:R-:W-:Y:S02]  /*167e0*/  IMAD.U32 R2, R101, -0x80000000, RZ ;  /* 0x8000000065027824 */ /* 0x000fe400078e00ff */
[----:B------:R-:W-:-:S04]  /*167f0*/  PRMT R0, R123, 0x654, R0 ;  /* 0x000006547b007816 */ /* 0x000fc80000000000 */
[----:B------:R0:W-:Y:S01]  /*16800*/  SYNCS.ARRIVE.TRANS64.RED.ART0 RZ, [R0+URZ], R125 ;  /* 0x0000007d00ff79a7 */ /* 0x0001e200085004ff */
[----:B------:R-:W1:Y:S02]  /*16810*/  SYNCS.PHASECHK.TRANS64.TRYWAIT P0, [R118+URZ+0xa8], R4 ;  /* 0x0000a804760075a7 */ /* 0x000e6400080011ff */
[----:B01----:R-:W-:Y:S05]  /*16820*/  @!P0 BRA `(.L_x_148) ;  /* 0x0000001c00388947 */ /* 0x003fea0003800000 */
.L_x_266:
[----:B------:R-:W1:Y:S02]  /*16830*/  SYNCS.PHASECHK.TRANS64.TRYWAIT P0, [R118+URZ+0xb8], R2 ;  /* 0x0000b802760075a7 */ /* 0x000e6400080011ff */
[----:B-1----:R-:W-:Y:S05]  /*16840*/  @!P0 BRA `(.L_x_149) ;  /* 0x0000001c00488947 */ /* 0x002fea0003800000 */
.L_x_268:
[----:B------:R-:W-:Y:S06]  /*16850*/  BAR.SYNC.DEFER_BLOCKING 0x3, 0x100 ;  /* 0x00c4000000007b1d */ /* 0x000fec0000010000 */
[----:B------:R-:W-:Y:S05]  /*16860*/  BRA `(.L_x_84) ;  /* 0x0000000000087947 */ /* 0x000fea0003800000 */
.L_x_121:
[----:B------:R-:W-:-:S08]  /*16870*/  NOP ;  /* 0x0000000000007918 */ /* 0x000fd00000000000 */
[----:B------:R-:W4:-:S00]  /*16880*/  USETMAXREG.DEALLOC.CTAPOOL 0x60 ;  /* 0x00000060000079c8 */ /* 0x000f0000080e0500 */
.L_x_84:
[----:B0--34-:R-:W-:Y:S05]  /*16890*/  BSYNC.RECONVERGENT B1 ;  /* 0x0000000000017941 */ /* 0x019fea0003800200 */
.L_x_21:
[----:B012-4-:R-:W2:Y:S01]  /*168a0*/  LDL.LU R2, [R1+0xec] ;  /* 0x0000ec0001027983 */ /* 0x017ea20000300800 */
[----:B------:R-:W0:Y:S02]  /*168b0*/  LDC R0, c[0x0][0x36c] ;  /* 0x0000db00ff007b82 */ /* 0x000e240000000800 */
[----:B0-----:R-:W-:Y:S02]  /*168c0*/  ISETP.EQ.U32.AND P1, PT, R0, 0x1, PT ;  /* 0x000000010000780c */ /* 0x001fe40003f22070 */
[----:B--2---:R-:W-:-:S11]  /*168d0*/  ISETP.NE.AND P0, PT, R2, 0x9, PT ;  /* 0x000000090200780c */ /* 0x004fd60003f05270 */
        /* <DEDUP_REMOVED lines=11> */
.L_x_150:
[----:B------:R-:W-:Y:S01]  /*16990*/  NOP ;  /* 0x0000000000007918 */ /* 0x000fe20000000000 */
.L_x_151:
[----:B------:R-:W-:Y:S05]  /*169a0*/  @!P1 BRA `(.L_x_152) ;  /* 0x00000000000c9947 */ /* 0x000fea0003800000 */
[----:B------:R-:W-:Y:S01]  /*169b0*/  UCGABAR_WAIT ;  /* 0x0000000000007dc7 */ /* 0x000fe20008000000 */
[----:B------:R-:W-:Y:S01]  /*169c0*/  CCTL.IVALL ;  /* 0x00000000ff00798f */ /* 0x000fe20002000000 */
[----:B------:R-:W-:Y:S05]  /*169d0*/  BRA `(.L_x_153) ;  /* 0x0000000000047947 */ /* 0x000fea0003800000 */
.L_x_152:
[----:B------:R-:W-:Y:S06]  /*169e0*/  BAR.SYNC.DEFER_BLOCKING 0x0 ;  /* 0x0000000000007b1d */ /* 0x000fec0000010000 */
.L_x_153:
[----:B------:R-:W-:Y:S05]  /*169f0*/  @P0 EXIT ;  /* 0x000000000000094d */ /* 0x000fea0003800000 */
[----:B------:R0:W2:Y:S01]  /*16a00*/  LDL.LU R7, [R1+0x80] ;  /* 0x0000800001077983 */ /* 0x0000a20000300800 */
[----:B------:R-:W-:Y:S02]  /*16a10*/  ELECT P0, URZ, PT ;  /* 0x0000000000ff782f */ /* 0x000fe40003800000 */
[----:B------:R-:W-:Y:S01]  /*16a20*/  MOV R3, 0x400 ;  /* 0x0000040000037802 */ /* 0x000fe20000000f00 */
[----:B------:R-:W-:Y:S01]  /*16a30*/  IMAD.MOV.U32 R4, RZ, RZ, 0x1 ;  /* 0x00000001ff047424 */ /* 0x000fe200078e00ff */
[----:B------:R-:W1:Y:S01]  /*16a40*/  S2R R6, SR_CgaCtaId ;  /* 0x0000000000067919 */ /* 0x000e620000008800 */
[----:B------:R-:W-:Y:S08]  /*16a50*/  UVIRTCOUNT.DEALLOC.SMPOOL 0x80 ;  /* 0x000000800000784c */ /* 0x000ff00000000000 */
[----:B------:R-:W-:-:S02]  /*16a60*/  @P0 MOV R0, 0x40 ;  /* 0x0000004000000802 */ /* 0x000fc40000000f00 */
[----:B-1----:R-:W-:-:S05]  /*16a70*/  LEA R3, R6, R3, 0x18 ;  /* 0x0000000306037211 */ /* 0x002fca00078ec0ff */
[----:B------:R-:W-:Y:S02]  /*16a80*/  VIADD R5, R3, 0xe8 ;  /* 0x000000e803057836 */ /* 0x000fe40000000000 */
[----:B--2---:R-:W-:-:S05]  /*16a90*/  @P0 IMAD.MOV.U32 R7, RZ, RZ, R6 ;  /* 0x000000ffff070224 */ /* 0x004fca00078e0006 */
[C---:B------:R-:W-:Y:S01]  /*16aa0*/  LOP3.LUT R2, R7.reuse, 0x1, RZ, 0x3c, !PT ;  /* 0x0000000107027812 */ /* 0x040fe200078e3cff */
[----:B------:R1:W-:Y:S01]  /*16ab0*/  @P0 STL [R1+0x80], R7 ;  /* 0x0000800701000387 */ /* 0x0003e20000100800 */
[----:B------:R-:W-:Y:S02]  /*16ac0*/  @P0 LEA R0, R7, R0, 0x18 ;  /* 0x0000000007000211 */ /* 0x000fe400078ec0ff */
[----:B------:R-:W-:-:S03]  /*16ad0*/  PRMT R2, R2, 0x654, R5 ;  /* 0x0000065402027816 */ /* 0x000fc60000000005 */
[----:B------:R0:W-:Y:S01]  /*16ae0*/  @P0 STS.U8 [R0], R4 ;  /* 0x0000000400000388 */ /* 0x0001e20000000000 */
[----:B-1----:R-:W-:-:S04]  /*16af0*/  IMAD.MOV.U32 R7, RZ, RZ, 0x1 ;  /* 0x00000001ff077424 */ /* 0x002fc800078e00ff */
[----:B------:R0:W-:Y:S01]  /*16b00*/  SYNCS.ARRIVE.TRANS64.RED.ART0 RZ, [R2+URZ], R7 ;  /* 0x0000000702ff79a7 */ /* 0x0001e200085004ff */
[----:B------:R-:W1:Y:S02]  /*16b10*/  SYNCS.PHASECHK.TRANS64.TRYWAIT P0, [R3+URZ+0xe8], RZ ;  /* 0x0000e8ff030075a7 */ /* 0x000e6400080011ff */
[----:B01----:R-:W-:Y:S05]  /*16b20*/  @!P0 BRA `(.L_x_154) ;  /* 0x0000001800a88947 */ /* 0x003fea0003800000 */
.L_x_269:
[----:B------:R-:W-:Y:S01]  /*16b30*/  NOP ;  /* 0x0000000000007918 */ /* 0x000fe20000000000 */
[----:B0-----:R-:W-:Y:S01]  /*16b40*/  MOV R3, 0x50 ;  /* 0x0000005000037802 */ /* 0x001fe20000000f00 */
[----:B------:R-:W-:Y:S02]  /*16b50*/  IMAD.U32 R0, RZ, RZ, UR5 ;  /* 0x00000005ff007e24 */ /* 0x000fe4000f8e00ff */
[----:B------:R-:W-:Y:S01]  /*16b60*/  IMAD.MOV.U32 R5, RZ, RZ, 0xffff ;  /* 0x0000ffffff057424 */ /* 0x000fe200078e00ff */
[----:B------:R-:W-:Y:S02]  /*16b70*/  LEA R3, R6, R3, 0x18 ;  /* 0x0000000306037211 */ /* 0x000fe400078ec0ff */
[----:B------:R-:W-:-:S03]  /*16b80*/  LOP3.LUT R0, R0, 0xffff, RZ, 0xc0, !PT ;  /* 0x0000ffff00007812 */ /* 0x000fc600078ec0ff */
[----:B------:R-:W0:Y:S01]  /*16b90*/  LDS R2, [R3] ;  /* 0x0000000003027984 */ /* 0x000e220000000800 */
[----:B------:R-:W-:-:S04]  /*16ba0*/  SHF.R.U32.HI R0, RZ, 0x5, R0 ;  /* 0x00000005ff007819 */ /* 0x000fc80000011600 */
[----:B------:R-:W-:Y:S01]  /*16bb0*/  SHF.L.U32 R5, R5, R0, RZ ;  /* 0x0000000005057219 */ /* 0x000fe200000006ff */
[----:B------:R-:W-:-:S05]  /*16bc0*/  VIADD R4, R0, 0x10 ;  /* 0x0000001000047836 */ /* 0x000fca0000000000 */
[----:B------:R-:W-:-:S04]  /*16bd0*/  SHF.L.U32 R0, R7, R4, RZ ;  /* 0x0000000407007219 */ /* 0x000fc800000006ff */
[----:B------:R-:W-:-:S04]  /*16be0*/  LOP3.LUT R0, R0, R5, RZ, 0xfc, !PT ;  /* 0x0000000500007212 */ /* 0x000fc800078efcff */
[C---:B------:R-:W-:Y:S02]  /*16bf0*/  LOP3.LUT R5, R0.reuse, 0xffff, RZ, 0xc0, !PT ;  /* 0x0000ffff00057812 */ /* 0x040fe400078ec0ff */
[----:B0-----:R-:W-:-:S04]  /*16c00*/  LOP3.LUT R4, R0, 0xffff, R2, 0x80, !PT ;  /* 0x0000ffff00047812 */ /* 0x001fc800078e8002 */
[----:B------:R-:W-:-:S13]  /*16c10*/  ISETP.NE.AND P0, PT, R4, R5, PT ;  /* 0x000000050400720c */ /* 0x000fda0003f05270 */
[----:B------:R-:W-:Y:S05]  /*16c20*/  @P0 BRA `(.L_x_155) ;  /* 0x0000000000500947 */ /* 0x000fea0003800000 */
[----:B------:R-:W-:Y:S02]  /*16c30*/  SHF.R.U32.HI R4, RZ, 0x10, R2 ;  /* 0x00000010ff047819 */ /* 0x000fe40000011602 */
[----:B------:R-:W-:-:S04]  /*16c40*/  SHF.R.U32.HI R2, RZ, 0x10, R0 ;  /* 0x00000010ff027819 */ /* 0x000fc80000011600 */
[----:B------:R-:W-:-:S04]  /*16c50*/  LOP3.LUT R4, R4, R2, RZ, 0xc0, !PT ;  /* 0x0000000204047212 */ /* 0x000fc800078ec0ff */
[----:B------:R-:W-:-:S13]  /*16c60*/  ISETP.NE.AND P0, PT, R4, R2, PT ;  /* 0x000000020400720c */ /* 0x000fda0003f05270 */
[----:B------:R-:W-:Y:S05]  /*16c70*/  @P0 BRA `(.L_x_156) ;  /* 0x0000000000300947 */ /* 0x000fea0003800000 */
[----:B------:R-:W-:Y:S01]  /*16c80*/  R2UR UR5, R0 ;  /* 0x00000000000572ca */ /* 0x000fe200000e0000 */
[----:B------:R-:W0:Y:S01]  /*16c90*/  S2R R4, SR_LANEID ;  /* 0x0000000000047919 */ /* 0x000e220000000000 */
[----:B------:R-:W-:-:S11]  /*16ca0*/  VOTE.ANY R2, PT, PT ;  /* 0x0000000000027806 */ /* 0x000fd600038e0100 */
[----:B------:R-:W-:-:S06]  /*16cb0*/  ULOP3.LUT UR5, URZ, UR5, URZ, 0x33, !UPT ;  /* 0x00000005ff057292 */ /* 0x000fcc000f8e33ff */
[----:B------:R-:W-:-:S04]  /*16cc0*/  IMAD.U32 R0, RZ, RZ, UR5 ;  /* 0x00000005ff007e24 */ /* 0x000fc8000f8e00ff */
[----:B------:R1:W2:Y:S02]  /*16cd0*/  REDUX UR4, R0 ;  /* 0x00000000000473c4 */ /* 0x0002a40000000000 */
[----:B------:R4:W-:Y:S01]  /*16ce0*/  UTCATOMSWS.AND URZ, UR5 ;  /* 0x0000000500ff79e3 */ /* 0x0009e20008000000 */
[----:B-1----:R-:W0:Y:S02]  /*16cf0*/  FLO.U32 R0, R2 ;  /* 0x0000000200007300 */ /* 0x002e2400000e0000 */
[----:B0-----:R-:W-:Y:S01]  /*16d00*/  ISETP.EQ.U32.AND P0, PT, R0, R4, PT ;  /* 0x000000040000720c */ /* 0x001fe20003f02070 */
[----:B--2---:R-:W-:-:S12]  /*16d10*/  IMAD.U32 R0, RZ, RZ, UR4 ;  /* 0x00000004ff007e24 */ /* 0x004fd8000f8e00ff */
[----:B------:R4:W-:Y:S01]  /*16d20*/  @P0 ATOMS.AND RZ, [R3], R0 ;  /* 0x0000000003ff038c */ /* 0x0009e20002800000 */
[----:B------:R-:W-:Y:S05]  /*16d30*/  BRA `(.L_x_157) ;  /* 0x0000000000147947 */ /* 0x000fea0003800000 */
.L_x_156:
[----:B------:R-:W-:Y:S02]  /*16d40*/  MOV R2, 0x16d60 ;  /* 0x00016d6000027802 */ /* 0x000fe40000000f00 */
[----:B---3--:R-:W-:Y:S05]  /*16d50*/  CALL.REL.NOINC `($__internal_0_$__cuda_sm10x_tcgen05_guardrail_trap_col_being_dealloced_not_returned_by_alloc) ;  /* 0x0000001800307944 */ /* 0x008fea0003c00000 */
[----:B------:R-:W-:Y:S05]  /*16d60*/  BRA `(.L_x_157) ;  /* 0x0000000000087947 */ /* 0x000fea0003800000 */
.L_x_155:
[----:B------:R-:W-:Y:S02]  /*16d70*/  MOV R2, 0x16d90 ;  /* 0x00016d9000027802 */ /* 0x000fe40000000f00 */
[----:B---3--:R-:W-:Y:S05]  /*16d80*/  CALL.REL.NOINC `($__internal_2_$__cuda_sm10x_tcgen05_guardrail_trap_unallocated_columns_being_dealloced) ;  /* 0x00000018003c7944 */ /* 0x008fea0003c00000 */
.L_x_157:
[----:B------:R-:W-:Y:S01]  /*16d90*/  NOP ;  /* 0x0000000000007918 */ /* 0x000fe20000000000 */
[----:B----4-:R-:W-:Y:S05]  /*16da0*/  EXIT ;  /* 0x000000000000794d */ /* 0x010fea0003800000 */
.L_x_12:
[----:B------:R-:W-:-:S07]  /*16db0*/  MOV R5, R4 ;  /* 0x0000000400057202 */ /* 0x000fce0000000f00 */
.L_x_158:
[----:B-1----:R1:W2:Y:S02]  /*16dc0*/  SYNCS.PHASECHK.TRANS64.TRYWAIT P0, [R0+URZ], R5 ;  /* 0x00000005000075a7 */ /* 0x0022a400080011ff */
[----:B--2---:R-:W-:Y:S05]  /*16dd0*/  @!P0 NANOSLEEP.SYNCS 0x989680 ;  /* 0x009896800000895d */ /* 0x004fea0003900000 */
[----:B------:R-:W2:Y:S02]  /*16de0*/  @!P0 SYNCS.PHASECHK.TRANS64 P0, [R0+URZ], R5 ;  /* 0x00000005000085a7 */ /* 0x000ea400080010ff */
[----:B--2---:R-:W-:Y:S05]  /*16df0*/  @!P0 BRA `(.L_x_158) ;  /* 0xfffffffc00f08947 */ /* 0x004fea000383ffff */
[----:B------:R-:W-:Y:S05]  /*16e00*/  BRA `(.L_x_11) ;  /* 0xfffffea000ec7947 */ /* 0x000fea000383ffff */
.L_x_15:
[----:B------:R-:W-:-:S07]  /*16e10*/  MOV R3, R2 ;  /* 0x0000000200037202 */ /* 0x000fce0000000f00 */
.L_x_159:
[----:B-1----:R1:W2:Y:S02]  /*16e20*/  SYNCS.PHASECHK.TRANS64.TRYWAIT P0, [R4+URZ], R3 ;  /* 0x00000003040075a7 */ /* 0x0022a400080011ff */
[----:B--2---:R-:W-:Y:S05]  /*16e30*/  @!P0 NANOSLEEP.SYNCS 0x989680 ;  /* 0x009896800000895d */ /* 0x004fea0003900000 */
[----:B------:R-:W2:Y:S02]  /*16e40*/  @!P0 SYNCS.PHASECHK.TRANS64 P0, [R4+URZ], R3 ;  /* 0x00000003040085a7 */ /* 0x000ea400080010ff */
[----:B--2---:R-:W-:Y:S05]  /*16e50*/  @!P0 BRA `(.L_x_159) ;  /* 0xfffffffc00f08947 */ /* 0x004fea000383ffff */
[----:B------:R-:W-:Y:S05]  /*16e60*/  BRA `(.L_x_14) ;  /* 0xfffffea400547947 */ /* 0x000fea000383ffff */
.L_x_49:
[----:B------:R-:W-:Y:S02]  /*16e70*/  MOV R2, 0x80000000 ;  /* 0x8000000000027802 */ /* 0x000fe40000000f00 */
[----:B------:R-:W-:-:S07]  /*16e80*/  MOV R3, 0x80000000 ;  /* 0x8000000000037802 */ /* 0x000fce0000000f00 */
.L_x_160:
[----:B0-----:R0:W1:Y:S02]  /*16e90*/  SYNCS.PHASECHK.TRANS64.TRYWAIT P0, [R34+URZ+0x18], R3 ;  /* 0x00001803220075a7 */ /* 0x00106400080011ff */
[----:B-1----:R-:W-:Y:S05]  /*16ea0*/  @!P0 NANOSLEEP.SYNCS 0x989680 ;  /* 0x009896800000895d */ /* 0x002fea0003900000 */
[----:B------:R-:W1:Y:S02]  /*16eb0*/  @!P0 SYNCS.PHASECHK.TRANS64 P0, [R34+URZ+0x18], R3 ;  /* 0x00001803220085a7 */ /* 0x000e6400080010ff */
[----:B-1----:R-:W-:Y:S05]  /*16ec0*/  @!P0 BRA `(.L_x_160) ;  /* 0xfffffffc00f08947 */ /* 0x002fea000383ffff */
[----:B------:R-:W-:Y:S05]  /*16ed0*/  BRA `(.L_x_161) ;  /* 0xfffffec400a87947 */ /* 0x000fea000383ffff */
.L_x_51:
[----:B------:R-:W-:Y:S01]  /*16ee0*/  HFMA2 R2, -RZ, RZ, -0.0 , 0 ;  /* 0x80000000ff027431 */ /* 0x000fe200000001ff */
[----:B------:R-:W-:-:S07]  /*16ef0*/  MOV R3, 0x80000000 ;  /* 0x8000000000037802 */ /* 0x000fce0000000f00 */
.L_x_162:
[----:B0-----:R0:W1:Y:S02]  /*16f00*/  SYNCS.PHASECHK.TRANS64.TRYWAIT P0, [R34+URZ+0x8], R3 ;  /* 0x00000803220075a7 */ /* 0x00106400080011ff */
[----:B-1----:R-:W-:Y:S05]  /*16f10*/  @!P0 NANOSLEEP.SYNCS 0x989680 ;  /* 0x009896800000895d */ /* 0x002fea0003900000 */
[----:B------:R-:W1:Y:S02]  /*16f20*/  @!P0 SYNCS.PHASECHK.TRANS64 P0, [R34+URZ+0x8], R3 ;  /* 0x00000803220085a7 */ /* 0x000e6400080010ff */
[----:B-1----:R-:W-:Y:S05]  /*16f30*/  @!P0 BRA `(.L_x_162) ;  /* 0xfffffffc00f08947 */ /* 0x002fea000383ffff */
[----:B------:R-:W-:Y:S05]  /*16f40*/  BRA `(.L_x_163) ;  /* 0xfffffec800d47947 */ /* 0x000fea000383ffff */
.L_x_53:
[----:B------:R-:W-:Y:S01]  /*16f50*/  HFMA2 R2, -RZ, RZ, -0.0 , 0 ;  /* 0x80000000ff027431 */ /* 0x000fe200000001ff */
[----:B------:R-:W-:-:S07]  /*16f60*/  MOV R3, 0x80000000 ;  /* 0x8000000000037802 */ /* 0x000fce0000000f00 */
.L_x_164:
[----:B0-----:R0:W1:Y:S02]  /*16f70*/  SYNCS.PHASECHK.TRANS64.TRYWAIT P0, [R34+URZ+0x68], R3 ;  /* 0x00006803220075a7 */ /* 0x00106400080011ff */
[----:B-1----:R-:W-:Y:S05]  /*16f80*/  @!P0 NANOSLEEP.SYNCS 0x989680 ;  /* 0x009896800000895d */ /* 0x002fea0003900000 */
[----:B------:R-:W1:Y:S02]  /*16f90*/  @!P0 SYNCS.PHASECHK.TRANS64 P0, [R34+URZ+0x68], R3 ;  /* 0x00006803220085a7 */ /* 0x000e6400080010ff */
[----:B-1----:R-:W-:Y:S05]  /*16fa0*/  @!P0 BRA `(.L_x_164) ;  /* 0xfffffffc00f08947 */ /* 0x002fea000383ffff */
[----:B------:R-:W-:Y:S05]  /*16fb0*/  BRA `(.L_x_165) ;  /* 0xfffffed000007947 */ /* 0x000fea000383ffff */
.L_x_54:
[----:B------:R-:W-:Y:S01]  /*16fc0*/  HFMA2 R2, -RZ, RZ, -0.0 , 0 ;  /* 0x80000000ff027431 */ /* 0x000fe200000001ff */
[----:B------:R-:W-:-:S07]  /*16fd0*/  MOV R3, 0x80000000 ;  /* 0x8000000000037802 */ /* 0x000fce0000000f00 */
.L_x_166:
[----:B0-----:R0:W1:Y:S02]  /*16fe0*/  SYNCS.PHASECHK.TRANS64.TRYWAIT P0, [R34+URZ+0x28], R3 ;  /* 0x00002803220075a7 */ /* 0x00106400080011ff */
[----:B-1----:R-:W-:Y:S05]  /*16ff0*/  @!P0 NANOSLEEP.SYNCS 0x989680 ;  /* 0x009896800000895d */ /* 0x002fea0003900000 */
[----:B------:R-:W1:Y:S02]  /*17000*/  @!P0 SYNCS.PHASECHK.TRANS64 P0, [R34+URZ+0x28], R3 ;  /* 0x00002803220085a7 */ /* 0x000e6400080010ff */
[----:B-1----:R-:W-:Y:S05]  /*17010*/  @!P0 BRA `(.L_x_166) ;  /* 0xfffffffc00f08947 */ /* 0x002fea000383ffff */
[----:B------:R-:W-:Y:S05]  /*17020*/  BRA `(.L_x_167) ;  /* 0xfffffed000747947 */ /* 0x000fea000383ffff */
.L_x_56:
[----:B------:R-:W-:Y:S01]  /*17030*/  HFMA2 R2, -RZ, RZ, -0.0 , 0 ;  /* 0x80000000ff027431 */ /* 0x000fe200000001ff */
[----:B------:R-:W-:-:S07]  /*17040*/  MOV R3, 0x80000000 ;  /* 0x8000000000037802 */ /* 0x000fce0000000f00 */
.L_x_168:
[----:B0-----:R0:W1:Y:S02]  /*17050*/  SYNCS.PHASECHK.TRANS64.TRYWAIT P0, [R34+URZ+0x48], R3 ;  /* 0x00004803220075a7 */ /* 0x00106400080011ff */
[----:B-1----:R-:W-:Y:S05]  /*17060*/  @!P0 NANOSLEEP.SYNCS 0x989680 ;  /* 0x009896800000895d */ /* 0x002fea0003900000 */
[----:B------:R-:W1:Y:S02]  /*17070*/  @!P0 SYNCS.PHASECHK.TRANS64 P0, [R34+URZ+0x48], R3 ;  /* 0x00004803220085a7 */ /* 0x000e6400080010ff */
[----:B-1----:R-:W-:Y:S05]  /*17080*/  @!P0 BRA `(.L_x_168) ;  /* 0xfffffffc00f08947 */ /* 0x002fea000383ffff */
[----:B------:R-:W-:Y:S05]  /*17090*/  BRA `(.L_x_169) ;  /* 0xfffffed400887947 */ /* 0x000fea000383ffff */
.L_x_58:
[----:B------:R-:W-:Y:S01]  /*170a0*/  HFMA2 R2, -RZ, RZ, -0.0 , 0 ;  /* 0x80000000ff027431 */ /* 0x000fe200000001ff */
[----:B------:R-:W-:-:S07]  /*170b0*/  MOV R3, 0x80000000 ;  /* 0x8000000000037802 */ /* 0x000fce0000000f00 */
.L_x_170:
[----:B0-----:R0:W1:Y:S02]  /*170c0*/  SYNCS.PHASECHK.TRANS64.TRYWAIT P0, [R34+URZ+0x78], R3 ;  /* 0x00007803220075a7 */ /* 0x00106400080011ff */
[----:B-1----:R-:W-:Y:S05]  /*170d0*/  @!P0 NANOSLEEP.SYNCS 0x989680 ;  /* 0x009896800000895d */ /* 0x002fea0003900000 */
[----:B------:R-:W1:Y:S02]  /*170e0*/  @!P0 SYNCS.PHASECHK.TRANS64 P0, [R34+URZ+0x78], R3 ;  /* 0x00007803220085a7 */ /* 0x000e6400080010ff */
[----:B-1----:R-:W-:Y:S05]  /*170f0*/  @!P0 BRA `(.L_x_170) ;  /* 0xfffffffc00f08947 */ /* 0x002fea000383ffff */
[----:B------:R-:W-:Y:S05]  /*17100*/  BRA `(.L_x_171) ;  /* 0xfffffed800b47947 */ /* 0x000fea000383ffff */
.L_x_59:
[----:B------:R-:W-:Y:S01]  /*17110*/  HFMA2 R2, -RZ, RZ, -0.0 , 0 ;  /* 0x80000000ff027431 */ /* 0x000fe200000001ff */
[----:B------:R-:W-:-:S07]  /*17120*/  MOV R3, 0x80000000 ;  /* 0x8000000000037802 */ /* 0x000fce0000000f00 */
.L_x_172:
[----:B0-----:R0:W1:Y:S02]  /*17130*/  SYNCS.PHASECHK.TRANS64.TRYWAIT P0, [R34+URZ+0x58], R3 ;  /* 0x00005803220075a7 */ /* 0x00106400080011ff */
[----:B-1----:R-:W-:Y:S05]  /*17140*/  @!P0 NANOSLEEP.SYNCS 0x989680 ;  /* 0x009896800000895d */ /* 0x002fea0003900000 */
[----:B------:R-:W1:Y:S02]  /*17150*/  @!P0 SYNCS.PHASECHK.TRANS64 P0, [R34+URZ+0x58], R3 ;  /* 0x00005803220085a7 */ /* 0x000e6400080010ff */
[----:B-1----:R-:W-:Y:S05]  /*17160*/  @!P0 BRA `(.L_x_172) ;  /* 0xfffffffc00f08947 */ /* 0x002fea000383ffff */
[----:B------:R-:W-:Y:S05]  /*17170*/  BRA `(.L_x_173) ;  /* 0xfffffedc00087947 */ /* 0x000fea000383ffff */
.L_x_61:
[----:B------:R-:W-:Y:S01]  /*17180*/  HFMA2 R2, -RZ, RZ, -0.0 , 0 ;  /* 0x80000000ff027431 */ /* 0x000fe200000001ff */
[----:B------:R-:W-:-:S07]  /*17190*/  MOV R3, 0x80000000 ;  /* 0x8000000000037802 */ /* 0x000fce0000000f00 */
.L_x_174:
[----:B0-----:R0:W1:Y:S02]  /*171a0*/  SYNCS.PHASECHK.TRANS64.TRYWAIT P0, [R34+URZ+0x38], R3 ;  /* 0x00003803220075a7 */ /* 0x00106400080011ff */
[----:B-1----:R-:W-:Y:S05]  /*171b0*/  @!P0 NANOSLEEP.SYNCS 0x989680 ;  /* 0x009896800000895d */ /* 0x002fea0003900000 */
[----:B------:R-:W1:Y:S02]  /*171c0*/  @!P0 SYNCS.PHASECHK.TRANS64 P0, [R34+URZ+0x38], R3 ;  /* 0x00003803220085a7 */ /* 0x000e6400080010ff */
[----:B-1----:R-:W-:Y:S05]  /*171d0*/  @!P0 BRA `(.L_x_174) ;  /* 0xfffffffc00f08947 */ /* 0x002fea000383ffff */
[----:B------:R-:W-:Y:S05]  /*171e0*/  BRA `(.L_x_175) ;  /* 0xfffffedc009c7947 */ /* 0x000fea000383ffff */
.L_x_64:
[----:B------:R-:W-:Y:S07]  /*171f0*/  MOV R3, R2 ;  /* 0x0000000200037202 */ /* 0x000fee0000000f00 */
.L_x_176:
[----:B-1----:R1:W4:Y:S02]  /*17200*/  SYNCS.PHASECHK.TRANS64.TRYWAIT P0, [R34+URZ+0x8], R3 ;  /* 0x00000803220075a7 */ /* 0x00232400080011ff */
[----:B----4-:R-:W-:Y:S05]  /*17210*/  @!P0 NANOSLEEP.SYNCS 0x989680 ;  /* 0x009896800000895d */ /* 0x010fea0003900000 */
[----:B------:R-:W4:Y:S02]  /*17220*/  @!P0 SYNCS.PHASECHK.TRANS64 P0, [R34+URZ+0x8], R3 ;  /* 0x00000803220085a7 */ /* 0x000f2400080010ff */
[----:B----4-:R-:W-:Y:S05]  /*17230*/  @!P0 BRA `(.L_x_176) ;  /* 0xfffffffc00f08947 */ /* 0x010fea000383ffff */
[----:B------:R-:W-:Y:S05]  /*17240*/  BRA `(.L_x_177) ;  /* 0xfffffee000dc7947 */ /* 0x000fea000383ffff */
.L_x_66:
[-C--:B------:R-:W-:Y:S02]  /*17250*/  MOV R2, R0.reuse ;  /* 0x0000000000027202 */ /* 0x080fe40000000f00 */
[----:B------:R-:W-:Y:S07]  /*17260*/  MOV R3, R0 ;  /* 0x0000000000037202 */ /* 0x000fee0000000f00 */
.L_x_178:
[----:B-1----:R1:W2:Y:S02]  /*17270*/  SYNCS.PHASECHK.TRANS64.TRYWAIT P0, [R34+URZ+0x68], R3 ;  /* 0x00006803220075a7 */ /* 0x0022a400080011ff */
[----:B--2---:R-:W-:Y:S05]  /*17280*/  @!P0 NANOSLEEP.SYNCS 0x989680 ;  /* 0x009896800000895d */ /* 0x004fea0003900000 */
[----:B------:R-:W2:Y:S02]  /*17290*/  @!P0 SYNCS.PHASECHK.TRANS64 P0, [R34+URZ+0x68], R3 ;  /* 0x00006803220085a7 */ /* 0x000ea400080010ff */
[----:B--2---:R-:W-:Y:S05]  /*172a0*/  @!P0 BRA `(.L_x_178) ;  /* 0xfffffffc00f08947 */ /* 0x004fea000383ffff */
[----:B------:R-:W-:Y:S05]  /*172b0*/  BRA `(.L_x_179) ;  /* 0xfffffee8007c7947 */ /* 0x000fea000383ffff */
.L_x_67:
[-C--:B------:R-:W-:Y:S02]  /*172c0*/  MOV R14, R0.reuse ;  /* 0x00000000000e7202 */ /* 0x080fe40000000f00 */
[----:B------:R-:W-:Y:S07]  /*172d0*/  MOV R15, R0 ;  /* 0x00000000000f7202 */ /* 0x000fee0000000f00 */
.L_x_180:
[----:B0-----:R0:W1:Y:S02]  /*172e0*/  SYNCS.PHASECHK.TRANS64.TRYWAIT P0, [R34+URZ+0x48], R15 ;  /* 0x0000480f220075a7 */ /* 0x00106400080011ff */
[----:B-1----:R-:W-:Y:S05]  /*172f0*/  @!P0 NANOSLEEP.SYNCS 0x989680 ;  /* 0x009896800000895d */ /* 0x002fea0003900000 */
[----:B------:R-:W1:Y:S02]  /*17300*/  @!P0 SYNCS.PHASECHK.TRANS64 P0, [R34+URZ+0x48], R15 ;  /* 0x0000480f220085a7 */ /* 0x000e6400080010ff */
[----:B-1----:R-:W-:Y:S05]  /*17310*/  @!P0 BRA `(.L_x_180) ;  /* 0xfffffffc00f08947 */ /* 0x002fea000383ffff */
[----:B------:R-:W-:Y:S05]  /*17320*/  BRA `(.L_x_181) ;  /* 0xfffffee800f07947 */ /* 0x000fea000383ffff */
.L_x_69:
[-C--:B------:R-:W-:Y:S02]  /*17330*/  MOV R14, R0.reuse ;  /* 0x00000000000e7202 */ /* 0x080fe40000000f00 */
[----:B------:R-:W-:Y:S07]  /*17340*/  MOV R15, R0 ;  /* 0x00000000000f7202 */ /* 0x000fee0000000f00 */
.L_x_182:
[----:B0-----:R0:W1:Y:S02]  /*17350*/  SYNCS.PHASECHK.TRANS64.TRYWAIT P0, [R34+URZ+0x78], R15 ;  /* 0x0000780f220075a7 */ /* 0x00106400080011ff */
[----:B-1----:R-:W-:Y:S05]  /*17360*/  @!P0 NANOSLEEP.SYNCS 0x989680 ;  /* 0x009896800000895d */ /* 0x002fea0003900000 */
[----:B------:R-:W1:Y:S02]  /*17370*/  @!P0 SYNCS.PHASECHK.TRANS64 P0, [R34+URZ+0x78], R15 ;  /* 0x0000780f220085a7 */ /* 0x000e6400080010ff */
[----:B-1----:R-:W-:Y:S05]  /*17380*/  @!P0 BRA `(.L_x_182) ;  /* 0xfffffffc00f08947 */ /* 0x002fea000383ffff */
[----:B------:R-:W-:Y:S05]  /*17390*/  BRA `(.L_x_183) ;  /* 0xfffffeec00fc7947 */ /* 0x000fea000383ffff */
.L_x_70:
[-C--:B------:R-:W-:Y:S02]  /*173a0*/  MOV R2, R0.reuse ;  /* 0x0000000000027202 */ /* 0x080fe40000000f00 */
[----:B------:R-:W-:Y:S07]  /*173b0*/  MOV R3, R0 ;  /* 0x0000000000037202 */ /* 0x000fee0000000f00 */
.L_x_184:
[----:B-1----:R1:W2:Y:S02]  /*173c0*/  SYNCS.PHASECHK.TRANS64.TRYWAIT P0, [R34+URZ+0x58], R3 ;  /* 0x00005803220075a7 */ /* 0x0022a400080011ff */
[----:B--2---:R-:W-:Y:S05]  /*173d0*/  @!P0 NANOSLEEP.SYNCS 0x989680 ;  /* 0x009896800000895d */ /* 0x004fea0003900000 */
[----:B------:R-:W2:Y:S02]  /*173e0*/  @!P0 SYNCS.PHASECHK.TRANS64 P0, [R34+URZ+0x58], R3 ;  /* 0x00005803220085a7 */ /* 0x000ea400080010ff */
[----:B--2---:R-:W-:Y:S05]  /*173f0*/  @!P0 BRA `(.L_x_184) ;  /* 0xfffffffc00f08947 */ /* 0x004fea000383ffff */
[----:B------:R-:W-:Y:S05]  /*17400*/  BRA `(.L_x_185) ;  /* 0xfffffef0004c7947 */ /* 0x000fea000383ffff */
.L_x_72:
[-C--:B------:R-:W-:Y:S02]  /*17410*/  MOV R2, R0.reuse ;  /* 0x0000000000027202 */ /* 0x080fe40000000f00 */
[----:B------:R-:W-:Y:S07]  /*17420*/  MOV R3, R0 ;  /* 0x0000000000037202 */ /* 0x000fee0000000f00 */
.L_x_186:
[----:B0-----:R0:W1:Y:S02]  /*17430*/  SYNCS.PHASECHK.TRANS64.TRYWAIT P0, [R34+URZ+0x38], R3 ;  /* 0x00003803220075a7 */ /* 0x00106400080011ff */
[----:B-1----:R-:W-:Y:S05]  /*17440*/  @!P0 NANOSLEEP.SYNCS 0x989680 ;  /* 0x009896800000895d */ /* 0x002fea0003900000 */
[----:B------:R-:W1:Y:S02]  /*17450*/  @!P0 SYNCS.PHASECHK.TRANS64 P0, [R34+URZ+0x38], R3 ;  /* 0x00003803220085a7 */ /* 0x000e6400080010ff */
[----:B-1----:R-:W-:Y:S05]  /*17460*/  @!P0 BRA `(.L_x_186) ;  /* 0xfffffffc00f08947 */ /* 0x002fea000383ffff */
[----:B------:R-:W-:Y:S05]  /*17470*/  BRA `(.L_x_187) ;  /* 0xfffffef000d47947 */ /* 0x000fea000383ffff */
.L_x_75:
[----:B0-----:R0:W1:Y:S02]  /*17480*/  SYNCS.PHASECHK.TRANS64.TRYWAIT P0, [R34+URZ+0x18], RZ ;  /* 0x000018ff220075a7 */ /* 0x00106400080011ff */
[----:B-1----:R-:W-:Y:S05]  /*17490*/  @!P0 NANOSLEEP.SYNCS 0x989680 ;  /* 0x009896800000895d */ /* 0x002fea0003900000 */
[----:B------:R-:W1:Y:S02]  /*174a0*/  @!P0 SYNCS.PHASECHK.TRANS64 P0, [R34+URZ+0x18], RZ ;  /* 0x000018ff220085a7 */ /* 0x000e6400080010ff */
[----:B-1----:R-:W-:Y:S05]  /*174b0*/  @!P0 BRA `(.L_x_75) ;  /* 0xfffffffc00f08947 */ /* 0x002fea000383ffff */
[----:B------:R-:W-:Y:S05]  /*174c0*/  BRA `(.L_x_188) ;  /* 0xfffffef400747947 */ /* 0x000fea000383ffff */
.L_x_77:
[----:B-1----:R1:W2:Y:S02]  /*174d0*/  SYNCS.PHASECHK.TRANS64.TRYWAIT P0, [R34+URZ+0x28], RZ ;  /* 0x000028ff220075a7 */ /* 0x0022a400080011ff */
[----:B--2---:R-:W-:Y:S05]  /*174e0*/  @!P0 NANOSLEEP.SYNCS 0x989680 ;  /* 0x009896800000895d */ /* 0x004fea0003900000 */
[----:B------:R-:W2:Y:S02]  /*174f0*/  @!P0 SYNCS.PHASECHK.TRANS64 P0, [R34+URZ+0x28], RZ ;  /* 0x000028ff220085a7 */ /* 0x000ea400080010ff */
[----:B--2---:R-:W-:Y:S05]  /*17500*/  @!P0 BRA `(.L_x_77) ;  /* 0xfffffffc00f08947 */ /* 0x004fea000383ffff */
[----:B------:R-:W-:Y:S05]  /*17510*/  BRA `(.L_x_189) ;  /* 0xfffffef4007c7947 */ /* 0x000fea000383ffff */
.L_x_78:
[----:B------:R-:W-:-:S07]  /*17520*/  MOV R3, R2 ;  /* 0x0000000200037202 */ /* 0x000fce0000000f00 */
.L_x_190:
[----:B--2---:R2:W3:Y:S02]  /*17530*/  SYNCS.PHASECHK.TRANS64.TRYWAIT P0, [R34+URZ+0x8], R3 ;  /* 0x00000803220075a7 */ /* 0x0044e400080011ff */
[----:B---3--:R-:W-:Y:S05]  /*17540*/  @!P0 NANOSLEEP.SYNCS 0x989680 ;  /* 0x009896800000895d */ /* 0x008fea0003900000 */
[----:B------:R-:W3:Y:S02]  /*17550*/  @!P0 SYNCS.PHASECHK.TRANS64 P0, [R34+URZ+0x8], R3 ;  /* 0x00000803220085a7 */ /* 0x000ee400080010ff */
[----:B---3--:R-:W-:Y:S05]  /*17560*/  @!P0 BRA `(.L_x_190) ;  /* 0xfffffffc00f08947 */ /* 0x008fea000383ffff */
[----:B------:R-:W-:Y:S05]  /*17570*/  BRA `(.L_x_191) ;  /* 0xfffffef4007c7947 */ /* 0x000fea000383ffff */
.L_x_79:
[----:B------:R-:W-:-:S07]  /*17580*/  MOV R27, R26 ;  /* 0x0000001a001b7202 */ /* 0x000fce0000000f00 */
.L_x_192:
[----:B---3--:R3:W4:Y:S02]  /*17590*/  SYNCS.PHASECHK.TRANS64.TRYWAIT P0, [R34+URZ+0x68], R27 ;  /* 0x0000681b220075a7 */ /* 0x00872400080011ff */
[----:B----4-:R-:W-:Y:S05]  /*175a0*/  @!P0 NANOSLEEP.SYNCS 0x989680 ;  /* 0x009896800000895d */ /* 0x010fea0003900000 */
[----:B------:R-:W4:Y:S02]  /*175b0*/  @!P0 SYNCS.PHASECHK.TRANS64 P0, [R34+URZ+0x68], R27 ;  /* 0x0000681b220085a7 */ /* 0x000f2400080010ff */
[----:B----4-:R-:W-:Y:S05]  /*175c0*/  @!P0 BRA `(.L_x_192) ;  /* 0xfffffffc00f08947 */ /* 0x010fea000383ffff */
[----:B------:R-:W-:Y:S05]  /*175d0*/  BRA `(.L_x_193) ;  /* 0xfffffef400807947 */ /* 0x000fea000383ffff */
.L_x_80:
[----:B--2---:R-:W-:-:S07]  /*175e0*/  MOV R3, R2 ;  /* 0x0000000200037202 */ /* 0x004fce0000000f00 */
.L_x_194:
[----:B--2---:R2:W4:Y:S02]  /*175f0*/  SYNCS.PHASECHK.TRANS64.TRYWAIT P0, [R34+URZ+0x48], R3 ;  /* 0x00004803220075a7 */ /* 0x00452400080011ff */
[----:B----4-:R-:W-:Y:S05]  /*17600*/  @!P0 NANOSLEEP.SYNCS 0x989680 ;  /* 0x009896800000895d */ /* 0x010fea0003900000 */
[----:B------:R-:W4:Y:S02]  /*17610*/  @!P0 SYNCS.PHASECHK.TRANS64 P0, [R34+URZ+0x48], R3 ;  /* 0x00004803220085a7 */ /* 0x000f2400080010ff */
[----:B----4-:R-:W-:Y:S05]  /*17620*/  @!P0 BRA `(.L_x_194) ;  /* 0xfffffffc00f08947 */ /* 0x010fea000383ffff */
[----:B------:R-:W-:Y:S05]  /*17630*/  BRA `(.L_x_195) ;  /* 0xfffffef400707947 */ /* 0x000fea000383ffff */
.L_x_81:
[----:B--2---:R-:W-:-:S07]  /*17640*/  MOV R3, R2 ;  /* 0x0000000200037202 */ /* 0x004fce0000000f00 */
.L_x_196:
[----:B--2---:R2:W4:Y:S02]  /*17650*/  SYNCS.PHASECHK.TRANS64.TRYWAIT P0, [R34+URZ+0x58], R3 ;  /* 0x00005803220075a7 */ /* 0x00452400080011ff */
[----:B----4-:R-:W-:Y:S05]  /*17660*/  @!P0 NANOSLEEP.SYNCS 0x989680 ;  /* 0x009896800000895d */ /* 0x010fea0003900000 */
[----:B------:R-:W4:Y:S02]  /*17670*/  @!P0 SYNCS.PHASECHK.TRANS64 P0, [R34+URZ+0x58], R3 ;  /* 0x00005803220085a7 */ /* 0x000f2400080010ff */
[----:B----4-:R-:W-:Y:S05]  /*17680*/  @!P0 BRA `(.L_x_196) ;  /* 0xfffffffc00f08947 */ /* 0x010fea000383ffff */
[----:B------:R-:W-:Y:S05]  /*17690*/  BRA `(.L_x_197) ;  /* 0xfffffef400707947 */ /* 0x000fea000383ffff */
.L_x_82:
[----:B------:R-:W-:-:S07]  /*176a0*/  MOV R25, R24 ;  /* 0x0000001800197202 */ /* 0x000fce0000000f00 */
.L_x_198:
[----:B----4-:R4:W0:Y:S02]  /*176b0*/  SYNCS.PHASECHK.TRANS64.TRYWAIT P0, [R34+URZ+0x78], R25 ;  /* 0x00007819220075a7 */ /* 0x01082400080011ff */
[----:B0-----:R-:W-:Y:S05]  /*176c0*/  @!P0 NANOSLEEP.SYNCS 0x989680 ;  /* 0x009896800000895d */ /* 0x001fea0003900000 */
[----:B------:R-:W0:Y:S02]  /*176d0*/  @!P0 SYNCS.PHASECHK.TRANS64 P0, [R34+URZ+0x78], R25 ;  /* 0x00007819220085a7 */ /* 0x000e2400080010ff */
[----:B0-----:R-:W-:Y:S05]  /*176e0*/  @!P0 BRA `(.L_x_198) ;  /* 0xfffffffc00f08947 */ /* 0x001fea000383ffff */
[----:B------:R-:W-:Y:S05]  /*176f0*/  BRA `(.L_x_199) ;  /* 0xfffffef400747947 */ /* 0x000fea000383ffff */
.L_x_83:
[----:B------:R-:W-:-:S07]  /*17700*/  MOV R23, R22 ;  /* 0x0000001600177202 */ /* 0x000fce0000000f00 */
.L_x_200:
[----:B0-----:R0:W1:Y:S02]  /*17710*/  SYNCS.PHASECHK.TRANS64.TRYWAIT P0, [R34+URZ+0x38], R23 ;  /* 0x00003817220075a7 */ /* 0x00106400080011ff */
[----:B-1----:R-:W-:Y:S05]  /*17720*/  @!P0 NANOSLEEP.SYNCS 0x989680 ;  /* 0x009896800000895d */ /* 0x002fea0003900000 */
[----:B------:R-:W1:Y:S02]  /*17730*/  @!P0 SYNCS.PHASECHK.TRANS64 P0, [R34+URZ+0x38], R23 ;  /* 0x00003817220085a7 */ /* 0x000e6400080010ff */
[----:B-1----:R-:W-:Y:S05]  /*17740*/  @!P0 BRA `(.L_x_200) ;  /* 0xfffffffc00f08947 */ /* 0x002fea000383ffff */
[----:B------:R-:W-:Y:S05]  /*17750*/  BRA `(.L_x_201) ;  /* 0xfffffef400647947 */ /* 0x000fea000383ffff */
.L_x_85:
[----:B-1----:R1:W2:Y:S02]  /*17760*/  SYNCS.PHASECHK.TRANS64.TRYWAIT P0, [R34+URZ+0x28], RZ ;  /* 0x000028ff220075a7 */ /* 0x0022a400080011ff */
[----:B--2---:R-:W-:Y:S05]  /*17770*/  @!P0 NANOSLEEP.SYNCS 0x989680 ;  /* 0x009896800000895d */ /* 0x004fea0003900000 */
[----:B------:R-:W2:Y:S02]  /*17780*/  @!P0 SYNCS.PHASECHK.TRANS64 P0, [R34+URZ+0x28], RZ ;  /* 0x000028ff220085a7 */ /* 0x000ea400080010ff */
[----:B--2---:R-:W-:Y:S05]  /*17790*/  @!P0 BRA `(.L_x_85) ;  /* 0xfffffffc00f08947 */ /* 0x004fea000383ffff */
[----:B------:R-:W-:Y:S05]  /*177a0*/  BRA `(.L_x_202) ;  /* 0xfffffef400707947 */ /* 0x000fea000383ffff */
.L_x_86:
[----:B------:R-:W-:-:S07]  /*177b0*/  MOV R3, R2 ;  /* 0x0000000200037202 */ /* 0x000fce0000000f00 */
.L_x_203:
[----:B--2---:R2:W3:Y:S02]  /*177c0*/  SYNCS.PHASECHK.TRANS64.TRYWAIT P0, [R34+URZ+0x8], R3 ;  /* 0x00000803220075a7 */ /* 0x0044e400080011ff */
[----:B---3--:R-:W-:Y:S05]  /*177d0*/  @!P0 NANOSLEEP.SYNCS 0x989680 ;  /* 0x009896800000895d */ /* 0x008fea0003900000 */
[----:B------:R-:W3:Y:S02]  /*177e0*/  @!P0 SYNCS.PHASECHK.TRANS64 P0, [R34+URZ+0x8], R3 ;  /* 0x00000803220085a7 */ /* 0x000ee400080010ff */
[----:B---3--:R-:W-:Y:S05]  /*177f0*/  @!P0 BRA `(.L_x_203) ;  /* 0xfffffffc00f08947 */ /* 0x008fea000383ffff */
[----:B------:R-:W-:Y:S05]  /*17800*/  BRA `(.L_x_204) ;  /* 0xfffffef400647947 */ /* 0x000fea000383ffff */
.L_x_87:
[----:B------:R-:W-:-:S07]  /*17810*/  MOV R27, R26 ;  /* 0x0000001a001b7202 */ /* 0x000fce0000000f00 */
.L_x_205:
[----:B---3--:R3:W4:Y:S02]  /*17820*/  SYNCS.PHASECHK.TRANS64.TRYWAIT P0, [R34+URZ+0x68], R27 ;  /* 0x0000681b220075a7 */ /* 0x00872400080011ff */
[----:B----4-:R-:W-:Y:S05]  /*17830*/  @!P0 NANOSLEEP.SYNCS 0x989680 ;  /* 0x009896800000895d */ /* 0x010fea0003900000 */
[----:B------:R-:W4:Y:S02]  /*17840*/  @!P0 SYNCS.PHASECHK.TRANS64 P0, [R34+URZ+0x68], R27 ;  /* 0x0000681b220085a7 */ /* 0x000f2400080010ff */
[----:B----4-:R-:W-:Y:S05]  /*17850*/  @!P0 BRA `(.L_x_205) ;  /* 0xfffffffc00f08947 */ /* 0x010fea000383ffff */
[----:B------:R-:W-:Y:S05]  /*17860*/  BRA `(.L_x_206) ;  /* 0xfffffef400587947 */ /* 0x000fea000383ffff */
.L_x_88:
[----:B------:R-:W-:-:S07]  /*17870*/  MOV R5, R4 ;  /* 0x0000000400057202 */ /* 0x000fce0000000f00 */
.L_x_207:
[----:B----4-:R4:W0:Y:S02]  /*17880*/  SYNCS.PHASECHK.TRANS64.TRYWAIT P0, [R34+URZ+0x48], R5 ;  /* 0x00004805220075a7 */ /* 0x01082400080011ff */
[----:B0-----:R-:W-:Y:S05]  /*17890*/  @!P0 NANOSLEEP.SYNCS 0x989680 ;  /* 0x009896800000895d */ /* 0x001fea0003900000 */
[----:B------:R-:W0:Y:S02]  /*178a0*/  @!P0 SYNCS.PHASECHK.TRANS64 P0, [R34+URZ+0x48], R5 ;  /* 0x00004805220085a7 */ /* 0x000e2400080010ff */
[----:B0-----:R-:W-:Y:S05]  /*178b0*/  @!P0 BRA `(.L_x_207) ;  /* 0xfffffffc00f08947 */ /* 0x001fea000383ffff */
[----:B------:R-:W-:Y:S05]  /*178c0*/  BRA `(.L_x_208) ;  /* 0xfffffef4004c7947 */ /* 0x000fea000383ffff */
.L_x_89:
[----:B--2---:R-:W-:-:S07]  /*178d0*/  MOV R3, R2 ;  /* 0x0000000200037202 */ /* 0x004fce0000000f00 */
.L_x_209:
[----:B--2---:R2:W0:Y:S02]  /*178e0*/  SYNCS.PHASECHK.TRANS64.TRYWAIT P0, [R34+URZ+0x58], R3 ;  /* 0x00005803220075a7 */ /* 0x00442400080011ff */
[----:B0-----:R-:W-:Y:S05]  /*178f0*/  @!P0 NANOSLEEP.SYNCS 0x989680 ;  /* 0x009896800000895d */ /* 0x001fea0003900000 */
[----:B------:R-:W0:Y:S02]  /*17900*/  @!P0 SYNCS.PHASECHK.TRANS64 P0, [R34+URZ+0x58], R3 ;  /* 0x00005803220085a7 */ /* 0x000e2400080010ff */
[----:B0-----:R-:W-:Y:S05]  /*17910*/  @!P0 BRA `(.L_x_209) ;  /* 0xfffffffc00f08947 */ /* 0x001fea000383ffff */
[----:B------:R-:W-:Y:S05]  /*17920*/  BRA `(.L_x_210) ;  /* 0xfffffef400407947 */ /* 0x000fea000383ffff */
.L_x_90:
[----:B------:R-:W-:-:S07]  /*17930*/  MOV R25, R24 ;  /* 0x0000001800197202 */ /* 0x000fce0000000f00 */
.L_x_211:
[----:B--2---:R2:W0:Y:S02]  /*17940*/  SYNCS.PHASECHK.TRANS64.TRYWAIT P0, [R34+URZ+0x78], R25 ;  /* 0x00007819220075a7 */ /* 0x00442400080011ff */
[----:B0-----:R-:W-:Y:S05]  /*17950*/  @!P0 NANOSLEEP.SYNCS 0x989680 ;  /* 0x009896800000895d */ /* 0x001fea0003900000 */
[----:B------:R-:W0:Y:S02]  /*17960*/  @!P0 SYNCS.PHASECHK.TRANS64 P0, [R34+URZ+0x78], R25 ;  /* 0x00007819220085a7 */ /* 0x000e2400080010ff */
[----:B0-----:R-:W-:Y:S05]  /*17970*/  @!P0 BRA `(.L_x_211) ;  /* 0xfffffffc00f08947 */ /* 0x001fea000383ffff */
[----:B------:R-:W-:Y:S05]  /*17980*/  BRA `(.L_x_212) ;  /* 0xfffffef400387947 */ /* 0x000fea000383ffff */
.L_x_95:
[----:B------:R-:W-:Y:S01]  /*17990*/  HFMA2 R4, -RZ, RZ, -0.0 , 0 ;  /* 0x80000000ff047431 */ /* 0x000fe200000001ff */
[----:B------:R-:W-:-:S07]  /*179a0*/  MOV R5, 0x80000000 ;  /* 0x8000000000057802 */ /* 0x000fce0000000f00 */
.L_x_213:
[----:B0-----:R0:W1:Y:S02]  /*179b0*/  SYNCS.PHASECHK.TRANS64.TRYWAIT P0, [R10+URZ+0x88], R5 ;  /* 0x000088050a0075a7 */ /* 0x00106400080011ff */
[----:B-1----:R-:W-:Y:S05]  /*179c0*/  @!P0 NANOSLEEP.SYNCS 0x989680 ;  /* 0x009896800000895d */ /* 0x002fea0003900000 */
[----:B------:R-:W1:Y:S02]  /*179d0*/  @!P0 SYNCS.PHASECHK.TRANS64 P0, [R10+URZ+0x88], R5 ;  /* 0x000088050a0085a7 */ /* 0x000e6400080010ff */
[----:B-1----:R-:W-:Y:S05]  /*179e0*/  @!P0 BRA `(.L_x_213) ;  /* 0xfffffffc00f08947 */ /* 0x002fea000383ffff */
[----:B------:R-:W-:Y:S05]  /*179f0*/  BRA `(.L_x_214) ;  /* 0xfffffef400d87947 */ /* 0x000fea000383ffff */
.L_x_96:
[----:B-1----:R1:W2:Y:S02]  /*17a00*/  SYNCS.PHASECHK.TRANS64.TRYWAIT P0, [R10+URZ+0x10], RZ ;  /* 0x000010ff0a0075a7 */ /* 0x0022a400080011ff */
[----:B--2---:R-:W-:Y:S05]  /*17a10*/  @!P0 NANOSLEEP.SYNCS 0x989680 ;  /* 0x009896800000895d */ /* 0x004fea0003900000 */
[----:B------:R-:W2:Y:S02]  /*17a20*/  @!P0 SYNCS.PHASECHK.TRANS64 P0, [R10+URZ+0x10], RZ ;  /* 0x000010ff0a0085a7 */ /* 0x000ea400080010ff */
[----:B--2---:R-:W-:Y:S05]  /*17a30*/  @!P0 BRA `(.L_x_96) ;  /* 0xfffffffc00f08947 */ /* 0x004fea000383ffff */
[----:B------:R-:W-:Y:S05]  /*17a40*/  BRA `(.L_x_215) ;  /* 0xfffffef400cc7947 */ /* 0x000fea000383ffff */
.L_x_97:
[----:B--2---:R2:W3:Y:S02]  /*17a50*/  SYNCS.PHASECHK.TRANS64.TRYWAIT P0, [R10+URZ], RZ ;  /* 0x000000ff0a0075a7 */ /* 0x0044e400080011ff */
[----:B---3--:R-:W-:Y:S05]  /*17a60*/  @!P0 NANOSLEEP.SYNCS 0x989680 ;  /* 0x009896800000895d */ /* 0x008fea0003900000 */
[----:B------:R-:W3:Y:S02]  /*17a70*/  @!P0 SYNCS.PHASECHK.TRANS64 P0, [R10+URZ], RZ ;  /* 0x000000ff0a0085a7 */ /* 0x000ee400080010ff */
[----:B---3--:R-:W-:Y:S05]  /*17a80*/  @!P0 BRA `(.L_x_97) ;  /* 0xfffffffc00f08947 */ /* 0x008fea000383ffff */
[----:B------:R-:W-:Y:S05]  /*17a90*/  BRA `(.L_x_216) ;  /* 0xfffffef400c07947 */ /* 0x000fea000383ffff */
.L_x_98:
[----:B0-----:R0:W1:Y:S02]  /*17aa0*/  SYNCS.PHASECHK.TRANS64.TRYWAIT P0, [R10+URZ+0x40], RZ ;  /* 0x000040ff0a0075a7 */ /* 0x00106400080011ff */
[----:B-1----:R-:W-:Y:S05]  /*17ab0*/  @!P0 NANOSLEEP.SYNCS 0x989680 ;  /* 0x009896800000895d */ /* 0x002fea0003900000 */
[----:B------:R-:W1:Y:S02]  /*17ac0*/  @!P0 SYNCS.PHASECHK.TRANS64 P0, [R10+URZ+0x40], RZ ;  /* 0x000040ff0a0085a7 */ /* 0x000e6400080010ff */
[----:B-1----:R-:W-:Y:S05]  /*17ad0*/  @!P0 BRA `(.L_x_98) ;  /* 0xfffffffc00f08947 */ /* 0x002fea000383ffff */
[----:B------:R-:W-:Y:S05]  /*17ae0*/  BRA `(.L_x_217) ;  /* 0xffffff0c00907947 */ /* 0x000fea000383ffff */
.L_x_99:
[----:B-1----:R1:W3:Y:S02]  /*17af0*/  SYNCS.PHASECHK.TRANS64.TRYWAIT P0, [R10+URZ+0x20], RZ ;  /* 0x000020ff0a0075a7 */ /* 0x0022e400080011ff */
[----:B---3--:R-:W-:Y:S05]  /*17b00*/  @!P0 NANOSLEEP.SYNCS 0x989680 ;  /* 0x009896800000895d */ /* 0x008fea0003900000 */
[----:B------:R-:W3:Y:S02]  /*17b10*/  @!P0 SYNCS.PHASECHK.TRANS64 P0, [R10+URZ+0x20], RZ ;  /* 0x000020ff0a0085a7 */ /* 0x000ee400080010ff */
[----:B---3--:R-:W-:Y:S05]  /*17b20*/  @!P0 BRA `(.L_x_99) ;  /* 0xfffffffc00f08947 */ /* 0x008fea000383ffff */
[----:B------:R-:W-:Y:S05]  /*17b30*/  BRA `(.L_x_218) ;  /* 0xffffff0c00847947 */ /* 0x000fea000383ffff */
.L_x_100:
[----:B------:R-:W-:Y:S01]  /*17b40*/  HFMA2 R4, -RZ, RZ, -0.0 , 0 ;  /* 0x80000000ff047431 */ /* 0x000fe200000001ff */
[----:B------:R-:W-:-:S07]  /*17b50*/  MOV R5, 0x80000000 ;  /* 0x8000000000057802 */ /* 0x000fce0000000f00 */
.L_x_219:
[----:B---3--:R3:W4:Y:S02]  /*17b60*/  SYNCS.PHASECHK.TRANS64.TRYWAIT P0, [R10+URZ+0x98], R5 ;  /* 0x000098050a0075a7 */ /* 0x00872400080011ff */
[----:B----4-:R-:W-:Y:S05]  /*17b70*/  @!P0 NANOSLEEP.SYNCS 0x989680 ;  /* 0x009896800000895d */ /* 0x010fea0003900000 */
[----:B------:R-:W4:Y:S02]  /*17b80*/  @!P0 SYNCS.PHASECHK.TRANS64 P0, [R10+URZ+0x98], R5 ;  /* 0x000098050a0085a7 */ /* 0x000f2400080010ff */
[----:B----4-:R-:W-:Y:S05]  /*17b90*/  @!P0 BRA `(.L_x_219) ;  /* 0xfffffffc00f08947 */ /* 0x010fea000383ffff */
[----:B------:R-:W-:Y:S05]  /*17ba0*/  BRA `(.L_x_220) ;  /* 0xffffff0c00707947 */ /* 0x000fea000383ffff */
.L_x_101:
[----:B0-----:R0:W1:Y:S02]  /*17bb0*/  SYNCS.PHASECHK.TRANS64.TRYWAIT P0, [R10+URZ+0xa0], RZ ;  /* 0x0000a0ff0a0075a7 */ /* 0x00106400080011ff */
[----:B-1----:R-:W-:Y:S05]  /*17bc0*/  @!P0 NANOSLEEP.SYNCS 0x989680 ;  /* 0x009896800000895d */ /* 0x002fea0003900000 */
[----:B------:R-:W1:Y:S02]  /*17bd0*/  @!P0 SYNCS.PHASECHK.TRANS64 P0, [R10+URZ+0xa0], RZ ;  /* 0x0000a0ff0a0085a7 */ /* 0x000e6400080010ff */
[----:B-1----:R-:W-:Y:S05]  /*17be0*/  @!P0 BRA `(.L_x_101) ;  /* 0xfffffffc00f08947 */ /* 0x002fea000383ffff */
[----:B------:R-:W-:Y:S05]  /*17bf0*/  BRA `(.L_x_221) ;  /* 0xffffff2400447947 */ /* 0x000fea000383ffff */
.L_x_102:
[----:B-1----:R1:W3:Y:S02]  /*17c00*/  SYNCS.PHASECHK.TRANS64.TRYWAIT P0, [R10+URZ+0x50], RZ ;  /* 0x000050ff0a0075a7 */ /* 0x0022e400080011ff */
[----:B---3--:R-:W-:Y:S05]  /*17c10*/  @!P0 NANOSLEEP.SYNCS 0x989680 ;  /* 0x009896800000895d */ /* 0x008fea0003900000 */
[----:B------:R-:W3:Y:S02]  /*17c20*/  @!P0 SYNCS.PHASECHK.TRANS64 P0, [R10+URZ+0x50], RZ ;  /* 0x000050ff0a0085a7 */ /* 0x000ee400080010ff */
[----:B---3--:R-:W-:Y:S05]  /*17c30*/  @!P0 BRA `(.L_x_102) ;  /* 0xfffffffc00f08947 */ /* 0x008fea000383ffff */
[----:B------:R-:W-:Y:S05]  /*17c40*/  BRA `(.L_x_222) ;  /* 0xffffff2400387947 */ /* 0x000fea000383ffff */
.L_x_105:
[----:B------:R-:W-:Y:S07]  /*17c50*/  MOV R3, R2 ;  /* 0x0000000200037202 */ /* 0x000fee0000000f00 */
.L_x_223:
[----:B0-----:R0:W1:Y:S02]  /*17c60*/  SYNCS.PHASECHK.TRANS64.TRYWAIT P0, [R9+URZ], R3 ;  /* 0x00000003090075a7 */ /* 0x00106400080011ff */
[----:B-1----:R-:W-:Y:S05]  /*17c70*/  @!P0 NANOSLEEP.SYNCS 0x989680 ;  /* 0x009896800000895d */ /* 0x002fea0003900000 */
[----:B------:R-:W1:Y:S02]  /*17c80*/  @!P0 SYNCS.PHASECHK.TRANS64 P0, [R9+URZ], R3 ;  /* 0x00000003090085a7 */ /* 0x000e6400080010ff */
[----:B-1----:R-:W-:Y:S05]  /*17c90*/  @!P0 BRA `(.L_x_223) ;  /* 0xfffffffc00f08947 */ /* 0x002fea000383ffff */
[----:B------:R-:W-:Y:S05]  /*17ca0*/  BRA `(.L_x_224) ;  /* 0xffffff6000547947 */ /* 0x000fea000383ffff */
.L_x_106:
[-C--:B------:R-:W-:Y:S02]  /*17cb0*/  MOV R2, R0.reuse ;  /* 0x0000000000027202 */ /* 0x080fe40000000f00 */
[----:B0-----:R-:W-:Y:S07]  /*17cc0*/  MOV R3, R0 ;  /* 0x0000000000037202 */ /* 0x001fee0000000f00 */
.L_x_225:
[----:B0-----:R0:W1:Y:S02]  /*17cd0*/  SYNCS.PHASECHK.TRANS64.TRYWAIT P0, [R9+URZ+0x88], R3 ;  /* 0x00008803090075a7 */ /* 0x00106400080011ff */
[----:B-1----:R-:W-:Y:S05]  /*17ce0*/  @!P0 NANOSLEEP.SYNCS 0x989680 ;  /* 0x009896800000895d */ /* 0x002fea0003900000 */
[----:B------:R-:W1:Y:S02]  /*17cf0*/  @!P0 SYNCS.PHASECHK.TRANS64 P0, [R9+URZ+0x88], R3 ;  /* 0x00008803090085a7 */ /* 0x000e6400080010ff */
[----:B-1----:R-:W-:Y:S05]  /*17d00*/  @!P0 BRA `(.L_x_225) ;  /* 0xfffffffc00f08947 */ /* 0x002fea000383ffff */
[----:B------:R-:W-:Y:S05]  /*17d10*/  BRA `(.L_x_226) ;  /* 0xffffff6000407947 */ /* 0x000fea000383ffff */
.L_x_107:
[----:B------:R-:W-:Y:S07]  /*17d20*/  MOV R3, R2 ;  /* 0x0000000200037202 */ /* 0x000fee0000000f00 */
.L_x_227:
[----:B0-----:R0:W1:Y:S02]  /*17d30*/  SYNCS.PHASECHK.TRANS64.TRYWAIT P0, [R9+URZ+0x30], R3 ;  /* 0x00003003090075a7 */ /* 0x00106400080011ff */
[----:B-1----:R-:W-:Y:S05]  /*17d40*/  @!P0 NANOSLEEP.SYNCS 0x989680 ;  /* 0x009896800000895d */ /* 0x002fea0003900000 */
[----:B------:R-:W1:Y:S02]  /*17d50*/  @!P0 SYNCS.PHASECHK.TRANS64 P0, [R9+URZ+0x30], R3 ;  /* 0x00003003090085a7 */ /* 0x000e6400080010ff */
[----:B-1----:R-:W-:Y:S05]  /*17d60*/  @!P0 BRA `(.L_x_227) ;  /* 0xfffffffc00f08947 */ /* 0x002fea000383ffff */
[----:B------:R-:W-:Y:S05]  /*17d70*/  BRA `(.L_x_228) ;  /* 0xffffff6c00787947 */ /* 0x000fea000383ffff */
.L_x_108:
[-C--:B------:R-:W-:Y:S02]  /*17d80*/  MOV R2, R0.reuse ;  /* 0x0000000000027202 */ /* 0x080fe40000000f00 */
[----:B0-----:R-:W-:Y:S07]  /*17d90*/  MOV R3, R0 ;  /* 0x0000000000037202 */ /* 0x001fee0000000f00 */
.L_x_229:
[----:B0-----:R0:W1:Y:S02]  /*17da0*/  SYNCS.PHASECHK.TRANS64.TRYWAIT P0, [R9+URZ+0xb0], R3 ;  /* 0x0000b003090075a7 */ /* 0x00106400080011ff */
[----:B-1----:R-:W-:Y:S05]  /*17db0*/  @!P0 NANOSLEEP.SYNCS 0x989680 ;  /* 0x009896800000895d */ /* 0x002fea0003900000 */
[----:B------:R-:W1:Y:S02]  /*17dc0*/  @!P0 SYNCS.PHASECHK.TRANS64 P0, [R9+URZ+0xb0], R3 ;  /* 0x0000b003090085a7 */ /* 0x000e6400080010ff */
[----:B-1----:R-:W-:Y:S05]  /*17dd0*/  @!P0 BRA `(.L_x_229) ;  /* 0xfffffffc00f08947 */ /* 0x002fea000383ffff */
[----:B------:R-:W-:Y:S05]  /*17de0*/  BRA `(.L_x_230) ;  /* 0xffffff6c00647947 */ /* 0x000fea000383ffff */
.L_x_109:
[----:B------:R-:W-:Y:S07]  /*17df0*/  MOV R3, R2 ;  /* 0x0000000200037202 */ /* 0x000fee0000000f00 */
.L_x_231:
[----:B0-----:R0:W1:Y:S02]  /*17e00*/  SYNCS.PHASECHK.TRANS64.TRYWAIT P0, [R9+URZ+0x98], R3 ;  /* 0x00009803090075a7 */ /* 0x00106400080011ff */
[----:B-1----:R-:W-:Y:S05]  /*17e10*/  @!P0 NANOSLEEP.SYNCS 0x989680 ;  /* 0x009896800000895d */ /* 0x002fea0003900000 */
[----:B------:R-:W1:Y:S02]  /*17e20*/  @!P0 SYNCS.PHASECHK.TRANS64 P0, [R9+URZ+0x98], R3 ;  /* 0x00009803090085a7 */ /* 0x000e6400080010ff */
[----:B-1----:R-:W-:Y:S05]  /*17e30*/  @!P0 BRA `(.L_x_231) ;  /* 0xfffffffc00f08947 */ /* 0x002fea000383ffff */
[----:B------:R-:W-:Y:S05]  /*17e40*/  BRA `(.L_x_232) ;  /* 0xffffff7000807947 */ /* 0x000fea000383ffff */
.L_x_110:
[-C--:B------:R-:W-:Y:S02]  /*17e50*/  MOV R2, R0.reuse ;  /* 0x0000000000027202 */ /* 0x080fe40000000f00 */
[----:B0-----:R-:W-:Y:S07]  /*17e60*/  MOV R3, R0 ;  /* 0x0000000000037202 */ /* 0x001fee0000000f00 */
.L_x_233:
[----:B0-----:R0:W1:Y:S02]  /*17e70*/  SYNCS.PHASECHK.TRANS64.TRYWAIT P0, [R9+URZ+0x40], R3 ;  /* 0x00004003090075a7 */ /* 0x00106400080011ff */
[----:B-1----:R-:W-:Y:S05]  /*17e80*/  @!P0 NANOSLEEP.SYNCS 0x989680 ;  /* 0x009896800000895d */ /* 0x002fea0003900000 */
[----:B------:R-:W1:Y:S02]  /*17e90*/  @!P0 SYNCS.PHASECHK.TRANS64 P0, [R9+URZ+0x40], R3 ;  /* 0x00004003090085a7 */ /* 0x000e6400080010ff */
[----:B-1----:R-:W-:Y:S05]  /*17ea0*/  @!P0 BRA `(.L_x_233) ;  /* 0xfffffffc00f08947 */ /* 0x002fea000383ffff */
[----:B------:R-:W-:Y:S05]  /*17eb0*/  BRA `(.L_x_234) ;  /* 0xffffff70006c7947 */ /* 0x000fea000383ffff */
.L_x_111:
[----:B------:R-:W-:Y:S07]  /*17ec0*/  MOV R3, R2 ;  /* 0x0000000200037202 */ /* 0x000fee0000000f00 */
.L_x_235:
[----:B0-----:R0:W1:Y:S02]  /*17ed0*/  SYNCS.PHASECHK.TRANS64.TRYWAIT P0, [R9+URZ+0xa0], R3 ;  /* 0x0000a003090075a7 */ /* 0x00106400080011ff */
[----:B-1----:R-:W-:Y:S05]  /*17ee0*/  @!P0 NANOSLEEP.SYNCS 0x989680 ;  /* 0x009896800000895d */ /* 0x002fea0003900000 */
[----:B------:R-:W1:Y:S02]  /*17ef0*/  @!P0 SYNCS.PHASECHK.TRANS64 P0, [R9+URZ+0xa0], R3 ;  /* 0x0000a003090085a7 */ /* 0x000e6400080010ff */
[----:B-1----:R-:W-:Y:S05]  /*17f00*/  @!P0 BRA `(.L_x_235) ;  /* 0xfffffffc00f08947 */ /* 0x002fea000383ffff */
[----:B------:R-:W-:Y:S05]  /*17f10*/  BRA `(.L_x_236) ;  /* 0xffffff7c00307947 */ /* 0x000fea000383ffff */
.L_x_112:
[-C--:B------:R-:W-:Y:S02]  /*17f20*/  MOV R2, R0.reuse ;  /* 0x0000000000027202 */ /* 0x080fe40000000f00 */
[----:B0-----:R-:W-:Y:S07]  /*17f30*/  MOV R3, R0 ;  /* 0x0000000000037202 */ /* 0x001fee0000000f00 */
.L_x_237:
[----:B0-----:R0:W1:Y:S02]  /*17f40*/  SYNCS.PHASECHK.TRANS64.TRYWAIT P0, [R9+URZ+0x50], R3 ;  /* 0x00005003090075a7 */ /* 0x00106400080011ff */
[----:B-1----:R-:W-:Y:S05]  /*17f50*/  @!P0 NANOSLEEP.SYNCS 0x989680 ;  /* 0x009896800000895d */ /* 0x002fea0003900000 */
[----:B------:R-:W1:Y:S02]  /*17f60*/  @!P0 SYNCS.PHASECHK.TRANS64 P0, [R9+URZ+0x50], R3 ;  /* 0x00005003090085a7 */ /* 0x000e6400080010ff */
[----:B-1----:R-:W-:Y:S05]  /*17f70*/  @!P0 BRA `(.L_x_237) ;  /* 0xfffffffc00f08947 */ /* 0x002fea000383ffff */
[----:B------:R-:W-:Y:S05]  /*17f80*/  BRA `(.L_x_238) ;  /* 0xffffff7c001c7947 */ /* 0x000fea000383ffff */
.L_x_114:
[----:B------:R-:W-:Y:S01]  /*17f90*/  HFMA2 R2, -RZ, RZ, -0.0 , 0 ;  /* 0x80000000ff027431 */ /* 0x000fe200000001ff */
[----:B0-----:R-:W-:-:S07]  /*17fa0*/  MOV R3, 0x80000000 ;  /* 0x8000000000037802 */ /* 0x001fce0000000f00 */
.L_x_239:
[----:B0-----:R0:W4:Y:S02]  /*17fb0*/  SYNCS.PHASECHK.TRANS64.TRYWAIT P0, [R8+URZ+0xd0], R3 ;  /* 0x0000d003080075a7 */ /* 0x00112400080011ff */
[----:B----4-:R-:W-:Y:S05]  /*17fc0*/  @!P0 NANOSLEEP.SYNCS 0x989680 ;  /* 0x009896800000895d */ /* 0x010fea0003900000 */
[----:B------:R-:W4:Y:S02]  /*17fd0*/  @!P0 SYNCS.PHASECHK.TRANS64 P0, [R8+URZ+0xd0], R3 ;  /* 0x0000d003080085a7 */ /* 0x000f2400080010ff */
[----:B----4-:R-:W-:Y:S05]  /*17fe0*/  @!P0 BRA `(.L_x_239) ;  /* 0xfffffffc00f08947 */ /* 0x010fea000383ffff */
[----:B------:R-:W-:Y:S05]  /*17ff0*/  BRA `(.L_x_240) ;  /* 0xffffff8000647947 */ /* 0x000fea000383ffff */
.L_x_115:
[----:B------:R-:W-:Y:S01]  /*18000*/  HFMA2 R2, -RZ, RZ, -0.0 , 0 ;  /* 0x80000000ff027431 */ /* 0x000fe200000001ff */
[----:B------:R-:W-:-:S07]  /*18010*/  MOV R3, 0x80000000 ;  /* 0x8000000000037802 */ /* 0x000fce0000000f00 */
.L_x_241:
[----:B0-----:R0:W3:Y:S02]  /*18020*/  SYNCS.PHASECHK.TRANS64.TRYWAIT P0, [R8+URZ+0xd8], R3 ;  /* 0x0000d803080075a7 */ /* 0x0010e400080011ff */
[----:B---3--:R-:W-:Y:S05]  /*18030*/  @!P0 NANOSLEEP.SYNCS 0x989680 ;  /* 0x009896800000895d */ /* 0x008fea0003900000 */
[----:B------:R-:W3:Y:S02]  /*18040*/  @!P0 SYNCS.PHASECHK.TRANS64 P0, [R8+URZ+0xd8], R3 ;  /* 0x0000d803080085a7 */ /* 0x000ee400080010ff */
[----:B---3--:R-:W-:Y:S05]  /*18050*/  @!P0 BRA `(.L_x_241) ;  /* 0xfffffffc00f08947 */ /* 0x008fea000383ffff */
[----:B------:R-:W-:Y:S05]  /*18060*/  BRA `(.L_x_242) ;  /* 0xffffff8000987947 */ /* 0x000fea000383ffff */
.L_x_116:
[----:B------:R-:W-:-:S07]  /*18070*/  MOV R5, R4 ;  /* 0x0000000400057202 */ /* 0x000fce0000000f00 */
.L_x_243:
[----:B---3--:R3:W4:Y:S02]  /*18080*/  SYNCS.PHASECHK.TRANS64.TRYWAIT P0, [R8+URZ+0xb0], R5 ;  /* 0x0000b005080075a7 */ /* 0x00872400080011ff */
[----:B----4-:R-:W-:Y:S05]  /*18090*/  @!P0 NANOSLEEP.SYNCS 0x989680 ;  /* 0x009896800000895d */ /* 0x010fea0003900000 */
[----:B------:R-:W4:Y:S02]  /*180a0*/  @!P0 SYNCS.PHASECHK.TRANS64 P0, [R8+URZ+0xb0], R5 ;  /* 0x0000b005080085a7 */ /* 0x000f2400080010ff */
[----:B----4-:R-:W-:Y:S05]  /*180b0*/  @!P0 BRA `(.L_x_243) ;  /* 0xfffffffc00f08947 */ /* 0x010fea000383ffff */
[----:B------:R-:W-:Y:S05]  /*180c0*/  BRA `(.L_x_244) ;  /* 0xffffff80008c7947 */ /* 0x000fea000383ffff */
.L_x_117:
[----:B------:R-:W-:-:S07]  /*180d0*/  MOV R3, R2 ;  /* 0x0000000200037202 */ /* 0x000fce0000000f00 */
.L_x_245:
[----:B0-----:R0:W4:Y:S02]  /*180e0*/  SYNCS.PHASECHK.TRANS64.TRYWAIT P0, [R8+URZ+0x30], R3 ;  /* 0x00003003080075a7 */ /* 0x00112400080011ff */
[----:B----4-:R-:W-:Y:S05]  /*180f0*/  @!P0 NANOSLEEP.SYNCS 0x989680 ;  /* 0x009896800000895d */ /* 0x010fea0003900000 */
[----:B------:R-:W4:Y:S02]  /*18100*/  @!P0 SYNCS.PHASECHK.TRANS64 P0, [R8+URZ+0x30], R3 ;  /* 0x00003003080085a7 */ /* 0x000f2400080010ff */
[----:B----4-:R-:W-:Y:S05]  /*18110*/  @!P0 BRA `(.L_x_245) ;  /* 0xfffffffc00f08947 */ /* 0x010fea000383ffff */
[----:B------:R-:W-:Y:S05]  /*18120*/  BRA `(.L_x_246) ;  /* 0xffffff8000ac7947 */ /* 0x000fea000383ffff */
.L_x_118:
[----:B------:R-:W-:-:S07]  /*18130*/  MOV R3, R2 ;  /* 0x0000000200037202 */ /* 0x000fce0000000f00 */
.L_x_247:
[----:B0-----:R0:W1:Y:S02]  /*18140*/  SYNCS.PHASECHK.TRANS64.TRYWAIT P0, [R8+URZ+0x88], R3 ;  /* 0x00008803080075a7 */ /* 0x00106400080011ff */
[----:B-1----:R-:W-:Y:S05]  /*18150*/  @!P0 NANOSLEEP.SYNCS 0x989680 ;  /* 0x009896800000895d */ /* 0x002fea0003900000 */
[----:B------:R-:W1:Y:S02]  /*18160*/  @!P0 SYNCS.PHASECHK.TRANS64 P0, [R8+URZ+0x88], R3 ;  /* 0x00008803080085a7 */ /* 0x000e6400080010ff */
[----:B-1----:R-:W-:Y:S05]  /*18170*/  @!P0 BRA `(.L_x_247) ;  /* 0xfffffffc00f08947 */ /* 0x002fea000383ffff */
[----:B------:R-:W-:Y:S05]  /*18180*/  BRA `(.L_x_248) ;  /* 0xffffff8400e07947 */ /* 0x000fea000383ffff */
.L_x_119:
[----:B------:R-:W-:-:S07]  /*18190*/  MOV R5, R4 ;  /* 0x0000000400057202 */ /* 0x000fce0000000f00 */
.L_x_249:
[----:B0-----:R0:W1:Y:S02]  /*181a0*/  SYNCS.PHASECHK.TRANS64.TRYWAIT P0, [R8+URZ+0x98], R5 ;  /* 0x00009805080075a7 */ /* 0x00106400080011ff */
[----:B-1----:R-:W-:Y:S05]  /*181b0*/  @!P0 NANOSLEEP.SYNCS 0x989680 ;  /* 0x009896800000895d */ /* 0x002fea0003900000 */
[----:B------:R-:W1:Y:S02]  /*181c0*/  @!P0 SYNCS.PHASECHK.TRANS64 P0, [R8+URZ+0x98], R5 ;  /* 0x00009805080085a7 */ /* 0x000e6400080010ff */
[----:B-1----:R-:W-:Y:S05]  /*181d0*/  @!P0 BRA `(.L_x_249) ;  /* 0xfffffffc00f08947 */ /* 0x002fea000383ffff */
[----:B------:R-:W-:Y:S05]  /*181e0*/  BRA `(.L_x_250) ;  /* 0xffffff8400dc7947 */ /* 0x000fea000383ffff */
.L_x_123:
[-C--:B------:R-:W-:Y:S02]  /*181f0*/  MOV R4, R0.reuse ;  /* 0x0000000000047202 */ /* 0x080fe40000000f00 */
[----:B------:R-:W-:-:S07]  /*18200*/  MOV R5, R0 ;  /* 0x0000000000057202 */ /* 0x000fce0000000f00 */
.L_x_251:
[----:B0-----:R0:W1:Y:S02]  /*18210*/  SYNCS.PHASECHK.TRANS64.TRYWAIT P0, [R112+URZ+0x80], R5 ;  /* 0x00008005700075a7 */ /* 0x00106400080011ff */
[----:B-1----:R-:W-:Y:S05]  /*18220*/  @!P0 NANOSLEEP.SYNCS 0x989680 ;  /* 0x009896800000895d */ /* 0x002fea0003900000 */
[----:B------:R-:W1:Y:S02]  /*18230*/  @!P0 SYNCS.PHASECHK.TRANS64 P0, [R112+URZ+0x80], R5 ;  /* 0x00008005700085a7 */ /* 0x000e6400080010ff */
[----:B-1----:R-:W-:Y:S05]  /*18240*/  @!P0 BRA `(.L_x_251) ;  /* 0xfffffffc00f08947 */ /* 0x002fea000383ffff */
[----:B------:R-:W-:Y:S05]  /*18250*/  BRA `(.L_x_252) ;  /* 0xffffff8c00007947 */ /* 0x000fea000383ffff */
.L_x_124:
[----:B------:R-:W-:-:S07]  /*18260*/  MOV R3, R2 ;  /* 0x0000000200037202 */ /* 0x000fce0000000f00 */
.L_x_253:
[----:B-1----:R1:W2:Y:S02]  /*18270*/  SYNCS.PHASECHK.TRANS64.TRYWAIT P0, [R112+URZ+0xa8], R3 ;  /* 0x0000a803700075a7 */ /* 0x0022a400080011ff */
[----:B--2---:R-:W-:Y:S05]  /*18280*/  @!P0 NANOSLEEP.SYNCS 0x989680 ;  /* 0x009896800000895d */ /* 0x004fea0003900000 */
[----:B------:R-:W2:Y:S02]  /*18290*/  @!P0 SYNCS.PHASECHK.TRANS64 P0, [R112+URZ+0xa8], R3 ;  /* 0x0000a803700085a7 */ /* 0x000ea400080010ff */
[----:B--2---:R-:W-:Y:S05]  /*182a0*/  @!P0 BRA `(.L_x_253) ;  /* 0xfffffffc00f08947 */ /* 0x004fea000383ffff */
[----:B------:R-:W-:Y:S05]  /*182b0*/  BRA `(.L_x_254) ;  /* 0xffffff8800f47947 */ /* 0x000fea000383ffff */
.L_x_125:
[-C--:B------:R-:W-:Y:S02]  /*182c0*/  MOV R2, R0.reuse ;  /* 0x0000000000027202 */ /* 0x080fe40000000f00 */
[----:B-1----:R-:W-:-:S07]  /*182d0*/  MOV R3, R0 ;  /* 0x0000000000037202 */ /* 0x002fce0000000f00 */
.L_x_255:
[----:B-1----:R1:W2:Y:S02]  /*182e0*/  SYNCS.PHASECHK.TRANS64.TRYWAIT P0, [R112+URZ+0x60], R3 ;  /* 0x00006003700075a7 */ /* 0x0022a400080011ff */
[----:B--2---:R-:W-:Y:S05]  /*182f0*/  @!P0 NANOSLEEP.SYNCS 0x989680 ;  /* 0x009896800000895d */ /* 0x004fea0003900000 */
[----:B------:R-:W2:Y:S02]  /*18300*/  @!P0 SYNCS.PHASECHK.TRANS64 P0, [R112+URZ+0x60], R3 ;  /* 0x00006003700085a7 */ /* 0x000ea400080010ff */
[----:B--2---:R-:W-:Y:S05]  /*18310*/  @!P0 BRA `(.L_x_255) ;  /* 0xfffffffc00f08947 */ /* 0x004fea000383ffff */
[----:B------:R-:W-:Y:S05]  /*18320*/  BRA `(.L_x_256) ;  /* 0xffffff8800e07947 */ /* 0x000fea000383ffff */
.L_x_126:
[-C--:B------:R-:W-:Y:S02]  /*18330*/  MOV R4, R0.reuse ;  /* 0x0000000000047202 */ /* 0x080fe40000000f00 */
[----:B------:R-:W-:-:S07]  /*18340*/  MOV R5, R0 ;  /* 0x0000000000057202 */ /* 0x000fce0000000f00 */
.L_x_257:
[----:B0-----:R0:W1:Y:S02]  /*18350*/  SYNCS.PHASECHK.TRANS64.TRYWAIT P0, [R112+URZ+0x70], R5 ;  /* 0x00007005700075a7 */ /* 0x00106400080011ff */
[----:B-1----:R-:W-:Y:S05]  /*18360*/  @!P0 NANOSLEEP.SYNCS 0x989680 ;  /* 0x009896800000895d */ /* 0x002fea0003900000 */
[----:B------:R-:W1:Y:S02]  /*18370*/  @!P0 SYNCS.PHASECHK.TRANS64 P0, [R112+URZ+0x70], R5 ;  /* 0x00007005700085a7 */ /* 0x000e6400080010ff */
[----:B-1----:R-:W-:Y:S05]  /*18380*/  @!P0 BRA `(.L_x_257) ;  /* 0xfffffffc00f08947 */ /* 0x002fea000383ffff */
[----:B------:R-:W-:Y:S05]  /*18390*/  BRA `(.L_x_258) ;  /* 0xffffff90003c7947 */ /* 0x000fea000383ffff */
.L_x_127:
[----:B------:R-:W-:-:S07]  /*183a0*/  MOV R3, R2 ;  /* 0x0000000200037202 */ /* 0x000fce0000000f00 */
.L_x_259:
[----:B-1----:R1:W2:Y:S02]  /*183b0*/  SYNCS.PHASECHK.TRANS64.TRYWAIT P0, [R112+URZ+0x90], R3 ;  /* 0x00009003700075a7 */ /* 0x0022a400080011ff */
[----:B--2---:R-:W-:Y:S05]  /*183c0*/  @!P0 NANOSLEEP.SYNCS 0x989680 ;  /* 0x009896800000895d */ /* 0x004fea0003900000 */
[----:B------:R-:W2:Y:S02]  /*183d0*/  @!P0 SYNCS.PHASECHK.TRANS64 P0, [R112+URZ+0x90], R3 ;  /* 0x00009003700085a7 */ /* 0x000ea400080010ff */
[----:B--2---:R-:W-:Y:S05]  /*183e0*/  @!P0 BRA `(.L_x_259) ;  /* 0xfffffffc00f08947 */ /* 0x004fea000383ffff */
[----:B------:R-:W-:Y:S05]  /*183f0*/  BRA `(.L_x_260) ;  /* 0xffffff9000307947 */ /* 0x000fea000383ffff */
.L_x_128:
[-C--:B------:R-:W-:Y:S02]  /*18400*/  MOV R2, R0.reuse ;  /* 0x0000000000027202 */ /* 0x080fe40000000f00 */
[----:B-1----:R-:W-:-:S07]  /*18410*/  MOV R3, R0 ;  /* 0x0000000000037202 */ /* 0x002fce0000000f00 */
.L_x_261:
[----:B-1----:R1:W2:Y:S02]  /*18420*/  SYNCS.PHASECHK.TRANS64.TRYWAIT P0, [R112+URZ+0xb8], R3 ;  /* 0x0000b803700075a7 */ /* 0x0022a400080011ff */
[----:B--2---:R-:W-:Y:S05]  /*18430*/  @!P0 NANOSLEEP.SYNCS 0x989680 ;  /* 0x009896800000895d */ /* 0x004fea0003900000 */
[----:B------:R-:W2:Y:S02]  /*18440*/  @!P0 SYNCS.PHASECHK.TRANS64 P0, [R112+URZ+0xb8], R3 ;  /* 0x0000b803700085a7 */ /* 0x000ea400080010ff */
[----:B--2---:R-:W-:Y:S05]  /*18450*/  @!P0 BRA `(.L_x_261) ;  /* 0xfffffffc00f08947 */ /* 0x004fea000383ffff */
[----:B------:R-:W-:Y:S05]  /*18460*/  BRA `(.L_x_262) ;  /* 0xffffff9000307947 */ /* 0x000fea000383ffff */
.L_x_130:
[----:B0-----:R0:W1:Y:S02]  /*18470*/  SYNCS.PHASECHK.TRANS64.TRYWAIT P0, [R112+URZ+0xc0], RZ ;  /* 0x0000c0ff700075a7 */ /* 0x00106400080011ff */
[----:B-1----:R-:W-:Y:S05]  /*18480*/  @!P0 NANOSLEEP.SYNCS 0x989680 ;  /* 0x009896800000895d */ /* 0x002fea0003900000 */
[----:B------:R-:W1:Y:S02]  /*18490*/  @!P0 SYNCS.PHASECHK.TRANS64 P0, [R112+URZ+0xc0], RZ ;  /* 0x0000c0ff700085a7 */ /* 0x000e6400080010ff */
[----:B-1----:R-:W-:Y:S05]  /*184a0*/  @!P0 BRA `(.L_x_130) ;  /* 0xfffffffc00f08947 */ /* 0x002fea000383ffff */
[----:B------:R-:W-:Y:S05]  /*184b0*/  BRA `(.L_x_263) ;  /* 0xffffff9400947947 */ /* 0x000fea000383ffff */
.L_x_139:
[----:B---3--:R3:W4:Y:S02]  /*184c0*/  SYNCS.PHASECHK.TRANS64.TRYWAIT P0, [R118+URZ+0xc8], RZ ;  /* 0x0000c8ff760075a7 */ /* 0x00872400080011ff */
[----:B----4-:R-:W-:Y:S05]  /*184d0*/  @!P0 NANOSLEEP.SYNCS 0x989680 ;  /* 0x009896800000895d */ /* 0x010fea0003900000 */
[----:B------:R-:W4:Y:S02]  /*184e0*/  @!P0 SYNCS.PHASECHK.TRANS64 P0, [R118+URZ+0xc8], RZ ;  /* 0x0000c8ff760085a7 */ /* 0x000f2400080010ff */
[----:B----4-:R-:W-:Y:S05]  /*184f0*/  @!P0 BRA `(.L_x_139) ;  /* 0xfffffffc00f08947 */ /* 0x010fea000383ffff */
[----:B------:R-:W-:Y:S05]  /*18500*/  BRA `(.L_x_264) ;  /* 0xffffffb800887947 */ /* 0x000fea000383ffff */
.L_x_148:
[----:B------:R-:W-:-:S07]  /*18510*/  MOV R5, R4 ;  /* 0x0000000400057202 */ /* 0x000fce0000000f00 */
.L_x_265:
[----:B0-----:R0:W1:Y:S02]  /*18520*/  SYNCS.PHASECHK.TRANS64.TRYWAIT P0, [R118+URZ+0xa8], R5 ;  /* 0x0000a805760075a7 */ /* 0x00106400080011ff */
[----:B-1----:R-:W-:Y:S05]  /*18530*/  @!P0 NANOSLEEP.SYNCS 0x989680 ;  /* 0x009896800000895d */ /* 0x002fea0003900000 */
[----:B------:R-:W1:Y:S02]  /*18540*/  @!P0 SYNCS.PHASECHK.TRANS64 P0, [R118+URZ+0xa8], R5 ;  /* 0x0000a805760085a7 */ /* 0x000e6400080010ff */
[----:B-1----:R-:W-:Y:S05]  /*18550*/  @!P0 BRA `(.L_x_265) ;  /* 0xfffffffc00f08947 */ /* 0x002fea000383ffff */
[----:B------:R-:W-:Y:S05]  /*18560*/  BRA `(.L_x_266) ;  /* 0xffffffe000b07947 */ /* 0x000fea000383ffff */
.L_x_149:
[----:B------:R-:W-:-:S07]  /*18570*/  MOV R3, R2 ;  /* 0x0000000200037202 */ /* 0x000fce0000000f00 */
.L_x_267:
[----:B-1----:R1:W2:Y:S02]  /*18580*/  SYNCS.PHASECHK.TRANS64.TRYWAIT P0, [R118+URZ+0xb8], R3 ;  /* 0x0000b803760075a7 */ /* 0x0022a400080011ff */
[----:B--2---:R-:W-:Y:S05]  /*18590*/  @!P0 NANOSLEEP.SYNCS 0x989680 ;  /* 0x009896800000895d */ /* 0x004fea0003900000 */
[----:B------:R-:W2:Y:S02]  /*185a0*/  @!P0 SYNCS.PHASECHK.TRANS64 P0, [R118+URZ+0xb8], R3 ;  /* 0x0000b803760085a7 */ /* 0x000ea400080010ff */
[----:B--2---:R-:W-:Y:S05]  /*185b0*/  @!P0 BRA `(.L_x_267) ;  /* 0xfffffffc00f08947 */ /* 0x004fea000383ffff */
[----:B------:R-:W-:Y:S05]  /*185c0*/  BRA `(.L_x_268) ;  /* 0xffffffe000a07947 */ /* 0x000fea000383ffff */
.L_x_154:
[----:B0-----:R0:W1:Y:S02]  /*185d0*/  SYNCS.PHASECHK.TRANS64.TRYWAIT P0, [R3+URZ+0xe8], RZ ;  /* 0x0000e8ff030075a7 */ /* 0x00106400080011ff */
[----:B-1----:R-:W-:Y:S05]  /*185e0*/  @!P0 NANOSLEEP.SYNCS 0x989680 ;  /* 0x009896800000895d */ /* 0x002fea0003900000 */
[----:B------:R-:W1:Y:S02]  /*185f0*/  @!P0 SYNCS.PHASECHK.TRANS64 P0, [R3+URZ+0xe8], RZ ;  /* 0x0000e8ff030085a7 */ /* 0x000e6400080010ff */
[----:B-1----:R-:W-:Y:S05]  /*18600*/  @!P0 BRA `(.L_x_154) ;  /* 0xfffffffc00f08947 */ /* 0x002fea000383ffff */
[----:B------:R-:W-:Y:S05]  /*18610*/  BRA `(.L_x_269) ;  /* 0xffffffe400447947 */ /* 0x000fea000383ffff */
        .weak           $__internal_0_$__cuda_sm10x_tcgen05_guardrail_trap_col_being_dealloced_not_returned_by_alloc
        .type           $__internal_0_$__cuda_sm10x_tcgen05_guardrail_trap_col_being_dealloced_not_returned_by_alloc,@function
        .size           $__internal_0_$__cuda_sm10x_tcgen05_guardrail_trap_col_being_dealloced_not_returned_by_alloc,($__internal_1_$__cuda_sm10x_tcgen05_guardrail_trap_phase_invalid_during_alloc - $__internal_0_$__cuda_sm10x_tcgen05_guardrail_trap_col_being_dealloced_not_returned_by_alloc)
$__internal_0_$__cuda_sm10x_tcgen05_guardrail_trap_col_being_dealloced_not_returned_by_alloc:
[----:B------:R-:W-:Y:S05]  /*18620*/  BPT.TRAP 0x1 ;  /* 0x000000040000795c */ /* 0x000fea0000300000 */
[----:B------:R-:W-:-:S04]  /*18630*/  HFMA2 R3, -RZ, RZ, 0, 0 ;  /* 0x00000000ff037431 */ /* 0x000fc800000001ff */
[----:B------:R-:W-:Y:S05]  /*18640*/  RET.REL.NODEC R2 `(kernel_cutlass_dkdv_bwd_cudnnsdpabwdfmha_dkdv_d256_sm100BlackwellFusedAttentionDKDVKernel_object_at__TiledMMA_ThrLayoutVMNK21111000_PermutationMNK____MMAAtom_ThrID21_ShapeMNK2566416_TVLay_2) ;  /* 0xfffffe78026c7950 */ /* 0x000fea0003c3ffff */
        .weak           $__internal_1_$__cuda_sm10x_tcgen05_guardrail_trap_phase_invalid_during_alloc
        .type           $__internal_1_$__cuda_sm10x_tcgen05_guardrail_trap_phase_invalid_during_alloc,@function
        .size           $__internal_1_$__cuda_sm10x_tcgen05_guardrail_trap_phase_invalid_during_alloc,($__internal_2_$__cuda_sm10x_tcgen05_guardrail_trap_unallocated_columns_being_dealloced - $__internal_1_$__cuda_sm10x_tcgen05_guardrail_trap_phase_invalid_during_alloc)
$__internal_1_$__cuda_sm10x_tcgen05_guardrail_trap_phase_invalid_during_alloc:
[----:B------:R-:W-:Y:S05]  /*18650*/  BPT.TRAP 0x1 ;  /* 0x000000040000795c */ /* 0x000fea0000300000 */
[----:B------:R-:W-:-:S04]  /*18660*/  MOV R3, 0x0 ;  /* 0x0000000000037802 */ /* 0x000fc80000000f00 */
[----:B------:R-:W-:Y:S05]  /*18670*/  RET.REL.NODEC R2 `(kernel_cutlass_dkdv_bwd_cudnnsdpabwdfmha_dkdv_d256_sm100BlackwellFusedAttentionDKDVKernel_object_at__TiledMMA_ThrLayoutVMNK21111000_PermutationMNK____MMAAtom_ThrID21_ShapeMNK2566416_TVLay_2) ;  /* 0xfffffe7802607950 */ /* 0x000fea0003c3ffff */
        .weak           $__internal_2_$__cuda_sm10x_tcgen05_guardrail_trap_unallocated_columns_being_dealloced
        .type           $__internal_2_$__cuda_sm10x_tcgen05_guardrail_trap_unallocated_columns_being_dealloced,@function
        .size           $__internal_2_$__cuda_sm10x_tcgen05_guardrail_trap_unallocated_columns_being_dealloced,($__internal_3_$__cuda_sm20_div_u16 - $__internal_2_$__cuda_sm10x_tcgen05_guardrail_trap_unallocated_columns_being_dealloced)
$__internal_2_$__cuda_sm10x_tcgen05_guardrail_trap_unallocated_columns_being_dealloced:
[----:B------:R-:W-:Y:S05]  /*18680*/  BPT.TRAP 0x1 ;  /* 0x000000040000795c */ /* 0x000fea0000300000 */
[----:B------:R-:W-:-:S04]  /*18690*/  HFMA2 R3, -RZ, RZ, 0, 0 ;  /* 0x00000000ff037431 */ /* 0x000fc800000001ff */
[----:B------:R-:W-:Y:S05]  /*186a0*/  RET.REL.NODEC R2 `(kernel_cutlass_dkdv_bwd_cudnnsdpabwdfmha_dkdv_d256_sm100BlackwellFusedAttentionDKDVKernel_object_at__TiledMMA_ThrLayoutVMNK21111000_PermutationMNK____MMAAtom_ThrID21_ShapeMNK2566416_TVLay_2) ;  /* 0xfffffe7802547950 */ /* 0x000fea0003c3ffff */
        .weak           $__internal_3_$__cuda_sm20_div_u16
        .type           $__internal_3_$__cuda_sm20_div_u16,@function
        .size           $__internal_3_$__cuda_sm20_div_u16,(.L_x_446 - $__internal_3_$__cuda_sm20_div_u16)
$__internal_3_$__cuda_sm20_div_u16:
[----:B------:R-:W0:Y:S01]  /*186b0*/  I2F.U16 R2, R4 ;  /* 0x0000000400027306 */ /* 0x000e220000101000 */
[----:B------:R-:W-:-:S07]  /*186c0*/  IMAD.MOV.U32 R0, RZ, RZ, 0x4b800000 ;  /* 0x4b800000ff007424 */ /* 0x000fce00078e00ff */
[----:B------:R-:W-:Y:S01]  /*186d0*/  I2F.U16.RZ R3, R3 ;  /* 0x0000000300037306 */ /* 0x000fe2000010d000 */
[C---:B0-----:R-:W-:Y:S02]  /*186e0*/  FSETP.GEU.AND P0, PT, |R2|.reuse, 1.175494350822287508e-38, PT ;  /* 0x008000000200780b */ /* 0x041fe40003f0e200 */
[----:B------:R-:W-:Y:S02]  /*186f0*/  FSETP.GT.AND P1, PT, |R2|, 8.50705917302346158658e+37, PT ;  /* 0x7e8000000200780b */ /* 0x000fe40003f24200 */
[----:B------:R-:W-:Y:S02]  /*18700*/  FSEL R0, R0, 1, !P0 ;  /* 0x3f80000000007808 */ /* 0x000fe40004000000 */
[----:B------:R-:W-:Y:S02]  /*18710*/  ISETP.NE.U32.AND P0, PT, R4, RZ, PT ;  /* 0x000000ff0400720c */ /* 0x000fe40003f05070 */
[----:B------:R-:W-:-:S05]  /*18720*/  FSEL R0, R0, 0.25, !P1 ;  /* 0x3e80000000007808 */ /* 0x000fca0004800000 */
[----:B------:R-:W-:-:S06]  /*18730*/  FMUL R2, R2, R0 ;  /* 0x0000000002027220 */ /* 0x000fcc0000400000 */
[----:B------:R-:W0:Y:S02]  /*18740*/  MUFU.RCP R2, R2 ;  /* 0x0000000200027308 */ /* 0x000e240000001000 */
[----:B0-----:R-:W-:Y:S01]  /*18750*/  FMUL R0, R0, R2 ;  /* 0x0000000200007220 */ /* 0x001fe20000400000 */
[----:B------:R-:W-:-:S03]  /*18760*/  IMAD.MOV.U32 R2, RZ, RZ, R5 ;  /* 0x000000ffff027224 */ /* 0x000fc600078e0005 */
[----:B------:R-:W-:-:S04]  /*18770*/  VIADD R0, R0, 0x2 ;  /* 0x0000000200007836 */ /* 0x000fc80000000000 */
[----:B------:R-:W-:Y:S01]  /*18780*/  FMUL.RZ R0, R3, R0 ;  /* 0x0000000003007220 */ /* 0x000fe2000040c000 */
[----:B------:R-:W-:-:S05]  /*18790*/  HFMA2 R3, -RZ, RZ, 0, 0 ;  /* 0x00000000ff037431 */ /* 0x000fca00000001ff */
[----:B------:R-:W0:Y:S02]  /*187a0*/  F2I.U32.TRUNC.NTZ R0, R0 ;  /* 0x0000000000007305 */ /* 0x000e24000020f000 */
[----:B0-----:R-:W-:Y:S02]  /*187b0*/  LOP3.LUT R0, R0, 0xffff, RZ, 0xc0, !PT ;  /* 0x0000ffff00007812 */ /* 0x001fe400078ec0ff */
[----:B------:R-:W-:Y:S01]  /*187c0*/  @!P0 MOV R0, 0xffffffff ;  /* 0xffffffff00008802 */ /* 0x000fe20000000f00 */
[----:B------:R-:W-:Y:S06]  /*187d0*/  RET.REL.NODEC R2 `(kernel_cutlass_dkdv_bwd_cudnnsdpabwdfmha_dkdv_d256_sm100BlackwellFusedAttentionDKDVKernel_object_at__TiledMMA_ThrLayoutVMNK21111000_PermutationMNK____MMAAtom_ThrID21_ShapeMNK2566416_TVLay_2) ;  /* 0xfffffe7802087950 */ /* 0x000fec0003c3ffff */
.L_x_270:
[----:B------:R-:W-:-:S00]  /*187e0*/  BRA `(.L_x_270) ;  /* 0xfffffffc00fc7947 */ /* 0x000fc0000383ffff */
[----:B------:R-:W-:-:S00]  /*187f0*/  NOP ;  /* 0x0000000000007918 */ /* 0x000fc00000000000 */
        /* <DEDUP_REMOVED lines=8> */
.L_x_446:


//--------------------- .text.kernel_cutlass_kernel_cudnnsdpabwdfmha_dq_d256_sm100BlackwellFusedAttentionDQKernel_object_at_____Int32_Int32_Int32_TiledMMA_ThrLayoutVMNK21111000_PermutationMNK____MMAAtom_ThrID21_ShapeM_1 --------------------------
	.section	.text.kernel_cutlass_kernel_cudnnsdpabwdfmha_dq_d256_sm100BlackwellFusedAttentionDQKernel_object_at_____Int32_Int32_Int32_TiledMMA_ThrLayoutVMNK21111000_PermutationMNK____MMAAtom_ThrID21_ShapeM_1,"ax",@progbits
	.align	128
        .global         kernel_cutlass_kernel_cudnnsdpabwdfmha_dq_d256_sm100BlackwellFusedAttentionDQKernel_object_at_____Int32_Int32_Int32_TiledMMA_ThrLayoutVMNK21111000_PermutationMNK____MMAAtom_ThrID21_ShapeM_1
        .type           kernel_cutlass_kernel_cudnnsdpabwdfmha_dq_d256_sm100BlackwellFusedAttentionDQKernel_object_at_____Int32_Int32_Int32_TiledMMA_ThrLayoutVMNK21111000_PermutationMNK____MMAAtom_ThrID21_ShapeM_1,@function
        .size           kernel_cutlass_kernel_cudnnsdpabwdfmha_dq_d256_sm100BlackwellFusedAttentionDQKernel_object_at_____Int32_Int32_Int32_TiledMMA_ThrLayoutVMNK21111000_PermutationMNK____MMAAtom_ThrID21_ShapeM_1,(.L_x_449 - kernel_cutlass_kernel_cudnnsdpabwdfmha_dq_d256_sm100BlackwellFusedAttentionDQKernel_object_at_____Int32_Int32_Int32_TiledMMA_ThrLayoutVMNK21111000_PermutationMNK____MMAAtom_ThrID21_ShapeM_1)
        .other          kernel_cutlass_kernel_cudnnsdpabwdfmha_dq_d256_sm100BlackwellFusedAttentionDQKernel_object_at_____Int32_Int32_Int32_TiledMMA_ThrLayoutVMNK21111000_PermutationMNK____MMAAtom_ThrID21_ShapeM_1,@"STO_CUDA_ENTRY STV_DEFAULT"
kernel_cutlass_kernel_cudnnsdpabwdfmha_dq_d256_sm100BlackwellFusedAttentionDQKernel_object_at_____Int32_Int32_Int32_TiledMMA_ThrLayoutVMNK21111000_PermutationMNK____MMAAtom_ThrID21_ShapeM_1:
.text.kernel_cutlass_kernel_cudnnsdpabwdfmha_dq_d256_sm100BlackwellFusedAttentionDQKernel_object_at_____Int32_Int32_Int32_TiledMMA_ThrLayoutVMNK21111000_PermutationMNK____MMAAtom_ThrID21_ShapeM_1:
[----:B------:R-:W0:Y:S01]  /*0000*/  LDC R1, c[0x0][0x37c] ;  /* 0x0000df00ff017b82 */ /* 0x000e220000000800 */
[----:B------:R-:W1:Y:S01]  /*0010*/  S2R R5, SR_TID.X ;  /* 0x0000000000057919 */ /* 0x000e620000002100 */
[----:B------:R-:W2:Y:S06]  /*0020*/  LDCU.U8 UR9, c[0x0][0x3a0] ;  /* 0x00007400ff0977ac */ /* 0x000eac0008000000 */
[----:B------:R-:W3:Y:S01]  /*0030*/  S2UR UR4, SR_CgaCtaId ;  /* 0x00000000000479c3 */ /* 0x000ee20000008800 */
[----:B------:R-:W4:Y:S01]  /*0040*/  LDCU.U8 UR8, c[0x0][0x39f] ;  /* 0x000073e0ff0877ac */ /* 0x000f220008000000 */
[----:B------:R-:W5:Y:S06]  /*0050*/  LDCU.U8 UR7, c[0x0][0x39d] ;  /* 0x000073a0ff0777ac */ /* 0x000f6c0008000000 */
[----:B------:R-:W0:Y:S01]  /*0060*/  S2UR UR11, SR_CTAID.X ;  /* 0x00000000000b79c3 */ /* 0x000e220000002500 */
[----:B------:R-:W3:Y:S01]  /*0070*/  LDCU.U8 UR6, c[0x0][0x39c] ;  /* 0x00007380ff0677ac */ /* 0x000ee20008000000 */
[----:B------:R-:W3:Y:S01]  /*0080*/  LDCU.U8 UR5, c[0x0][0x39a] ;  /* 0x00007340ff0577ac */ /* 0x000ee20008000000 */
[----:B------:R-:W0:Y:S01]  /*0090*/  LDCU.U8 UR12, c[0x0][0x399] ;  /* 0x00007320ff0c77ac */ /* 0x000e220008000000 */
[----:B--2---:R-:W-:-:S02]  /*00a0*/  ULOP3.LUT UR9, UR9, 0x1, URZ, 0xc0, !UPT ;  /* 0x0000000109097892 */ /* 0x004fc4000f8ec0ff */
[----:B----4-:R-:W-:Y:S02]  /*00b0*/  ULOP3.LUT UR8, UR8, 0x1, URZ, 0xc0, !UPT ;  /* 0x0000000108087892 */ /* 0x010fe4000f8ec0ff */
[----:B------:R-:W-:Y:S02]  /*00c0*/  UISETP.NE.U32.AND UP2, UPT, UR9, 0x1, UPT ;  /* 0x000000010900788c */ /* 0x000fe4000bf45070 */
[----:B-----5:R-:W-:Y:S01]  /*00d0*/  ULOP3.LUT UR7, UR7, 0x1, URZ, 0xc0, !UPT ;  /* 0x0000000107077892 */ /* 0x020fe2000f8ec0ff */
[----:B-1----:R-:W-:Y:S01]  /*00e0*/  SHF.R.U32.HI R0, RZ, 0x5, R5 ;  /* 0x00000005ff007819 */ /* 0x002fe20000011605 */
[----:B------:R-:W-:Y:S01]  /*00f0*/  UMOV UR18, 0x20 ;  /* 0x0000002000127882 */ /* 0x000fe20000000000 */
[----:B------:R-:W-:Y:S01]  /*0100*/  UMOV UR16, 0x80 ;  /* 0x0000008000107882 */ /* 0x000fe20000000000 */
[----:B------:R-:W-:Y:S01]  /*0110*/  UP2UR UR34, UPR, URZ, 0x4 ;  /* 0x00000004ff227883 */ /* 0x000fe20008000000 */
[----:B------:R-:W-:Y:S01]  /*0120*/  R2UR UR31, R0 ;  /* 0x00000000001f72ca */ /* 0x000fe200000e0000 */
[----:B---3--:R-:W-:-:S02]  /*0130*/  ULOP3.LUT UR6, UR6, 0x1, URZ, 0xc0, !UPT ;  /* 0x0000000106067892 */ /* 0x008fc4000f8ec0ff */
[----:B------:R-:W-:Y:S02]  /*0140*/  ULOP3.LUT UR5, UR5, 0x1, URZ, 0xc0, !UPT ;  /* 0x0000000105057892 */ /* 0x000fe4000f8ec0ff */
[----:B------:R-:W-:Y:S02]  /*0150*/  ULEA.HI UR23, UR4, UR4, URZ, 0x1 ;  /* 0x0000000404177291 */ /* 0x000fe4000f8f08ff */
[----:B------:R-:W-:Y:S02]  /*0160*/  UISETP.NE.U32.AND UP3, UPT, UR8, 0x1, UPT ;  /* 0x000000010800788c */ /* 0x000fe4000bf65070 */
[----:B------:R-:W-:Y:S02]  /*0170*/  UISETP.NE.U32.AND UP2, UPT, UR7, 0x1, UPT ;  /* 0x000000010700788c */ /* 0x000fe4000bf45070 */
[----:B0-----:R-:W-:Y:S02]  /*0180*/  ULOP3.LUT UR12, UR12, 0x1, URZ, 0xc0, !UPT ;  /* 0x000000010c0c7892 */ /* 0x001fe4000f8ec0ff */
[----:B------:R-:W-:-:S02]  /*0190*/  UISETP.NE.AND UP1, UPT, UR31, URZ, UPT ;  /* 0x000000ff1f00728c */ /* 0x000fc4000bf25270 */
[----:B------:R-:W-:Y:S02]  /*01a0*/  UISETP.NE.AND UP0, UPT, UR31, 0x9, UPT ;  /* 0x000000091f00788c */ /* 0x000fe4000bf05270 */
[----:B------:R-:W-:Y:S02]  /*01b0*/  ULOP3.LUT UR14, UR11, 0x1, URZ, 0xc0, !UPT ;  /* 0x000000010b0e7892 */ /* 0x000fe4000f8ec0ff */
[----:B------:R-:W-:Y:S02]  /*01c0*/  UISETP.NE.U32.AND UP6, UPT, UR6, 0x1, UPT ;  /* 0x000000010600788c */ /* 0x000fe4000bfc5070 */
[----:B------:R-:W-:Y:S01]  /*01d0*/  PLOP3.LUT P6, PT, PT, PT, UP0, 0x80, 0x8 ;  /* 0x000000000008781c */ /* 0x000fe20003fcf008 */
[----:B------:R-:W-:Y:S02]  /*01e0*/  UP2UR UR33, UPR, URZ, 0x8 ;  /* 0x00000008ff217883 */ /* 0x000fe40008000000 */
[----:B------:R-:W-:-:S04]  /*01f0*/  @!UP1 UIADD3 UR18, UPT, UPT, -UR18, 0x100000, URZ ;  /* 0x0010000012129890 */ /* 0x000fc8000fffe1ff */
[----:B------:R-:W-:Y:S02]  /*0200*/  @!UP1 USHF.L.U32 UR19, UR18, 0xb, URZ ;  /* 0x0000000b12139899 */ /* 0x000fe400080006ff */
[----:B------:R-:W-:Y:S01]  /*0210*/  @!UP1 USHF.L.U32 UR18, UR18, 0x1, URZ ;  /* 0x0000000112129899 */ /* 0x000fe200080006ff */
[----:B------:R-:W-:Y:S01]  /*0220*/  @!UP1 UMOV UR8, 0x400 ;  /* 0x0000040000089882 */ /* 0x000fe20000000000 */
[----:B------:R-:W-:-:S04]  /*0230*/  @!UP1 UIADD3 UR16, UPT, UPT, -UR16, 0x100000, URZ ;  /* 0x0010000010109890 */ /* 0x000fc8000fffe1ff */
[----:B------:R-:W-:Y:S02]  /*0240*/  @!UP1 USHF.L.U32 UR17, UR16, 0xb, URZ ;  /* 0x0000000b10119899 */ /* 0x000fe400080006ff */
[----:B------:R-:W-:Y:S02]  /*0250*/  @!UP1 USHF.L.U32 UR16, UR16, 0x1, URZ ;  /* 0x0000000110109899 */ /* 0x000fe400080006ff */
[----:B------:R-:W-:Y:S02]  /*0260*/  ULOP3.LUT UR23, UR23, 0xfffffffe, URZ, 0xc0, !UPT ;  /* 0xfffffffe17177892 */ /* 0x000fe4000f8ec0ff */
[----:B------:R-:W-:Y:S02]  /*0270*/  UP2UR UR32, UPR, URZ, 0x4 ;  /* 0x00000004ff207883 */ /* 0x000fe40008000000 */
[----:B------:R-:W-:Y:S02]  /*0280*/  @!UP1 ULEA UR8, UR4, UR8, 0x18 ;  /* 0x0000000804089291 */ /* 0x000fe4000f8ec0ff */
[----:B------:R-:W-:Y:S01]  /*0290*/  UISETP.NE.U32.AND UP5, UPT, UR5, 0x1, UPT ;  /* 0x000000010500788c */ /* 0x000fe2000bfa5070 */
[----:B------:R-:W-:Y:S10]  /*02a0*/  BRA.U UP0, `(.L_x_271) ;  /* 0x0000000100447547 */ /* 0x000ff4000b800000 */
[----:B------:R-:W0:Y:S02]  /*02b0*/  LDCU.64 UR6, c[0x0][0x348] ;  /* 0x00006900ff0677ac */ /* 0x000e240008000a00 */
[----:B0-----:R-:W-:-:S04]  /*02c0*/  UIADD3 UR28, UP0, UPT, UR6, 0x40, URZ ;  /* 0x00000040061c7890 */ /* 0x001fc8000ff1e0ff */
[----:B------:R-:W-:Y:S02]  /*02d0*/  UIADD3.X UR29, UPT, UPT, URZ, UR7, URZ, UP0, !UPT ;  /* 0x00000007ff1d7290 */ /* 0x000fe400087fe4ff */
[----:B------:R-:W-:-:S04]  /*02e0*/  UIADD3 UR26, UP0, UPT, UR6, 0x100, URZ ;  /* 0x00000100061a7890 */ /* 0x000fc8000ff1e0ff */
[----:B------:R-:W-:Y:S02]  /*02f0*/  UIADD3.X UR27, UPT, UPT, URZ, UR7, URZ, UP0, !UPT ;  /* 0x00000007ff1b7290 */ /* 0x000fe400087fe4ff */
[----:B------:R-:W-:Y:S01]  /*0300*/  UIADD3 UR24, UP0, UPT, UR6, 0x1c0, URZ ;  /* 0x000001c006187890 */ /* 0x000fe2000ff1e0ff */
[----:B------:R0:W-:Y:S03]  /*0310*/  UTMACCTL.PF [UR28] ;  /* 0x000000001c0079b9 */ /* 0x0001e60008040000 */
[----:B------:R-:W-:-:S03]  /*0320*/  UIADD3.X UR25, UPT, UPT, URZ, UR7, URZ, UP0, !UPT ;  /* 0x00000007ff197290 */ /* 0x000fc600087fe4ff */
[----:B------:R0:W-:Y:S01]  /*0330*/  UTMACCTL.PF [UR26] ;  /* 0x000000001a0079b9 */ /* 0x0001e20008040000 */
[----:B------:R-:W-:-:S05]  /*0340*/  UIADD3 UR20, UP0, UPT, UR6, 0x280, URZ ;  /* 0x0000028006147890 */ /* 0x000fca000ff1e0ff */
[----:B------:R0:W-:Y:S01]  /*0350*/  UTMACCTL.PF [UR24] ;  /* 0x00000000180079b9 */ /* 0x0001e20008040000 */
[----:B------:R-:W-:Y:S02]  /*0360*/  UIADD3.X UR21, UPT, UPT, URZ, UR7, URZ, UP0, !UPT ;  /* 0x00000007ff157290 */ /* 0x000fe400087fe4ff */
[----:B------:R-:W-:-:S04]  /*0370*/  UIADD3 UR6, UP0, UPT, UR6, 0x340, URZ ;  /* 0x0000034006067890 */ /* 0x000fc8000ff1e0ff */
[----:B------:R-:W-:-:S03]  /*0380*/  UIADD3.X UR7, UPT, UPT, URZ, UR7, URZ, UP0, !UPT ;  /* 0x00000007ff077290 */ /* 0x000fc600087fe4ff */
[----:B------:R0:W-:Y:S06]  /*0390*/  UTMACCTL.PF [UR20] ;  /* 0x00000000140079b9 */ /* 0x0001ec0008040000 */
[----:B------:R0:W-:Y:S02]  /*03a0*/  UTMACCTL.PF [UR6] ;  /* 0x00000000060079b9 */ /* 0x0001e40008040000 */
[----:B0-----:R-:W-:Y:S01]  /*03b0*/  NOP ;  /* 0x0000000000007918 */ /* 0x001fe20000000000 */
.L_x_271:
[----:B------:R-:W-:Y:S05]  /*03c0*/  BRA.U UP1, `(.L_x_272) ;  /* 0x0000000101347547 */ /* 0x000fea000b800000 */
[----:B------:R-:W0:Y:S01]  /*03d0*/  S2UR UR6, SR_CgaCtaId ;  /* 0x00000000000679c3 */ /* 0x000e220000008800 */
[----:B------:R-:W-:Y:S01]  /*03e0*/  UMOV UR7, 0x400 ;  /* 0x0000040000077882 */ /* 0x000fe20000000000 */
[----:B------:R-:W-:Y:S02]  /*03f0*/  UMOV UR5, 0x1 ;  /* 0x0000000100057882 */ /* 0x000fe40000000000 */
[----:B------:R-:W-:-:S04]  /*0400*/  UIADD3 UR20, UPT, UPT, -UR5, 0x100000, URZ ;  /* 0x0010000005147890 */ /* 0x000fc8000fffe1ff */
[----:B------:R-:W-:Y:S02]  /*0410*/  USHF.L.U32 UR21, UR20, 0xb, URZ ;  /* 0x0000000b14157899 */ /* 0x000fe400080006ff */
[----:B------:R-:W-:Y:S02]  /*0420*/  USHF.L.U32 UR20, UR20, 0x1, URZ ;  /* 0x0000000114147899 */ /* 0x000fe400080006ff */
[----:B0-----:R-:W-:Y:S01]  /*0430*/  ULEA UR6, UR6, UR7, 0x18 ;  /* 0x0000000706067291 */ /* 0x001fe2000f8ec0ff */
[----:B------:R-:W0:Y:S11]  /*0440*/  FENCE.VIEW.ASYNC.S ;  /* 0x00000000000073c6 */ /* 0x000e360000000000 */
[----:B0-----:R0:W1:Y:S01]  /*0450*/  SYNCS.EXCH.64 URZ, [UR6], UR20 ;  /* 0x0000001406ff75b2 */ /* 0x0010620008000100 */
[----:B------:R0:W2:Y:S01]  /*0460*/  SYNCS.EXCH.64 URZ, [UR6+0x8], UR20 ;  /* 0x0000081406ff75b2 */ /* 0x0000a20008000100 */
[----:B------:R0:W3:Y:S01]  /*0470*/  SYNCS.EXCH.64 URZ, [UR6+0x10], UR20 ;  /* 0x0000101406ff75b2 */ /* 0x0000e20008000100 */
[----:B------:R0:W4:Y:S01]  /*0480*/  SYNCS.EXCH.64 URZ, [UR6+0x18], UR20 ;  /* 0x0000181406ff75b2 */ /* 0x0001220008000100 */
[----:B------:R-:W-:Y:S01]  /*0490*/  NOP ;  /* 0x0000000000007918 */ /* 0x000fe20000000000 */
.L_x_272:
[----:B------:R-:W-:Y:S05]  /*04a0*/  BRA.U UP1, `(.L_x_273) ;  /* 0x0000000101b87547 */ /* 0x000fea000b800000 */
[----:B------:R-:W-:Y:S01]  /*04b0*/  UMOV UR10, 0x400 ;  /* 0x00000400000a7882 */ /* 0x000fe20000000000 */
[----:B0-----:R-:W-:Y:S01]  /*04c0*/  UMOV UR20, 0x1 ;  /* 0x0000000100147882 */ /* 0x001fe20000000000 */
[----:B------:R-:W-:Y:S02]  /*04d0*/  ULEA UR10, UR4, UR10, 0x18 ;  /* 0x0000000a040a7291 */ /* 0x000fe4000f8ec0ff */
[----:B------:R-:W-:-:S04]  /*04e0*/  UIADD3 UR20, UPT, UPT, -UR20, 0x100000, URZ ;  /* 0x0010000014147890 */ /* 0x000fc8000fffe1ff */
[----:B------:R-:W-:Y:S02]  /*04f0*/  USHF.L.U32 UR21, UR20, 0xb, URZ ;  /* 0x0000000b14157899 */ /* 0x000fe400080006ff */
[----:B------:R-:W-:Y:S01]  /*0500*/  USHF.L.U32 UR20, UR20, 0x1, URZ ;  /* 0x0000000114147899 */ /* 0x000fe200080006ff */
[----:B------:R-:W-:Y:S01]  /*0510*/  UMOV UR7, 0x100 ;  /* 0x0000010000077882 */ /* 0x000fe20000000000 */
[----:B------:R-:W-:Y:S01]  /*0520*/  UMOV UR9, 0x400 ;  /* 0x0000040000097882 */ /* 0x000fe20000000000 */
[----:B------:R-:W-:-:S04]  /*0530*/  UIADD3 UR24, UPT, UPT, -UR7, 0x100000, URZ ;  /* 0x0010000007187890 */ /* 0x000fc8000fffe1ff */
[----:B------:R-:W-:Y:S02]  /*0540*/  USHF.L.U32 UR25, UR24, 0xb, URZ ;  /* 0x0000000b18197899 */ /* 0x000fe400080006ff */
[----:B------:R-:W-:Y:S01]  /*0550*/  USHF.L.U32 UR24, UR24, 0x1, URZ ;  /* 0x0000000118187899 */ /* 0x000fe200080006ff */
[----:B------:R-:W-:Y:S01]  /*0560*/  UMOV UR6, 0x20 ;  /* 0x0000002000067882 */ /* 0x000fe20000000000 */
[----:B------:R-:W-:Y:S01]  /*0570*/  UMOV UR5, 0x80 ;  /* 0x0000008000057882 */ /* 0x000fe20000000000 */
[----:B------:R-:W-:Y:S02]  /*0580*/  ULEA UR9, UR4, UR9, 0x18 ;  /* 0x0000000904097291 */ /* 0x000fe4000f8ec0ff */
[----:B------:R-:W-:-:S04]  /*0590*/  UIADD3 UR6, UPT, UPT, -UR6, 0x100000, URZ ;  /* 0x0010000006067890 */ /* 0x000fc8000fffe1ff */
[----:B------:R-:W-:Y:S02]  /*05a0*/  USHF.L.U32 UR7, UR6, 0xb, URZ ;  /* 0x0000000b06077899 */ /* 0x000fe400080006ff */
[----:B------:R-:W-:Y:S02]  /*05b0*/  USHF.L.U32 UR6, UR6, 0x1, URZ ;  /* 0x0000000106067899 */ /* 0x000fe400080006ff */
[----:B------:R-:W-:-:S04]  /*05c0*/  UIADD3 UR26, UPT, UPT, -UR5, 0x100000, URZ ;  /* 0x00100000051a7890 */ /* 0x000fc8000fffe1ff */
[----:B------:R-:W-:Y:S02]  /*05d0*/  USHF.L.U32 UR27, UR26, 0xb, URZ ;  /* 0x0000000b1a1b7899 */ /* 0x000fe400080006ff */
[----:B------:R-:W-:Y:S01]  /*05e0*/  USHF.L.U32 UR26, UR26, 0x1, URZ ;  /* 0x000000011a1a7899 */ /* 0x000fe200080006ff */
[----:B------:R-:W0:Y:S02]  /*05f0*/  FENCE.VIEW.ASYNC.S ;  /* 0x00000000000073c6 */ /* 0x000e240000000000 */
[----:B0-----:R5:W0:Y:S01]  /*0600*/  SYNCS.EXCH.64 URZ, [UR10+0x40], UR20 ;  /* 0x000040140aff75b2 */ /* 0x001a220008000100 */
[----:B------:R5:W4:Y:S01]  /*0610*/  SYNCS.EXCH.64 URZ, [UR10+0x48], UR20 ;  /* 0x000048140aff75b2 */ /* 0x000b220008000100 */
        /* <DEDUP_REMOVED lines=21> */
[----:B------:R5:W0:Y:S02]  /*0770*/  SYNCS.EXCH.64 URZ, [UR9+0xd8], UR26 ;  /* 0x0000d81a09ff75b2 */ /* 0x000a240008000100 */
[----:B-----5:R-:W-:Y:S01]  /*0780*/  NOP ;  /* 0x0000000000007918 */ /* 0x020fe20000000000 */
.L_x_273:
[----:B------:R-:W-:Y:S01]  /*0790*/  NOP ;  /* 0x0000000000007918 */ /* 0x000fe20000000000 */
[----:B01234-:R-:W-:Y:S01]  /*07a0*/  BAR.SYNC.DEFER_BLOCKING 0x0 ;  /* 0x0000000000007b1d */ /* 0x01ffe20000010000 */
[----:B------:R-:W-:Y:S02]  /*07b0*/  UISETP.NE.AND UP0, UPT, UR31, 0x4, UPT ;  /* 0x000000041f00788c */ /* 0x000fe4000bf05270 */
[----:B------:R-:W-:Y:S02]  /*07c0*/  UISETP.NE.U32.AND UP4, UPT, UR12, 0x1, UPT ;  /* 0x000000010c00788c */ /* 0x000fe4000bf85070 */
[----:B------:R-:W-:Y:S01]  /*07d0*/  UIADD3 UR23, UPT, UPT, -UR23, UR4, URZ ;  /* 0x0000000417177290 */ /* 0x000fe2000fffe1ff */
[----:B------:R-:W0:Y:S02]  /*07e0*/  FENCE.VIEW.ASYNC.S ;  /* 0x00000000000073c6 */ /* 0x000e240000000000 */
[----:B0-----:R0:W1:Y:S01]  /*07f0*/  @!UP1 SYNCS.EXCH.64 URZ, [UR8+0xe0], UR18 ;  /* 0x0000e01208ff95b2 */ /* 0x0010620008000100 */
[----:B------:R0:W1:Y:S01]  /*0800*/  @!UP1 SYNCS.EXCH.64 URZ, [UR8+0xe8], UR16 ;  /* 0x0000e81008ff95b2 */ /* 0x0000620008000100 */
[----:B------:R-:W-:Y:S01]  /*0810*/  NOP ;  /* 0x0000000000007918 */ /* 0x000fe20000000000 */
[----:B-1----:R-:W-:Y:S06]  /*0820*/  BAR.SYNC.DEFER_BLOCKING 0x0 ;  /* 0x0000000000007b1d */ /* 0x002fec0000010000 */
[----:B------:R-:W-:Y:S05]  /*0830*/  BRA.U UP0, `(.L_x_274) ;  /* 0x0000000100287547 */ /* 0x000fea000b800000 */
[----:B------:R-:W-:Y:S01]  /*0840*/  UMOV UR6, 0x400 ;  /* 0x0000040000067882 */ /* 0x000fe20000000000 */
[----:B------:R-:W-:Y:S01]  /*0850*/  UMOV UR5, 0x20 ;  /* 0x0000002000057882 */ /* 0x000fe20000000000 */
[----:B------:R-:W-:Y:S02]  /*0860*/  ULEA UR6, UR4, UR6, 0x18 ;  /* 0x0000000604067291 */ /* 0x000fe4000f8ec0ff */
[----:B0-----:R-:W-:-:S04]  /*0870*/  UIADD3 UR8, UPT, UPT, -UR5, 0x100000, URZ ;  /* 0x0010000005087890 */ /* 0x001fc8000fffe1ff */
[----:B------:R-:W-:Y:S02]  /*0880*/  USHF.L.U32 UR9, UR8, 0xb, URZ ;  /* 0x0000000b08097899 */ /* 0x000fe400080006ff */
[----:B------:R-:W-:Y:S01]  /*0890*/  USHF.L.U32 UR8, UR8, 0x1, URZ ;  /* 0x0000000108087899 */ /* 0x000fe200080006ff */
[----:B------:R-:W-:Y:S01]  /*08a0*/  ELECT P0, URZ, PT ;  /* 0x0000000000ff782f */ /* 0x000fe20003800000 */
[----:B------:R-:W0:Y:S10]  /*08b0*/  FENCE.VIEW.ASYNC.S ;  /* 0x00000000000073c6 */ /* 0x000e340000000000 */
[----:B0-----:R1:W2:Y:S02]  /*08c0*/  SYNCS.EXCH.64 URZ, [UR6+0xf0], UR8 ;  /* 0x0000f00806ff75b2 */ /* 0x0012a40008000100 */
[----:B-1----:R-:W-:Y:S01]  /*08d0*/  NOP ;  /* 0x0000000000007918 */ /* 0x002fe20000000000 */
.L_x_274:
[----:B------:R-:W-:Y:S01]  /*08e0*/  NOP ;  /* 0x0000000000007918 */ /* 0x000fe20000000000 */
[----:B------:R-:W-:Y:S05]  /*08f0*/  BRA.U UP0, `(.L_x_275) ;  /* 0x00000005009c7547 */ /* 0x000fea000b800000 */
[----:B--2---:R-:W-:Y:S01]  /*0900*/  NOP ;  /* 0x0000000000007918 */ /* 0x004fe20000000000 */
[----:B------:R-:W-:Y:S01]  /*0910*/  UMOV UR5, 0x40 ;  /* 0x0000004000057882 */ /* 0x000fe20000000000 */
[----:B------:R-:W-:Y:S01]  /*0920*/  UMOV UR6, 0x400 ;  /* 0x0000040000067882 */ /* 0x000fe20000000000 */
[----:B------:R-:W-:Y:S02]  /*0930*/  ULEA UR5, UR4, UR5, 0x18 ;  /* 0x0000000504057291 */ /* 0x000fe4000f8ec0ff */
[----:B------:R-:W-:-:S07]  /*0940*/  ULEA UR6, UR4, UR6, 0x18 ;  /* 0x0000000604067291 */ /* 0x000fce000f8ec0ff */
[----:B------:R-:W1:Y:S02]  /*0950*/  LDS.U8 R0, [UR5] ;  /* 0x00000005ff007984 */ /* 0x000e640008000000 */
[----:B-1----:R-:W-:-:S13]  /*0960*/  ISETP.NE.AND P0, PT, R0, RZ, PT ;  /* 0x000000ff0000720c */ /* 0x002fda0003f05270 */
[----:B------:R-:W-:Y:S05]  /*0970*/  @P0 BRA `(.L_x_276) ;  /* 0x0000000400640947 */ /* 0x000fea0003800000 */
[----:B------:R-:W-:Y:S02]  /*0980*/  ULOP3.LUT UR5, UR4, 0x1, URZ, 0xc0, !UPT ;  /* 0x0000000104057892 */ /* 0x000fe4000f8ec0ff */
[----:B------:R-:W-:Y:S02]  /*0990*/  ULOP3.LUT UR7, UR4, 0x1, URZ, 0x3c, !UPT ;  /* 0x0000000104077892 */ /* 0x000fe4000f8e3cff */
[----:B------:R-:W-:-:S09]  /*09a0*/  UISETP.NE.U32.AND UP1, UPT, UR5, 0x1, UPT ;  /* 0x000000010500788c */ /* 0x000fd2000bf25070 */
[----:B------:R-:W-:Y:S05]  /*09b0*/  BRA.U !UP1, `(.L_x_277) ;  /* 0x0000000109d07547 */ /* 0x000fea000b800000 */
[----:B------:R-:W-:Y:S01]  /*09c0*/  ELECT P0, URZ, PT ;  /* 0x0000000000ff782f */ /* 0x000fe20003800000 */
[----:B------:R-:W-:-:S12]  /*09d0*/  BSSY B0, `(.L_x_277) ;  /* 0x0000032000007945 */ /* 0x000fd80003800000 */
[----:B------:R-:W-:Y:S05]  /*09e0*/  @!P0 BRA `(.L_x_278) ;  /* 0x0000000000c08947 */ /* 0x000fea0003800000 */
[----:B------:R-:W-:Y:S01]  /*09f0*/  UMOV UR5, 0x10 ;  /* 0x0000001000057882 */ /* 0x000fe20000000000 */
[----:B------:R-:W1:Y:S04]  /*0a00*/  S2R R3, SR_CgaCtaId ;  /* 0x0000000000037919 */ /* 0x000e680000008800 */
[----:B------:R-:W-:Y:S04]  /*0a10*/  DEPBAR.LE SB2, 0x36 ;  /* 0x0000ad800000791a */ /* 0x000fe80000000000 */
[----:B------:R-:W2:Y:S02]  /*0a20*/  UTCATOMSWS.2CTA.FIND_AND_SET.ALIGN UP0, UR5, UR5 ;  /* 0x00000005000575e3 */ /* 0x000ea40008200800 */
[----:B--2---:R-:W-:Y:S01]  /*0a30*/  PLOP3.LUT P0, PT, PT, PT, UP0, 0x80, 0x8 ;  /* 0x000000000008781c */ /* 0x004fe20003f0f008 */
[----:B------:R-:W-:-:S03]  /*0a40*/  IMAD.U32 R11, RZ, RZ, UR5 ;  /* 0x00000005ff0b7e24 */ /* 0x000fc6000f8e00ff */
[----:B------:R-:W-:-:S04]  /*0a50*/  SEL R0, RZ, 0xffffffff, !P0 ;  /* 0xffffffffff007807 */ /* 0x000fc80004000000 */
[----:B------:R-:W-:-:S13]  /*0a60*/  ISETP.NE.AND P0, PT, R0, RZ, PT ;  /* 0x000000ff0000720c */ /* 0x000fda0003f05270 */
[----:B------:R-:W-:Y:S05]  /*0a70*/  @P0 BRA `(.L_x_279) ;  /* 0x0000000000240947 */ /* 0x000fea0003800000 */
.L_x_280:
[----:B------:R-:W-:Y:S05]  /*0a80*/  NANOSLEEP 0x64 ;  /* 0x000000640000795d */ /* 0x000fea0003800000 */
[----:B------:R-:W-:-:S05]  /*0a90*/  UMOV UR5, 0x10 ;  /* 0x0000001000057882 */ /* 0x000fca0000000000 */
[----:B------:R-:W-:Y:S04]  /*0aa0*/  DEPBAR.LE SB2, 0x36 ;  /* 0x0000ad800000791a */ /* 0x000fe80000000000 */
[----:B------:R-:W2:Y:S02]  /*0ab0*/  UTCATOMSWS.2CTA.FIND_AND_SET.ALIGN UP0, UR5, UR5 ;  /* 0x00000005000575e3 */ /* 0x000ea40008200800 */
[----:B--2---:R-:W-:Y:S01]  /*0ac0*/  PLOP3.LUT P0, PT, PT, PT, UP0, 0x80, 0x8 ;  /* 0x000000000008781c */ /* 0x004fe20003f0f008 */
[----:B------:R-:W-:-:S03]  /*0ad0*/  IMAD.U32 R11, RZ, RZ, UR5 ;  /* 0x00000005ff0b7e24 */ /* 0x000fc6000f8e00ff */
[----:B------:R-:W-:-:S04]  /*0ae0*/  SEL R0, RZ, 0xffffffff, !P0 ;  /* 0xffffffffff007807 */ /* 0x000fc80004000000 */
[----:B------:R-:W-:-:S13]  /*0af0*/  ISETP.NE.AND P0, PT, R0, RZ, PT ;  /* 0x000000ff0000720c */ /* 0x000fda0003f05270 */
[----:B------:R-:W-:Y:S05]  /*0b00*/  @!P0 BRA `(.L_x_280) ;  /* 0xfffffffc00dc8947 */ /* 0x000fea000383ffff */
.L_x_279:
[----:B------:R-:W-:Y:S01]  /*0b10*/  MOV R0, 0x60 ;  /* 0x0000006000007802 */ /* 0x000fe20000000f00 */
[----:B------:R-:W-:Y:S02]  /*0b20*/  IMAD.U32 R7, RZ, RZ, UR6 ;  /* 0x00000006ff077e24 */ /* 0x000fe4000f8e00ff */
[----:B------:R-:W-:Y:S01]  /*0b30*/  IMAD.U32 R2, RZ, RZ, UR7 ;  /* 0x00000007ff027e24 */ /* 0x000fe2000f8e00ff */
[----:B-1----:R-:W-:Y:S02]  /*0b40*/  LEA R9, R3, R0, 0x18 ;  /* 0x0000000003097211 */ /* 0x002fe400078ec0ff */
        /* <DEDUP_REMOVED lines=8> */
.L_x_281:
[----:B------:R-:W-:Y:S01]  /*0bd0*/  VIADD R7, R7, 0xf8 ;  /* 0x000000f807077836 */ /* 0x000fe20000000000 */
[C---:B-1----:R-:W-:Y:S01]  /*0be0*/  PRMT R3, R2.reuse, 0x654, R3 ;  /* 0x0000065402037816 */ /* 0x042fe20000000003 */
[----:B------:R-:W-:Y:S01]  /*0bf0*/  IMAD.MOV.U32 R0, RZ, RZ, 0x4 ;  /* 0x00000004ff007424 */ /* 0x000fe200078e00ff */
[----:B------:R-:W-:Y:S01]  /*0c00*/  MOV R4, 0xffff ;  /* 0x0000ffff00047802 */ /* 0x000fe20000000f00 */
[C---:B------:R-:W-:Y:S01]  /*0c10*/  IMAD.SHL.U32 R6, R11.reuse, 0x20, RZ ;  /* 0x000000200b067824 */ /* 0x040fe200078e00ff */
[----:B------:R-:W-:Y:S01]  /*0c20*/  PRMT R2, R2, 0x654, R7 ;  /* 0x0000065402027816 */ /* 0x000fe20000000007 */
[----:B------:R1:W-:Y:S01]  /*0c30*/  SYNCS.ARRIVE.TRANS64.RED RZ, [R3+URZ], R0 ;  /* 0x0000000003ff79a7 */ /* 0x0003e200080004ff */
[----:B------:R-:W-:Y:S02]  /*0c40*/  IADD3 R7, PT, PT, R11, 0x10, RZ ;  /* 0x000000100b077810 */ /* 0x000fe40007ffe0ff */
[----:B------:R2:W-:Y:S01]  /*0c50*/  STS [UR6+0xf8], R6 ;  /* 0x0000f806ff007988 */ /* 0x0005e20008000806 */
[----:B------:R-:W-:-:S03]  /*0c60*/  SHF.L.U32 R4, R4, R11, RZ ;  /* 0x0000000b04047219 */ /* 0x000fc600000006ff */
[----:B------:R2:W-:Y:S01]  /*0c70*/  STAS [R2.64], R11 ;  /* 0x0000000b02007dbd */ /* 0x0005e2000c0008ff */
[----:B------:R-:W-:Y:S02]  /*0c80*/  UMOV UR5, 0x50 ;  /* 0x0000005000057882 */ /* 0x000fe40000000000 */
[----:B------:R-:W-:Y:S01]  /*0c90*/  ULEA UR5, UR4, UR5, 0x18 ;  /* 0x0000000504057291 */ /* 0x000fe2000f8ec0ff */
[----:B-1----:R-:W-:-:S05]  /*0ca0*/  IMAD.MOV.U32 R0, RZ, RZ, 0x1 ;  /* 0x00000001ff007424 */ /* 0x002fca00078e00ff */
[----:B------:R-:W-:-:S04]  /*0cb0*/  SHF.L.U32 R7, R0, R7, RZ ;  /* 0x0000000700077219 */ /* 0x000fc800000006ff */
[----:B------:R-:W-:-:S05]  /*0cc0*/  LOP3.LUT R4, R7, R4, RZ, 0xfc, !PT ;  /* 0x0000000407047212 */ /* 0x000fca00078efcff */
[----:B------:R2:W-:Y:S04]  /*0cd0*/  ATOMS.OR RZ, [UR5], R4 ;  /* 0x00000004ffff798c */ /* 0x0005e8000b000005 */
[----:B------:R2:W-:Y:S02]  /*0ce0*/  ATOMS.XOR RZ, [R9], R0 ;  /* 0x0000000009ff738c */ /* 0x0005e40003800000 */
.L_x_278:
[----:B0-----:R-:W-:Y:S05]  /*0cf0*/  BSYNC B0 ;  /* 0x0000000000007941 */ /* 0x001fea0003800000 */
.L_x_277:
[----:B------:R-:W-:Y:S05]  /*0d00*/  BRA.U UP1, `(.L_x_283) ;  /* 0x0000000101907547 */ /* 0x000fea000b800000 */
[----:B------:R-:W-:Y:S05]  /*0d10*/  WARPSYNC.ALL ;  /* 0x0000000000007948 */ /* 0x000fea0003800000 */
[----:B------:R-:W-:Y:S01]  /*0d20*/  NOP ;  /* 0x0000000000007918 */ /* 0x000fe20000000000 */
[----:B------:R-:W-:-:S13]  /*0d30*/  ELECT P0, URZ, PT ;  /* 0x0000000000ff782f */ /* 0x000fda0003800000 */
[----:B------:R-:W-:Y:S05]  /*0d40*/  @!P0 BRA `(.L_x_283) ;  /* 0x0000000000808947 */ /* 0x000fea0003800000 */
[----:B--2---:R-:W1:Y:S01]  /*0d50*/  S2R R3, SR_CgaCtaId ;  /* 0x0000000000037919 */ /* 0x004e620000008800 */
[----:B------:R-:W-:Y:S02]  /*0d60*/  MOV R0, 0x60 ;  /* 0x0000006000007802 */ /* 0x000fe40000000f00 */
[----:B------:R-:W-:Y:S02]  /*0d70*/  MOV R2, 0x58 ;  /* 0x0000005800027802 */ /* 0x000fe40000000f00 */
[C---:B-1----:R-:W-:Y:S02]  /*0d80*/  LEA R7, R3.reuse, R0, 0x18 ;  /* 0x0000000003077211 */ /* 0x042fe400078ec0ff */
[----:B------:R-:W-:-:S03]  /*0d90*/  LEA R3, R3, R2, 0x18 ;  /* 0x0000000203037211 */ /* 0x000fc600078ec0ff */
[----:B------:R-:W1:Y:S02]  /*0da0*/  LDS R0, [R7] ;  /* 0x0000000007007984 */ /* 0x000e640000000800 */
[----:B-1----:R-:W-:-:S04]  /*0db0*/  IMAD.U32 R8, R0, -0x80000000, RZ ;  /* 0x8000000000087824 */ /* 0x002fc800078e00ff */
[----:B------:R-:W1:Y:S02]  /*0dc0*/  SYNCS.PHASECHK.TRANS64.TRYWAIT P0, [R3+URZ], R8 ;  /* 0x00000008030075a7 */ /* 0x000e6400080011ff */
[----:B-1----:R-:W-:Y:S05]  /*0dd0*/  @P0 BRA `(.L_x_284) ;  /* 0x0000000000080947 */ /* 0x002fea0003800000 */
[----:B------:R-:W1:Y:S02]  /*0de0*/  SYNCS.PHASECHK.TRANS64.TRYWAIT P0, [R3+URZ], R8 ;  /* 0x00000008030075a7 */ /* 0x000e6400080011ff */
[----:B-1----:R-:W-:Y:S05]  /*0df0*/  @!P0 BRA `(.L_x_285) ;  /* 0x0000005c00508947 */ /* 0x002fea0003800000 */
.L_x_284:
[----:B------:R-:W2:Y:S01]  /*0e00*/  LDS R11, [UR6+0xf8] ;  /* 0x0000f806ff0b7984 */ /* 0x000ea20008000800 */
[----:B------:R-:W-:Y:S02]  /*0e10*/  HFMA2 R0, -RZ, RZ, 0, 5.9604644775390625e-08 ;  /* 0x00000001ff007431 */ /* 0x000fe400000001ff */
[----:B------:R-:W-:Y:S01]  /*0e20*/  IMAD.MOV.U32 R2, RZ, RZ, 0xffff ;  /* 0x0000ffffff027424 */ /* 0x000fe200078e00ff */
[----:B------:R-:W-:-:S04]  /*0e30*/  MOV R6, UR7 ;  /* 0x0000000700067c02 */ /* 0x000fc80008000f00 */
[----:B------:R-:W-:Y:S01]  /*0e40*/  PRMT R6, R6, 0x654, R3 ;  /* 0x0000065406067816 */ /* 0x000fe20000000003 */
[C---:B--2---:R-:W-:Y:S01]  /*0e50*/  IMAD.SHL.U32 R4, R11.reuse, 0x20, RZ ;  /* 0x000000200b047824 */ /* 0x044fe200078e00ff */
[----:B------:R-:W-:Y:S01]  /*0e60*/  SHF.L.U32 R2, R2, R11, RZ ;  /* 0x0000000b02027219 */ /* 0x000fe200000006ff */
[----:B-1----:R-:W-:-:S03]  /*0e70*/  VIADD R9, R11, 0x10 ;  /* 0x000000100b097836 */ /* 0x002fc60000000000 */
[----:B------:R1:W-:Y:S01]  /*0e80*/  STS [UR6+0xf8], R4 ;  /* 0x0000f804ff007988 */ /* 0x0003e20008000806 */
[----:B------:R-:W-:Y:S01]  /*0e90*/  UMOV UR5, 0x50 ;  /* 0x0000005000057882 */ /* 0x000fe20000000000 */
[----:B------:R-:W-:Y:S01]  /*0ea0*/  SHF.L.U32 R9, R0, R9, RZ ;  /* 0x0000000900097219 */ /* 0x000fe200000006ff */
[----:B------:R-:W-:-:S03]  /*0eb0*/  ULEA UR5, UR4, UR5, 0x18 ;  /* 0x0000000504057291 */ /* 0x000fc6000f8ec0ff */
[----:B------:R-:W-:-:S06]  /*0ec0*/  LOP3.LUT R2, R9, R2, RZ, 0xfc, !PT ;  /* 0x0000000209027212 */ /* 0x000fcc00078efcff */
[----:B------:R1:W-:Y:S01]  /*0ed0*/  ATOMS.OR RZ, [UR5], R2 ;  /* 0x00000002ffff798c */ /* 0x0003e2000b000005 */
[----:B------:R1:W-:Y:S03]  /*0ee0*/  SYNCS.ARRIVE.TRANS64.RED.A1T0 RZ, [R6+URZ], RZ ;  /* 0x000000ff06ff79a7 */ /* 0x0003e600081004ff */
[----:B------:R1:W-:Y:S01]  /*0ef0*/  ATOMS.XOR RZ, [R7], R0 ;  /* 0x0000000007ff738c */ /* 0x0003e20003800000 */
[----:B------:R-:W-:Y:S05]  /*0f00*/  BRA `(.L_x_283) ;  /* 0x0000000000107947 */ /* 0x000fea0003800000 */
.L_x_276:
[----:B------:R-:W-:Y:S02]  /*0f10*/  MOV R0, 0xffffffff ;  /* 0xffffffff00007802 */ /* 0x000fe40000000f00 */
[----:B------:R-:W-:-:S03]  /*0f20*/  MOV R2, 0xf50 ;  /* 0x00000f5000027802 */ /* 0x000fc60000000f00 */
[----:B------:R1:W-:Y:S04]  /*0f30*/  STS [UR6+0xf8], R0 ;  /* 0x0000f800ff007988 */ /* 0x0003e80008000806 */
[----:B01----:R-:W-:Y:S05]  /*0f40*/  CALL.REL.NOINC `($__internal_5_$__cuda_sm10x_tcgen05_guardrail_trap_phase_invalid_during_alloc) ;  /* 0x0000006800247944 */ /* 0x003fea0003c00000 */
.L_x_283:
[----:B------:R-:W-:Y:S05]  /*0f50*/  WARPSYNC.ALL ;  /* 0x0000000000007948 */ /* 0x000fea0003800000 */
[----:B------:R-:W-:Y:S01]  /*0f60*/  NOP ;  /* 0x0000000000007918 */ /* 0x000fe20000000000 */
.L_x_275:
[----:B------:R-:W3:Y:S08]  /*0f70*/  S2UR UR4, SR_CgaCtaId ;  /* 0x00000000000479c3 */ /* 0x000ef00000008800 */
[----:B--2---:R-:W-:Y:S01]  /*0f80*/  BAR.SYNC.DEFER_BLOCKING 0x1, 0x180 ;  /* 0x0046000000007b1d */ /* 0x004fe20000010000 */
[----:B-1----:R-:W-:Y:S01]  /*0f90*/  MOV R4, 0x400 ;  /* 0x0000040000047802 */ /* 0x002fe20000000f00 */
[----:B------:R-:W-:Y:S01]  /*0fa0*/  UISETP.NE.AND UP2, UPT, UR31, 0x9, UPT ;  /* 0x000000091f00788c */ /* 0x000fe2000bf45270 */
[----:B---3--:R-:W-:-:S03]  /*0fb0*/  IMAD.U32 R3, RZ, RZ, UR4 ;  /* 0x00000004ff037e24 */ /* 0x008fc6000f8e00ff */
[----:B------:R-:W1:Y:S02]  /*0fc0*/  LDCU UR4, c[0x0][0x36c] ;  /* 0x00006d80ff0477ac */ /* 0x000e640008000800 */
[----:B------:R-:W-:-:S05]  /*0fd0*/  LEA R4, R3, R4, 0x18 ;  /* 0x0000000403047211 */ /* 0x000fca00078ec0ff */
[----:B------:R-:W2:Y:S01]  /*0fe0*/  LDS R0, [R4+0xf8] ;  /* 0x0000f80004007984 */ /* 0x000ea20000000800 */
[----:B------:R-:W-:Y:S01]  /*0ff0*/  NOP ;  /* 0x0000000000007918 */ /* 0x000fe20000000000 */
[----:B-1----:R-:W-:Y:S01]  /*1000*/  UISETP.EQ.U32.AND UP1, UPT, UR4, 0x1, UPT ;  /* 0x000000010400788c */ /* 0x002fe2000bf22070 */
[----:B--2---:R-:W-:-:S08]  /*1010*/  R2UR UR15, R0 ;  /* 0x00000000000f72ca */ /* 0x004fd000000e0000 */
[----:B------:R-:W-:Y:S05]  /*1020*/  BRA.U !UP1, `(.L_x_286) ;  /* 0x0000000109087547 */ /* 0x000fea000b800000 */
[----:B------:R-:W-:Y:S01]  /*1030*/  UCGABAR_ARV ;  /* 0x00000000000079c7 */ /* 0x000fe20008000000 */
[----:B------:R-:W-:Y:S05]  /*1040*/  BRA `(.L_x_287) ;  /* 0x0000000000047947 */ /* 0x000fea0003800000 */
.L_x_286:
[----:B------:R-:W-:Y:S02]  /*1050*/  NOP ;  /* 0x0000000000007918 */ /* 0x000fe40000000000 */
.L_x_287:
[----:B------:R-:W-:Y:S01]  /*1060*/  R2UR UR5, R4 ;  /* 0x00000000040572ca */ /* 0x000fe200000e0000 */
[----:B------:R-:W1:Y:S08]  /*1070*/  S2UR UR4, SR_CTAID.Y ;  /* 0x00000000000479c3 */ /* 0x000e700000002600 */
[----:B------:R-:W2:Y:S04]  /*1080*/  S2UR UR22, SR_CTAID.Z ;  /* 0x00000000001679c3 */ /* 0x000ea80000002700 */
[----:B------:R-:W-:-:S04]  /*1090*/  UIADD3 UR5, UPT, UPT, UR5, 0x19f, URZ ;  /* 0x0000019f05057890 */ /* 0x000fc8000fffe0ff */
[----:B------:R-:W-:-:S04]  /*10a0*/  ULOP3.LUT UR35, UR5, 0xfffffd80, URZ, 0xc0, !UPT ;  /* 0xfffffd8005237892 */ /* 0x000fc8000f8ec0ff */
[----:B0-----:R-:W-:Y:S02]  /*10b0*/  UIADD3 UR8, UPT, UPT, UR35, 0x20000, URZ ;  /* 0x0002000023087890 */ /* 0x001fe4000fffe0ff */
[----:B------:R-:W-:Y:S02]  /*10c0*/  UIADD3 UR7, UPT, UPT, UR35, 0x10000, URZ ;  /* 0x0001000023077890 */ /* 0x000fe4000fffe0ff */
[----:B------:R-:W-:Y:S02]  /*10d0*/  UIADD3 UR6, UPT, UPT, UR35, 0x18000, URZ ;  /* 0x0001800023067890 */ /* 0x000fe4000fffe0ff */
[----:B------:R-:W-:Y:S01]  /*10e0*/  MOV R0, UR8 ;  /* 0x0000000800007c02 */ /* 0x000fe20008000f00 */
[----:B------:R-:W-:Y:S01]  /*10f0*/  UIADD3 UR5, UPT, UPT, UR35, 0x30000, URZ ;  /* 0x0003000023057890 */ /* 0x000fe2000fffe0ff */
[----:B-1----:R-:W-:Y:S05]  /*1100*/  BRA.U !UP1, `(.L_x_288) ;  /* 0x00000001090c7547 */ /* 0x002fea000b800000 */
[----:B------:R-:W-:Y:S01]  /*1110*/  UCGABAR_WAIT ;  /* 0x0000000000007dc7 */ /* 0x000fe20008000000 */
[----:B------:R-:W-:Y:S01]  /*1120*/  CCTL.IVALL ;  /* 0x00000000ff00798f */ /* 0x000fe20002000000 */
[----:B------:R-:W-:Y:S05]  /*1130*/  BRA `(.L_x_289) ;  /* 0x0000000000047947 */ /* 0x000fea0003800000 */
.L_x_288:
[----:B------:R-:W-:Y:S06]  /*1140*/  BAR.SYNC.DEFER_BLOCKING 0x0 ;  /* 0x0000000000007b1d */ /* 0x000fec0000010000 */
.L_x_289:
[----:B------:R-:W0:Y:S01]  /*1150*/  LDCU.64 UR36, c[0x0][0x358] ;  /* 0x00006b00ff2477ac */ /* 0x000e220008000a00 */
[----:B------:R-:W-:Y:S05]  /*1160*/  BRA.U UP2, `(.L_x_290) ;  /* 0x0000002502507547 */ /* 0x000fea000b800000 */
[----:B------:R-:W-:-:S08]  /*1170*/  NOP ;  /* 0x0000000000007918 */ /* 0x000fd00000000000 */
[----:B------:R-:W1:-:S00]  /*1180*/  USETMAXREG.DEALLOC.CTAPOOL 0x20 ;  /* 0x00000020000079c8 */ /* 0x000e4000080e0500 */
[----:B------:R-:W3:Y:S01]  /*1190*/  LDCU UR10, c[0x0][0x44c] ;  /* 0x00008980ff0a77ac */ /* 0x000ee20008000800 */
[----:B-1----:R-:W1:Y:S01]  /*11a0*/  S2R R7, SR_CTAID.Y ;  /* 0x0000000000077919 */ /* 0x002e620000002600 */
[----:B------:R-:W4:Y:S01]  /*11b0*/  LDCU UR9, c[0x0][0x68c] ;  /* 0x0000d180ff0977ac */ /* 0x000f220008000800 */
[----:B------:R-:W-:-:S04]  /*11c0*/  USHF.L.U32 UR11, UR11, 0x7, URZ ;  /* 0x000000070b0b7899 */ /* 0x000fc800080006ff */
[----:B------:R-:W-:-:S04]  /*11d0*/  ULOP3.LUT UR19, UR11, 0xffffff00, URZ, 0xc0, !UPT ;  /* 0xffffff000b137892 */ /* 0x000fc8000f8ec0ff */
[----:B------:R-:W-:Y:S01]  /*11e0*/  ULEA UR19, UR14, UR19, 0x7 ;  /* 0x000000130e137291 */ /* 0x000fe2000f8e38ff */
[----:B---3--:R-:W-:Y:S01]  /*11f0*/  IMAD.U32 R3, RZ, RZ, UR10 ;  /* 0x0000000aff037e24 */ /* 0x008fe2000f8e00ff */
[----:B------:R-:W-:Y:S01]  /*1200*/  ULOP3.LUT UR8, UR4, UR10, URZ, 0x3c, !UPT ;  /* 0x0000000a04087292 */ /* 0x000fe2000f8e3cff */
[----:B----4-:R-:W-:-:S03]  /*1210*/  IMAD.U32 R2, RZ, RZ, UR9 ;  /* 0x00000009ff027e24 */ /* 0x010fc6000f8e00ff */
[----:B------:R-:W-:Y:S01]  /*1220*/  IABS R3, R3 ;  /* 0x0000000300037213 */ /* 0x000fe20000000000 */
[----:B------:R-:W-:Y:S02]  /*1230*/  UISETP.GE.AND UP0, UPT, UR8, URZ, UPT ;  /* 0x000000ff0800728c */ /* 0x000fe4000bf06270 */
[----:B------:R-:W-:Y:S01]  /*1240*/  ULOP3.LUT UR8, UR4, UR9, URZ, 0x3c, !UPT ;  /* 0x0000000904087292 */ /* 0x000fe2000f8e3cff */
[----:B------:R-:W3:Y:S01]  /*1250*/  I2F.RP R11, R3 ;  /* 0x00000003000b7306 */ /* 0x000ee20000209400 */
[----:B------:R-:W-:Y:S02]  /*1260*/  IABS R2, R2 ;  /* 0x0000000200027213 */ /* 0x000fe40000000000 */
[----:B-1----:R-:W-:-:S05]  /*1270*/  IABS R7, R7 ;  /* 0x0000000700077213 */ /* 0x002fca0000000000 */
[----:B------:R-:W1:Y:S01]  /*1280*/  I2F.RP R8, R2 ;  /* 0x0000000200087306 */ /* 0x000e620000209400 */
[----:B------:R-:W-:-:S07]  /*1290*/  R2UR UR18, R7 ;  /* 0x00000000071272ca */ /* 0x000fce00000e0000 */
[----:B---3--:R-:W3:Y:S08]  /*12a0*/  MUFU.RCP R9, R11 ;  /* 0x0000000b00097308 */ /* 0x008ef00000001000 */
[----:B-1----:R-:W1:Y:S01]  /*12b0*/  MUFU.RCP R10, R8 ;  /* 0x00000008000a7308 */ /* 0x002e620000001000 */
[----:B---3--:R-:W-:-:S07]  /*12c0*/  IADD3 R9, PT, PT, R9, 0xffffffe, RZ ;  /* 0x0ffffffe09097810 */ /* 0x008fce0007ffe0ff */
[----:B------:R-:W3:Y:S01]  /*12d0*/  F2I.FTZ.U32.TRUNC.NTZ R9, R9 ;  /* 0x0000000900097305 */ /* 0x000ee2000021f000 */
[----:B-1----:R-:W-:Y:S02]  /*12e0*/  VIADD R10, R10, 0xffffffe ;  /* 0x0ffffffe0a0a7836 */ /* 0x002fe40000000000 */
[----:B------:R-:W-:-:S05]  /*12f0*/  HFMA2 R8, -RZ, RZ, 0, 0 ;  /* 0x00000000ff087431 */ /* 0x000fca00000001ff */
[----:B------:R1:W4:Y:S01]  /*1300*/  F2I.FTZ.U32.TRUNC.NTZ R11, R10 ;  /* 0x0000000a000b7305 */ /* 0x000322000021f000 */
[----:B---3--:R-:W-:-:S04]  /*1310*/  IMAD.MOV R6, RZ, RZ, -R9 ;  /* 0x000000ffff067224 */ /* 0x008fc800078e0a09 */
[----:B------:R-:W-:-:S04]  /*1320*/  IMAD R7, R6, R3, RZ ;  /* 0x0000000306077224 */ /* 0x000fc800078e02ff */
[----:B------:R-:W-:Y:S01]  /*1330*/  IMAD.HI.U32 R7, R9, R7, R8 ;  /* 0x0000000709077227 */ /* 0x000fe200078e0008 */
[----:B-1----:R-:W-:-:S03]  /*1340*/  MOV R10, RZ ;  /* 0x000000ff000a7202 */ /* 0x002fc60000000f00 */
[----:B----4-:R-:W-:Y:S02]  /*1350*/  IMAD.MOV R9, RZ, RZ, -R11 ;  /* 0x000000ffff097224 */ /* 0x010fe400078e0a0b */
[----:B------:R-:W-:-:S04]  /*1360*/  IMAD.HI.U32 R7, R7, UR18, RZ ;  /* 0x0000001207077c27 */ /* 0x000fc8000f8e00ff */
[----:B------:R-:W-:Y:S02]  /*1370*/  IMAD.MOV R6, RZ, RZ, -R7 ;  /* 0x000000ffff067224 */ /* 0x000fe400078e0a07 */
[----:B------:R-:W-:Y:S02]  /*1380*/  IMAD R9, R9, R2, RZ ;  /* 0x0000000209097224 */ /* 0x000fe400078e02ff */
[----:B------:R-:W-:Y:S02]  /*1390*/  IMAD R6, R3, R6, UR18 ;  /* 0x0000001203067e24 */ /* 0x000fe4000f8e0206 */
[----:B------:R-:W-:-:S03]  /*13a0*/  IMAD.HI.U32 R9, R11, R9, R10 ;  /* 0x000000090b097227 */ /* 0x000fc600078e000a */
[----:B------:R-:W-:Y:S01]  /*13b0*/  ISETP.GT.U32.AND P2, PT, R3, R6, PT ;  /* 0x000000060300720c */ /* 0x000fe20003f44070 */
[----:B------:R-:W-:Y:S02]  /*13c0*/  IMAD.MOV.U32 R11, RZ, RZ, -0x80000000 ;  /* 0x80000000ff0b7424 */ /* 0x000fe400078e00ff */
[----:B------:R-:W-:Y:S02]  /*13d0*/  IMAD.HI.U32 R8, R9, UR18, RZ ;  /* 0x0000001209087c27 */ /* 0x000fe4000f8e00ff */
[----:B------:R-:W1:Y:S02]  /*13e0*/  SYNCS.PHASECHK.TRANS64.TRYWAIT P0, [R4+URZ+0xd8], R11 ;  /* 0x0000d80b040075a7 */ /* 0x000e6400080011ff */
[----:B------:R-:W-:-:S04]  /*13f0*/  IMAD.MOV R9, RZ, RZ, -R8 ;  /* 0x000000ffff097224 */ /* 0x000fc800078e0a08 */
[----:B------:R-:W-:Y:S02]  /*1400*/  IMAD R9, R2, R9, UR18 ;  /* 0x0000001202097e24 */ /* 0x000fe4000f8e0209 */
[-C--:B------:R-:W-:Y:S02]  /*1410*/  @!P2 IADD3 R6, PT, PT, R6, -R3.reuse, RZ ;  /* 0x800000030606a210 */ /* 0x080fe40007ffe0ff */
[----:B------:R-:W-:Y:S02]  /*1420*/  @!P2 IADD3 R7, PT, PT, R7, 0x1, RZ ;  /* 0x000000010707a810 */ /* 0x000fe40007ffe0ff */
[----:B------:R-:W-:Y:S02]  /*1430*/  ISETP.GE.U32.AND P3, PT, R6, R3, PT ;  /* 0x000000030600720c */ /* 0x000fe40003f66070 */
[----:B------:R-:W-:-:S11]  /*1440*/  ISETP.GT.U32.AND P1, PT, R2, R9, PT ;  /* 0x000000090200720c */ /* 0x000fd60003f24070 */
[----:B------:R-:W-:Y:S02]  /*1450*/  @P3 VIADD R7, R7, 0x1 ;  /* 0x0000000107073836 */ /* 0x000fe40000000000 */
[-C--:B------:R-:W-:Y:S01]  /*1460*/  @!P1 IADD3 R9, PT, PT, R9, -R2.reuse, RZ ;  /* 0x8000000209099210 */ /* 0x080fe20007ffe0ff */
[----:B------:R-:W-:Y:S02]  /*1470*/  @!P1 VIADD R8, R8, 0x1 ;  /* 0x0000000108089836 */ /* 0x000fe40000000000 */
[----:B------:R-:W-:Y:S01]  /*1480*/  R2UR UR21, R7 ;  /* 0x00000000071572ca */ /* 0x000fe200000e0000 */
[----:B------:R-:W-:Y:S01]  /*1490*/  IMAD.SHL.U32 R7, R5, 0x10, RZ ;  /* 0x0000001005077824 */ /* 0x000fe200078e00ff */
[----:B------:R-:W-:Y:S01]  /*14a0*/  ISETP.GE.U32.AND P2, PT, R9, R2, PT ;  /* 0x000000020900720c */ /* 0x000fe20003f46070 */
[----:B------:R-:W-:-:S03]  /*14b0*/  IMAD.SHL.U32 R9, R5, 0x4, RZ ;  /* 0x0000000405097824 */ /* 0x000fc600078e00ff */
[----:B------:R-:W-:-:S04]  /*14c0*/  LOP3.LUT R7, R7, 0x1f0, RZ, 0xc0, !PT ;  /* 0x000001f007077812 */ /* 0x000fc800078ec0ff */
[----:B------:R-:W-:-:S03]  /*14d0*/  IADD3 R6, PT, PT, R7, UR35, RZ ;  /* 0x0000002307067c10 */ /* 0x000fc6000fffe0ff */
[----:B------:R-:W-:Y:S02]  /*14e0*/  @!UP0 UIADD3 UR21, UPT, UPT, -UR21, URZ, URZ ;  /* 0x000000ff15158290 */ /* 0x000fe4000fffe1ff */
[----:B------:R-:W-:Y:S01]  /*14f0*/  UISETP.NE.AND UP0, UPT, UR10, URZ, UPT ;  /* 0x000000ff0a00728c */ /* 0x000fe2000bf05270 */
[----:B------:R-:W-:-:S04]  /*1500*/  @P2 IADD3 R8, PT, PT, R8, 0x1, RZ ;  /* 0x0000000108082810 */ /* 0x000fc80007ffe0ff */
[----:B------:R-:W-:Y:S02]  /*1510*/  R2UR UR13, R8 ;  /* 0x00000000080d72ca */ /* 0x000fe400000e0000 */
[----:B------:R-:W-:-:S04]  /*1520*/  MOV R8, UR11 ;  /* 0x0000000b00087c02 */ /* 0x000fc80008000f00 */
[----:B------:R-:W-:Y:S01]  /*1530*/  @!UP0 ULOP3.LUT UR21, URZ, UR10, URZ, 0x33, !UPT ;  /* 0x0000000aff158292 */ /* 0x000fe2000f8e33ff */
[----:B------:R-:W-:Y:S01]  /*1540*/  LOP3.LUT R8, R8, 0x7c, R9, 0xf8, !PT ;  /* 0x0000007c08087812 */ /* 0x000fe200078ef809 */
[----:B------:R-:W-:Y:S01]  /*1550*/  UISETP.GE.AND UP0, UPT, UR8, URZ, UPT ;  /* 0x000000ff0800728c */ /* 0x000fe2000bf06270 */
[----:B------:R-:W3:Y:S02]  /*1560*/  LDCU UR8, c[0x0][0x380] ;  /* 0x00007000ff0877ac */ /* 0x000ee40008000800 */
[----:B------:R-:W-:Y:S01]  /*1570*/  LOP3.LUT R14, R8, 0x1, RZ, 0xfc, !PT ;  /* 0x00000001080e7812 */ /* 0x000fe200078efcff */
[----:B------:R-:W-:-:S04]  /*1580*/  UIADD3 UR20, UPT, UPT, -UR21, URZ, URZ ;  /* 0x000000ff15147290 */ /* 0x000fc8000fffe1ff */
[----:B------:R-:W-:-:S03]  /*1590*/  UIMAD UR20, UR10, UR20, UR4 ;  /* 0x000000140a1472a4 */ /* 0x000fc6000f8e0204 */
[----:B------:R-:W-:Y:S02]  /*15a0*/  @!UP0 UIADD3 UR13, UPT, UPT, -UR13, URZ, URZ ;  /* 0x000000ff0d0d8290 */ /* 0x000fe4000fffe1ff */
[----:B------:R-:W-:Y:S01]  /*15b0*/  UISETP.NE.AND UP0, UPT, UR9, URZ, UPT ;  /* 0x000000ff0900728c */ /* 0x000fe2000bf05270 */
[----:B---3--:R-:W-:-:S10]  /*15c0*/  ISETP.GE.AND P5, PT, R8, UR8, PT ;  /* 0x0000000808007c0c */ /* 0x008fd4000bfa6270 */
[----:B------:R-:W-:-:S04]  /*15d0*/  @!UP0 ULOP3.LUT UR13, URZ, UR9, URZ, 0x33, !UPT ;  /* 0x00000009ff0d8292 */ /* 0x000fc8000f8e33ff */
[----:B------:R-:W-:-:S04]  /*15e0*/  UIADD3 UR12, UPT, UPT, -UR13, URZ, URZ ;  /* 0x000000ff0d0c7290 */ /* 0x000fc8000fffe1ff */
[----:B------:R-:W-:Y:S01]  /*15f0*/  UIMAD UR12, UR9, UR12, UR4 ;  /* 0x0000000c090c72a4 */ /* 0x000fe2000f8e0204 */
[----:B-1----:R-:W-:Y:S11]  /*1600*/  @!P0 BRA `(.L_x_291) ;  /* 0x0000005400648947 */ /* 0x002ff60003800000 */
.L_x_393:
[----:B------:R-:W-:Y:S01]  /*1610*/  BSSY.RECONVERGENT B0, `(.L_x_292) ;  /* 0x000002a000007945 */ /* 0x000fe20003800200 */
[C---:B------:R-:W-:Y:S02]  /*1620*/  LOP3.LUT R13, R8.reuse, 0x2, RZ, 0xfc, !PT ;  /* 0x00000002080d7812 */ /* 0x040fe400078efcff */
[----:B------:R-:W-:Y:S01]  /*1630*/  LOP3.LUT R12, R8, 0x3, RZ, 0xfc, !PT ;  /* 0x00000003080c7812 */ /* 0x000fe200078efcff */
[----:B------:R-:W-:Y:S05]  /*1640*/  @P5 BRA `(.L_x_293) ;  /* 0x0000000000945947 */ /* 0x000fea0003800000 */
[----:B-1----:R-:W1:Y:S01]  /*1650*/  LDC R3, c[0x0][0x768] ;  /* 0x0001da00ff037b82 */ /* 0x002e620000000800 */
[----:B------:R-:W3:Y:S07]  /*1660*/  LDCU UR9, c[0x0][0x774] ;  /* 0x0000ee80ff0977ac */ /* 0x000eee0008000800 */
[----:B------:R-:W4:Y:S01]  /*1670*/  LDC R19, c[0x0][0x778] ;  /* 0x0001de00ff137b82 */ /* 0x000f220000000800 */
[----:B-1----:R-:W-:-:S04]  /*1680*/  IABS R10, R3 ;  /* 0x00000003000a7213 */ /* 0x002fc80000000000 */
[----:B------:R-:W1:Y:S08]  /*1690*/  I2F.RP R18, R10 ;  /* 0x0000000a00127306 */ /* 0x000e700000209400 */
[----:B-1----:R-:W1:Y:S02]  /*16a0*/  MUFU.RCP R16, R18 ;  /* 0x0000001200107308 */ /* 0x002e640000001000 */
[----:B-1----:R-:W-:-:S06]  /*16b0*/  IADD3 R16, PT, PT, R16, 0xffffffe, RZ ;  /* 0x0ffffffe10107810 */ /* 0x002fcc0007ffe0ff */
[----:B------:R1:W5:Y:S02]  /*16c0*/  F2I.FTZ.U32.TRUNC.NTZ R17, R16 ;  /* 0x0000001000117305 */ /* 0x000364000021f000 */
[----:B-1----:R-:W-:Y:S02]  /*16d0*/  HFMA2 R16, -RZ, RZ, 0, 0 ;  /* 0x00000000ff107431 */ /* 0x002fe400000001ff */
[----:B-----5:R-:W-:-:S04]  /*16e0*/  IMAD.MOV R2, RZ, RZ, -R17 ;  /* 0x000000ffff027224 */ /* 0x020fc800078e0a11 */
[----:B------:R-:W-:Y:S01]  /*16f0*/  IMAD R15, R2, R10, RZ ;  /* 0x0000000a020f7224 */ /* 0x000fe200078e02ff */
[----:B------:R-:W-:-:S03]  /*1700*/  LOP3.LUT R2, R3, UR4, RZ, 0x3c, !PT ;  /* 0x0000000403027c12 */ /* 0x000fc6000f8e3cff */
[----:B------:R-:W-:Y:S01]  /*1710*/  IMAD.HI.U32 R15, R17, R15, R16 ;  /* 0x0000000f110f7227 */ /* 0x000fe200078e0010 */
[----:B------:R-:W-:-:S05]  /*1720*/  ISETP.GE.AND P0, PT, R2, RZ, PT ;  /* 0x000000ff0200720c */ /* 0x000fca0003f06270 */
[----:B------:R-:W-:-:S04]  /*1730*/  IMAD.HI.U32 R15, R15, UR18, RZ ;  /* 0x000000120f0f7c27 */ /* 0x000fc8000f8e00ff */
[----:B------:R-:W-:-:S04]  /*1740*/  IMAD.MOV R17, RZ, RZ, -R15 ;  /* 0x000000ffff117224 */ /* 0x000fc800078e0a0f */
[----:B------:R-:W-:-:S05]  /*1750*/  IMAD R17, R10, R17, UR18 ;  /* 0x000000120a117e24 */ /* 0x000fca000f8e0211 */
[----:B------:R-:W-:-:S13]  /*1760*/  ISETP.GT.U32.AND P1, PT, R10, R17, PT ;  /* 0x000000110a00720c */ /* 0x000fda0003f24070 */
[-C--:B------:R-:W-:Y:S01]  /*1770*/  @!P1 IADD3 R17, PT, PT, R17, -R10.reuse, RZ ;  /* 0x8000000a11119210 */ /* 0x080fe20007ffe0ff */
[----:B------:R-:W-:Y:S01]  /*1780*/  @!P1 VIADD R15, R15, 0x1 ;  /* 0x000000010f0f9836 */ /* 0x000fe20000000000 */
[----:B------:R-:W-:Y:S02]  /*1790*/  ISETP.NE.AND P1, PT, R3, RZ, PT ;  /* 0x000000ff0300720c */ /* 0x000fe40003f25270 */
[----:B------:R-:W-:Y:S01]  /*17a0*/  ISETP.GE.U32.AND P2, PT, R17, R10, PT ;  /* 0x0000000a1100720c */ /* 0x000fe20003f46070 */
[----:B--2-4-:R-:W-:Y:S01]  /*17b0*/  IMAD R10, R19, UR22, R8 ;  /* 0x00000016130a7c24 */ /* 0x014fe2000f8e0208 */
[----:B------:R-:W1:Y:S11]  /*17c0*/  LDC.64 R16, c[0x0][0x760] ;  /* 0x0001d800ff107b82 */ /* 0x000e760000000a00 */
[----:B------:R-:W-:-:S05]  /*17d0*/  @P2 IADD3 R15, PT, PT, R15, 0x1, RZ ;  /* 0x000000010f0f2810 */ /* 0x000fca0007ffe0ff */
[----:B------:R-:W-:Y:S01]  /*17e0*/  @!P0 IMAD.MOV R15, RZ, RZ, -R15 ;  /* 0x000000ffff0f8224 */ /* 0x000fe200078e0a0f */
[----:B------:R-:W-:-:S04]  /*17f0*/  @!P1 LOP3.LUT R15, RZ, R3, RZ, 0x33, !PT ;  /* 0x00000003ff0f9212 */ /* 0x000fc800078e33ff */
[C---:B------:R-:W-:Y:S01]  /*1800*/  IADD3 R2, PT, PT, -R15.reuse, RZ, RZ ;  /* 0x000000ff0f027210 */ /* 0x040fe20007ffe1ff */
[----:B---3--:R-:W-:-:S04]  /*1810*/  IMAD R10, R15, UR9, R10 ;  /* 0x000000090f0a7c24 */ /* 0x008fc8000f8e020a */
[----:B------:R-:W-:-:S05]  /*1820*/  IMAD R3, R3, R2, UR4 ;  /* 0x0000000403037e24 */ /* 0x000fca000f8e0202 */
[----:B------:R-:W-:-:S05]  /*1830*/  LEA R3, R3, R10, 0xc ;  /* 0x0000000a03037211 */ /* 0x000fca00078e60ff */
[----:B-1----:R-:W-:-:S05]  /*1840*/  IMAD.WIDE R16, R3, 0x4, R16 ;  /* 0x0000000403107825 */ /* 0x002fca00078e0210 */
[----:B------:R-:W-:Y:S01]  /*1850*/  @!PT LDS RZ, [RZ] ;  /* 0x00000000fffff984 */ /* 0x000fe20000000800 */
[----:B------:R-:W-:Y:S01]  /*1860*/  @!PT LDS RZ, [RZ] ;  /* 0x00000000fffff984 */ /* 0x000fe20000000800 */
[----:B------:R-:W-:Y:S01]  /*1870*/  @!PT LDS RZ, [RZ] ;  /* 0x00000000fffff984 */ /* 0x000fe20000000800 */
[----:B0-----:R0:W-:Y:S01]  /*1880*/  LDGSTS.E.LTC128B [R6+0x34000], desc[UR36][R16.64] ;  /* 0x3400000010067fae */ /* 0x0011e2000b9a1224 */
[----:B------:R-:W-:Y:S05]  /*1890*/  BRA `(.L_x_294) ;  /* 0x0000000000047947 */ /* 0x000fea0003800000 */
.L_x_293:
[----:B------:R3:W-:Y:S02]  /*18a0*/  STS [R7+UR35+0x34000], RZ ;  /* 0x034000ff07007988 */ /* 0x0007e40008000823 */
.L_x_294:
[----:B0-2---:R-:W-:Y:S05]  /*18b0*/  BSYNC.RECONVERGENT B0 ;  /* 0x0000000000007941 */ /* 0x005fea0003800200 */
.L_x_292:
[----:B------:R-:W-:Y:S01]  /*18c0*/  ISETP.GE.AND P4, PT, R14, UR8, PT ;  /* 0x000000080e007c0c */ /* 0x000fe2000bf86270 */
[----:B------:R-:W-:-:S12]  /*18d0*/  BSSY.RECONVERGENT B0, `(.L_x_295) ;  /* 0x0000028000007945 */ /* 0x000fd80003800200 */
[----:B------:R-:W-:Y:S05]  /*18e0*/  @P4 BRA `(.L_x_296) ;  /* 0x0000000000944947 */ /* 0x000fea0003800000 */
[----:B------:R-:W0:Y:S01]  /*18f0*/  LDC R10, c[0x0][0x768] ;  /* 0x0001da00ff0a7b82 */ /* 0x000e220000000800 */
[----:B------:R-:W-:Y:S01]  /*1900*/  MOV R16, RZ ;  /* 0x000000ff00107202 */ /* 0x000fe20000000f00 */
[----:B------:R-:W2:Y:S01]  /*1910*/  LDCU UR9, c[0x0][0x774] ;  /* 0x0000ee80ff0977ac */ /* 0x000ea20008000800 */
[----:B01----:R-:W-:-:S04]  /*1920*/  IABS R3, R10 ;  /* 0x0000000a00037213 */ /* 0x003fc80000000000 */
[----:B------:R-:W0:Y:S08]  /*1930*/  I2F.RP R18, R3 ;  /* 0x0000000300127306 */ /* 0x000e300000209400 */
[----:B0-----:R-:W0:Y:S02]  /*1940*/  MUFU.RCP R17, R18 ;  /* 0x0000001200117308 */ /* 0x001e240000001000 */
[----:B0-----:R-:W-:-:S06]  /*1950*/  IADD3 R17, PT, PT, R17, 0xffffffe, RZ ;  /* 0x0ffffffe11117810 */ /* 0x001fcc0007ffe0ff */
[----:B------:R-:W0:Y:S02]  /*1960*/  F2I.FTZ.U32.TRUNC.NTZ R17, R17 ;  /* 0x0000001100117305 */ /* 0x000e24000021f000 */
[----:B0-----:R-:W-:-:S04]  /*1970*/  IMAD.MOV R2, RZ, RZ, -R17 ;  /* 0x000000ffff027224 */ /* 0x001fc800078e0a11 */
[----:B------:R-:W-:-:S04]  /*1980*/  IMAD R15, R2, R3, RZ ;  /* 0x00000003020f7224 */ /* 0x000fc800078e02ff */
[----:B------:R-:W-:-:S06]  /*1990*/  IMAD.HI.U32 R15, R17, R15, R16 ;  /* 0x0000000f110f7227 */ /* 0x000fcc00078e0010 */
[----:B------:R-:W-:-:S04]  /*19a0*/  IMAD.HI.U32 R2, R15, UR18, RZ ;  /* 0x000000120f027c27 */ /* 0x000fc8000f8e00ff */
[----:B------:R-:W-:-:S04]  /*19b0*/  IMAD.MOV R16, RZ, RZ, -R2 ;  /* 0x000000ffff107224 */ /* 0x000fc800078e0a02 */
[----:B------:R-:W-:-:S05]  /*19c0*/  IMAD R16, R3, R16, UR18 ;  /* 0x0000001203107e24 */ /* 0x000fca000f8e0210 */
[----:B------:R-:W-:-:S13]  /*19d0*/  ISETP.GT.U32.AND P2, PT, R3, R16, PT ;  /* 0x000000100300720c */ /* 0x000fda0003f44070 */
[----:B------:R-:W-:Y:S01]  /*19e0*/  @!P2 IADD3 R16, PT, PT, R16, -R3, RZ ;  /* 0x800000031010a210 */ /* 0x000fe20007ffe0ff */
[----:B------:R-:W-:-:S03]  /*19f0*/  @!P2 VIADD R2, R2, 0x1 ;  /* 0x000000010202a836 */ /* 0x000fc60000000000 */
[----:B------:R-:W-:Y:S02]  /*1a00*/  ISETP.GE.U32.AND P1, PT, R16, R3, PT ;  /* 0x000000031000720c */ /* 0x000fe40003f26070 */
[----:B------:R-:W-:Y:S01]  /*1a10*/  LOP3.LUT R3, R10, UR4, RZ, 0x3c, !PT ;  /* 0x000000040a037c12 */ /* 0x000fe2000f8e3cff */
[----:B------:R-:W0:Y:S03]  /*1a20*/  LDC.64 R16, c[0x0][0x760] ;  /* 0x0001d800ff107b82 */ /* 0x000e260000000a00 */
[----:B------:R-:W-:-:S05]  /*1a30*/  ISETP.GE.AND P0, PT, R3, RZ, PT ;  /* 0x000000ff0300720c */ /* 0x000fca0003f06270 */
[----:B------:R-:W1:Y:S02]  /*1a40*/  LDC R3, c[0x0][0x778] ;  /* 0x0001de00ff037b82 */ /* 0x000e640000000800 */
[----:B------:R-:W-:Y:S02]  /*1a50*/  @P1 IADD3 R2, PT, PT, R2, 0x1, RZ ;  /* 0x0000000102021810 */ /* 0x000fe40007ffe0ff */
[----:B------:R-:W-:-:S04]  /*1a60*/  ISETP.NE.AND P1, PT, R10, RZ, PT ;  /* 0x000000ff0a00720c */ /* 0x000fc80003f25270 */
[----:B------:R-:W-:-:S09]  /*1a70*/  @!P0 IMAD.MOV R2, RZ, RZ, -R2 ;  /* 0x000000ffff028224 */ /* 0x000fd200078e0a02 */
[----:B------:R-:W-:Y:S01]  /*1a80*/  @!P1 LOP3.LUT R2, RZ, R10, RZ, 0x33, !PT ;  /* 0x0000000aff029212 */ /* 0x000fe200078e33ff */
[----:B-1----:R-:W-:-:S03]  /*1a90*/  IMAD R15, R3, UR22, R14 ;  /* 0x00000016030f7c24 */ /* 0x002fc6000f8e020e */
[C---:B------:R-:W-:Y:S01]  /*1aa0*/  IADD3 R3, PT, PT, -R2.reuse, RZ, RZ ;  /* 0x000000ff02037210 */ /* 0x040fe20007ffe1ff */
[----:B--2---:R-:W-:-:S04]  /*1ab0*/  IMAD R15, R2, UR9, R15 ;  /* 0x00000009020f7c24 */ /* 0x004fc8000f8e020f */
[----:B------:R-:W-:-:S05]  /*1ac0*/  IMAD R10, R10, R3, UR4 ;  /* 0x000000040a0a7e24 */ /* 0x000fca000f8e0203 */
[----:B------:R-:W-:-:S05]  /*1ad0*/  LEA R15, R10, R15, 0xc ;  /* 0x0000000f0a0f7211 */ /* 0x000fca00078e60ff */
[----:B0-----:R-:W-:-:S05]  /*1ae0*/  IMAD.WIDE R16, R15, 0x4, R16 ;  /* 0x000000040f107825 */ /* 0x001fca00078e0210 */
[----:B------:R-:W-:Y:S01]  /*1af0*/  @!PT LDS RZ, [RZ] ;  /* 0x00000000fffff984 */ /* 0x000fe20000000800 */
[----:B------:R-:W-:Y:S01]  /*1b00*/  @!PT LDS RZ, [RZ] ;  /* 0x00000000fffff984 */ /* 0x000fe20000000800 */
[----:B------:R-:W-:Y:S01]  /*1b10*/  @!PT LDS RZ, [RZ] ;  /* 0x00000000fffff984 */ /* 0x000fe20000000800 */
[----:B------:R2:W-:Y:S01]  /*1b20*/  LDGSTS.E.LTC128B [R6+0x34004], desc[UR36][R16.64] ;  /* 0x3400400010067fae */ /* 0x0005e2000b9a1224 */
[----:B------:R-:W-:Y:S05]  /*1b30*/  BRA `(.L_x_297) ;  /* 0x0000000000047947 */ /* 0x000fea0003800000 */
.L_x_296:
[----:B------:R0:W-:Y:S02]  /*1b40*/  STS [R7+UR35+0x34004], RZ ;  /* 0x034004ff07007988 */ /* 0x0001e40008000823 */
.L_x_297:
[----:B------:R-:W-:Y:S05]  /*1b50*/  BSYNC.RECONVERGENT B0 ;  /* 0x0000000000007941 */ /* 0x000fea0003800200 */
.L_x_295:
[----:B------:R-:W-:Y:S01]  /*1b60*/  ISETP.GE.AND P3, PT, R13, UR8, PT ;  /* 0x000000080d007c0c */ /* 0x000fe2000bf66270 */
[----:B------:R-:W-:-:S12]  /*1b70*/  BSSY.RECONVERGENT B0, `(.L_x_298) ;  /* 0x0000029000007945 */ /* 0x000fd80003800200 */
[----:B------:R-:W-:Y:S05]  /*1b80*/  @P3 BRA `(.L_x_299) ;  /* 0x0000000000983947 */ /* 0x000fea0003800000 */
[----:B------:R-:W4:Y:S01]  /*1b90*/  LDC R10, c[0x0][0x768] ;  /* 0x0001da00ff0a7b82 */ /* 0x000f220000000800 */
[----:B------:R-:W-:Y:S01]  /*1ba0*/  IMAD.MOV.U32 R14, RZ, RZ, RZ ;  /* 0x000000ffff0e7224 */ /* 0x000fe200078e00ff */
[----:B------:R-:W5:Y:S01]  /*1bb0*/  LDCU UR9, c[0x0][0x774] ;  /* 0x0000ee80ff0977ac */ /* 0x000f620008000800 */
[----:B-1--4-:R-:W-:-:S04]  /*1bc0*/  IABS R3, R10 ;  /* 0x0000000a00037213 */ /* 0x012fc80000000000 */
[----:B--2---:R-:W1:Y:S08]  /*1bd0*/  I2F.RP R16, R3 ;  /* 0x0000000300107306 */ /* 0x004e700000209400 */
[----:B-1----:R-:W1:Y:S02]  /*1be0*/  MUFU.RCP R15, R16 ;  /* 0x00000010000f7308 */ /* 0x002e640000001000 */
[----:B-1----:R-:W-:-:S06]  /*1bf0*/  IADD3 R15, PT, PT, R15, 0xffffffe, RZ ;  /* 0x0ffffffe0f0f7810 */ /* 0x002fcc0007ffe0ff */
[----:B------:R-:W1:Y:S02]  /*1c00*/  F2I.FTZ.U32.TRUNC.NTZ R15, R15 ;  /* 0x0000000f000f7305 */ /* 0x000e64000021f000 */
[----:B-1----:R-:W-:-:S05]  /*1c10*/  IADD3 R2, PT, PT, RZ, -R15, RZ ;  /* 0x8000000fff027210 */ /* 0x002fca0007ffe0ff */
[----:B------:R-:W-:-:S04]  /*1c20*/  IMAD R17, R2, R3, RZ ;  /* 0x0000000302117224 */ /* 0x000fc800078e02ff */
[----:B------:R-:W-:-:S06]  /*1c30*/  IMAD.HI.U32 R14, R15, R17, R14 ;  /* 0x000000110f0e7227 */ /* 0x000fcc00078e000e */
[----:B------:R-:W-:-:S05]  /*1c40*/  IMAD.HI.U32 R14, R14, UR18, RZ ;  /* 0x000000120e0e7c27 */ /* 0x000fca000f8e00ff */
[----:B------:R-:W-:-:S05]  /*1c50*/  IADD3 R2, PT, PT, -R14, RZ, RZ ;  /* 0x000000ff0e027210 */ /* 0x000fca0007ffe1ff */
[----:B------:R-:W-:-:S05]  /*1c60*/  IMAD R2, R3, R2, UR18 ;  /* 0x0000001203027e24 */ /* 0x000fca000f8e0202 */
[----:B------:R-:W-:-:S13]  /*1c70*/  ISETP.GT.U32.AND P2, PT, R3, R2, PT ;  /* 0x000000020300720c */ /* 0x000fda0003f44070 */
[----:B------:R-:W-:Y:S01]  /*1c80*/  @!P2 IMAD.IADD R2, R2, 0x1, -R3 ;  /* 0x000000010202a824 */ /* 0x000fe200078e0a03 */
[----:B------:R-:W-:-:S04]  /*1c90*/  @!P2 IADD3 R14, PT, PT, R14, 0x1, RZ ;  /* 0x000000010e0ea810 */ /* 0x000fc80007ffe0ff */
[----:B------:R-:W-:Y:S02]  /*1ca0*/  ISETP.GE.U32.AND P1, PT, R2, R3, PT ;  /* 0x000000030200720c */ /* 0x000fe40003f26070 */
[----:B------:R-:W-:-:S04]  /*1cb0*/  LOP3.LUT R2, R10, UR4, RZ, 0x3c, !PT ;  /* 0x000000040a027c12 */ /* 0x000fc8000f8e3cff */
[----:B------:R-:W-:Y:S02]  /*1cc0*/  ISETP.GE.AND P0, PT, R2, RZ, PT ;  /* 0x000000ff0200720c */ /* 0x000fe40003f06270 */
[----:B------:R-:W1:Y:S05]  /*1cd0*/  LDC R2, c[0x0][0x778] ;  /* 0x0001de00ff027b82 */ /* 0x000e6a0000000800 */
[----:B------:R-:W-:Y:S01]  /*1ce0*/  @P1 VIADD R14, R14, 0x1 ;  /* 0x000000010e0e1836 */ /* 0x000fe20000000000 */
[----:B------:R-:W-:-:S04]  /*1cf0*/  ISETP.NE.AND P1, PT, R10, RZ, PT ;  /* 0x000000ff0a00720c */ /* 0x000fc80003f25270 */
[----:B------:R-:W-:Y:S02]  /*1d00*/  MOV R3, R14 ;  /* 0x0000000e00037202 */ /* 0x000fe40000000f00 */
[----:B------:R-:W2:Y:S03]  /*1d10*/  LDC.64 R14, c[0x0][0x760] ;  /* 0x0001d800ff0e7b82 */ /* 0x000ea60000000a00 */
[----:B------:R-:W-:-:S04]  /*1d20*/  @!P0 IMAD.MOV R3, RZ, RZ, -R3 ;  /* 0x000000ffff038224 */ /* 0x000fc800078e0a03 */
[----:B------:R-:W-:Y:S01]  /*1d30*/  @!P1 LOP3.LUT R3, RZ, R10, RZ, 0x33, !PT ;  /* 0x0000000aff039212 */ /* 0x000fe200078e33ff */
[----:B-1----:R-:W-:-:S03]  /*1d40*/  IMAD R2, R2, UR22, R13 ;  /* 0x0000001602027c24 */ /* 0x002fc6000f8e020d */
[C---:B------:R-:W-:Y:S01]  /*1d50*/  IADD3 R13, PT, PT, -R3.reuse, RZ, RZ ;  /* 0x000000ff030d7210 */ /* 0x040fe20007ffe1ff */
[----:B-----5:R-:W-:-:S04]  /*1d60*/  IMAD R2, R3, UR9, R2 ;  /* 0x0000000903027c24 */ /* 0x020fc8000f8e0202 */
[----:B------:R-:W-:-:S04]  /*1d70*/  IMAD R13, R10, R13, UR4 ;  /* 0x000000040a0d7e24 */ /* 0x000fc8000f8e020d */
[----:B------:R-:W-:-:S04]  /*1d80*/  IMAD R13, R13, 0x1000, R2 ;  /* 0x000010000d0d7824 */ /* 0x000fc800078e0202 */
[----:B--2---:R-:W-:-:S05]  /*1d90*/  IMAD.WIDE R14, R13, 0x4, R14 ;  /* 0x000000040d0e7825 */ /* 0x004fca00078e020e */
[----:B------:R-:W-:Y:S01]  /*1da0*/  @!PT LDS RZ, [RZ] ;  /* 0x00000000fffff984 */ /* 0x000fe20000000800 */
[----:B------:R-:W-:Y:S01]  /*1db0*/  @!PT LDS RZ, [RZ] ;  /* 0x00000000fffff984 */ /* 0x000fe20000000800 */
[----:B------:R-:W-:Y:S01]  /*1dc0*/  @!PT LDS RZ, [RZ] ;  /* 0x00000000fffff984 */ /* 0x000fe20000000800 */
[----:B------:R1:W-:Y:S01]  /*1dd0*/  LDGSTS.E.LTC128B [R6+0x34008], desc[UR36][R14.64] ;  /* 0x340080000e067fae */ /* 0x0003e2000b9a1224 */
[----:B------:R-:W-:Y:S05]  /*1de0*/  BRA `(.L_x_300) ;  /* 0x0000000000047947 */ /* 0x000fea0003800000 */
.L_x_299:
[----:B------:R4:W-:Y:S02]  /*1df0*/  STS [R7+UR35+0x34008], RZ ;  /* 0x034008ff07007988 */ /* 0x0009e40008000823 */
.L_x_300:
[----:B------:R-:W-:Y:S05]  /*1e00*/  BSYNC.RECONVERGENT B0 ;  /* 0x0000000000007941 */ /* 0x000fea0003800200 */
.L_x_298:
[----:B------:R-:W-:Y:S01]  /*1e10*/  ISETP.GE.AND P2, PT, R12, UR8, PT ;  /* 0x000000080c007c0c */ /* 0x000fe2000bf46270 */
[----:B------:R-:W-:-:S12]  /*1e20*/  BSSY.RECONVERGENT B0, `(.L_x_301) ;  /* 0x0000028000007945 */ /* 0x000fd80003800200 */
[----:B------:R-:W-:Y:S05]  /*1e30*/  @P2 BRA `(.L_x_302) ;  /* 0x0000000000942947 */ /* 0x000fea0003800000 */
[----:B------:R-:W5:Y:S01]  /*1e40*/  LDC R10, c[0x0][0x768] ;  /* 0x0001da00ff0a7b82 */ /* 0x000f620000000800 */
[----:B-1----:R-:W-:Y:S01]  /*1e50*/  HFMA2 R14, -RZ, RZ, 0, 0 ;  /* 0x00000000ff0e7431 */ /* 0x002fe200000001ff */
[----:B------:R-:W1:Y:S01]  /*1e60*/  LDCU UR8, c[0x0][0x774] ;  /* 0x0000ee80ff0877ac */ /* 0x000e620008000800 */
[----:B-----5:R-:W-:-:S04]  /*1e70*/  IABS R3, R10 ;  /* 0x0000000a00037213 */ /* 0x020fc80000000000 */
[----:B--2---:R-:W2:Y:S08]  /*1e80*/  I2F.RP R16, R3 ;  /* 0x0000000300107306 */ /* 0x004eb00000209400 */
[----:B--2---:R-:W2:Y:S02]  /*1e90*/  MUFU.RCP R15, R16 ;  /* 0x00000010000f7308 */ /* 0x004ea40000001000 */
[----:B--2---:R-:W-:-:S06]  /*1ea0*/  IADD3 R15, PT, PT, R15, 0xffffffe, RZ ;  /* 0x0ffffffe0f0f7810 */ /* 0x004fcc0007ffe0ff */
[----:B------:R-:W2:Y:S02]  /*1eb0*/  F2I.FTZ.U32.TRUNC.NTZ R15, R15 ;  /* 0x0000000f000f7305 */ /* 0x000ea4000021f000 */
[----:B--2---:R-:W-:-:S04]  /*1ec0*/  IMAD.MOV R2, RZ, RZ, -R15 ;  /* 0x000000ffff027224 */ /* 0x004fc800078e0a0f */
        /* <DEDUP_REMOVED lines=10> */
[----:B------:R-:W2:Y:S03]  /*1f70*/  LDC.64 R14, c[0x0][0x760] ;  /* 0x0001d800ff0e7b82 */ /* 0x000ea60000000a00 */
[----:B------:R-:W-:-:S05]  /*1f80*/  ISETP.GE.AND P1, PT, R3, RZ, PT ;  /* 0x000000ff0300720c */ /* 0x000fca0003f26270 */
[----:B------:R-:W5:Y:S02]  /*1f90*/  LDC R3, c[0x0][0x778] ;  /* 0x0001de00ff037b82 */ /* 0x000f640000000800 */
[----:B------:R-:W-:Y:S02]  /*1fa0*/  @P0 IADD3 R2, PT, PT, R2, 0x1, RZ ;  /* 0x0000000102020810 */ /* 0x000fe40007ffe0ff */
[----:B------:R-:W-:-:S04]  /*1fb0*/  ISETP.NE.AND P0, PT, R10, RZ, PT ;  /* 0x000000ff0a00720c */ /* 0x000fc80003f05270 */
[----:B------:R-:W-:-:S09]  /*1fc0*/  @!P1 IMAD.MOV R2, RZ, RZ, -R2 ;  /* 0x000000ffff029224 */ /* 0x000fd200078e0a02 */
[----:B------:R-:W-:Y:S01]  /*1fd0*/  @!P0 LOP3.LUT R2, RZ, R10, RZ, 0x33, !PT ;  /* 0x0000000aff028212 */ /* 0x000fe200078e33ff */
[----:B-----5:R-:W-:-:S03]  /*1fe0*/  IMAD R13, R3, UR22, R12 ;  /* 0x00000016030d7c24 */ /* 0x020fc6000f8e020c */
[C---:B------:R-:W-:Y:S01]  /*1ff0*/  IADD3 R3, PT, PT, -R2.reuse, RZ, RZ ;  /* 0x000000ff02037210 */ /* 0x040fe20007ffe1ff */
[----:B-1----:R-:W-:-:S04]  /*2000*/  IMAD R13, R2, UR8, R13 ;  /* 0x00000008020d7c24 */ /* 0x002fc8000f8e020d */
[----:B------:R-:W-:-:S05]  /*2010*/  IMAD R10, R10, R3, UR4 ;  /* 0x000000040a0a7e24 */ /* 0x000fca000f8e0203 */
[----:B------:R-:W-:-:S05]  /*2020*/  LEA R13, R10, R13, 0xc ;  /* 0x0000000d0a0d7211 */ /* 0x000fca00078e60ff */
[----:B--2---:R-:W-:-:S05]  /*2030*/  IMAD.WIDE R14, R13, 0x4, R14 ;  /* 0x000000040d0e7825 */ /* 0x004fca00078e020e */
[----:B------:R-:W-:Y:S01]  /*2040*/  @!PT LDS RZ, [RZ] ;  /* 0x00000000fffff984 */ /* 0x000fe20000000800 */
[----:B------:R-:W-:Y:S01]  /*2050*/  @!PT LDS RZ, [RZ] ;  /* 0x00000000fffff984 */ /* 0x000fe20000000800 */
[----:B------:R-:W-:Y:S01]  /*2060*/  @!PT LDS RZ, [RZ] ;  /* 0x00000000fffff984 */ /* 0x000fe20000000800 */
[----:B------:R1:W-:Y:S01]  /*2070*/  LDGSTS.E.LTC128B [R6+0x3400c], desc[UR36][R14.64] ;  /* 0x3400c0000e067fae */ /* 0x0003e2000b9a1224 */
[----:B------:R-:W-:Y:S05]  /*2080*/  BRA `(.L_x_303) ;  /* 0x0000000000047947 */ /* 0x000fea0003800000 */
.L_x_302:
[----:B------:R5:W-:Y:S02]  /*2090*/  STS [R7+UR35+0x3400c], RZ ;  /* 0x03400cff07007988 */ /* 0x000be40008000823 */
.L_x_303:
[----:B------:R-:W-:Y:S05]  /*20a0*/  BSYNC.RECONVERGENT B0 ;  /* 0x0000000000007941 */ /* 0x000fea0003800200 */
.L_x_301:
[----:B------:R-:W-:Y:S01]  /*20b0*/  R2UR UR8, R4 ;  /* 0x00000000040872ca */ /* 0x000fe200000e0000 */
[----:B------:R-:W-:-:S12]  /*20c0*/  NOP ;  /* 0x0000000000007918 */ /* 0x000fd80000000000 */
[----:B------:R-:W-:Y:S01]  /*20d0*/  ARRIVES.LDGSTSBAR.64.ARVCNT [UR8+0xd0] ;  /* 0x0000d000ff0079b0 */ /* 0x000fe20008001a08 */
[----:B------:R-:W-:Y:S01]  /*20e0*/  NOP ;  /* 0x0000000000007918 */ /* 0x000fe20000000000 */
[----:B------:R-:W0:Y:S02]  /*20f0*/  SYNCS.PHASECHK.TRANS64.TRYWAIT P0, [R4+URZ+0xe8], R11 ;  /* 0x0000e80b040075a7 */ /* 0x000e2400080011ff */
[----:B0-----:R-:W-:Y:S05]  /*2100*/  @!P0 BRA `(.L_x_304) ;  /* 0x0000004800c08947 */ /* 0x001fea0003800000 */
.L_x_395:
[----:B------:R-:W-:Y:S04]  /*2110*/  BSSY.RECONVERGENT B0, `(.L_x_305) ;  /* 0x0000030000007945 */ /* 0x000fe80003800200 */
[----:B------:R-:W-:Y:S05]  /*2120*/  @P5 BRA `(.L_x_306) ;  /* 0x0000000000b45947 */ /* 0x000fea0003800000 */
[----:B------:R-:W0:Y:S01]  /*2130*/  LDC R10, c[0x0][0x790] ;  /* 0x0001e400ff0a7b82 */ /* 0x000e220000000800 */
[----:B------:R-:W1:Y:S01]  /*2140*/  LDCU.128 UR8, c[0x0][0x7a0] ;  /* 0x0000f400ff0877ac */ /* 0x000e620008000c00 */
[----:B------:R-:W2:Y:S01]  /*2150*/  LDCU.64 UR16, c[0x0][0x780] ;  /* 0x0000f000ff1077ac */ /* 0x000ea20008000a00 */
[----:B01----:R-:W-:-:S04]  /*2160*/  IABS R3, R10 ;  /* 0x0000000a00037213 */ /* 0x003fc80000000000 */
[----:B------:R-:W0:Y:S08]  /*2170*/  I2F.RP R14, R3 ;  /* 0x00000003000e7306 */ /* 0x000e300000209400 */
[----:B0-----:R-:W0:Y:S02]  /*2180*/  MUFU.RCP R12, R14 ;  /* 0x0000000e000c7308 */ /* 0x001e240000001000 */
[----:B0-----:R-:W-:-:S06]  /*2190*/  IADD3 R12, PT, PT, R12, 0xffffffe, RZ ;  /* 0x0ffffffe0c0c7810 */ /* 0x001fcc0007ffe0ff */
[----:B------:R-:W0:Y:S02]  /*21a0*/  F2I.FTZ.U32.TRUNC.NTZ R13, R12 ;  /* 0x0000000c000d7305 */ /* 0x000e24000021f000 */
[----:B0-----:R-:W-:Y:S01]  /*21b0*/  IMAD.MOV R2, RZ, RZ, -R13 ;  /* 0x000000ffff027224 */ /* 0x001fe200078e0a0d */
[----:B------:R-:W-:-:S03]  /*21c0*/  MOV R12, RZ ;  /* 0x000000ff000c7202 */ /* 0x000fc60000000f00 */
[----:B------:R-:W-:-:S04]  /*21d0*/  IMAD R9, R2, R3, RZ ;  /* 0x0000000302097224 */ /* 0x000fc800078e02ff */
[----:B------:R-:W-:-:S06]  /*21e0*/  IMAD.HI.U32 R9, R13, R9, R12 ;  /* 0x000000090d097227 */ /* 0x000fcc00078e000c */
[----:B------:R-:W-:Y:S01]  /*21f0*/  IMAD.HI.U32 R11, R9, UR18, RZ ;  /* 0x00000012090b7c27 */ /* 0x000fe2000f8e00ff */
[----:B------:R-:W-:-:S03]  /*2200*/  LOP3.LUT R9, R10, UR4, RZ, 0x3c, !PT ;  /* 0x000000040a097c12 */ /* 0x000fc6000f8e3cff */
[----:B------:R-:W-:Y:S01]  /*2210*/  IMAD.MOV R2, RZ, RZ, -R11 ;  /* 0x000000ffff027224 */ /* 0x000fe200078e0a0b */
[----:B------:R-:W-:Y:S02]  /*2220*/  ISETP.GE.AND P0, PT, R9, RZ, PT ;  /* 0x000000ff0900720c */ /* 0x000fe40003f06270 */
[----:B------:R-:W-:Y:S01]  /*2230*/  SHF.R.S32.HI R9, RZ, 0x1f, R8 ;  /* 0x0000001fff097819 */ /* 0x000fe20000011408 */
[----:B------:R-:W-:-:S05]  /*2240*/  IMAD R2, R3, R2, UR18 ;  /* 0x0000001203027e24 */ /* 0x000fca000f8e0202 */
[----:B------:R-:W-:-:S13]  /*2250*/  ISETP.GT.U32.AND P1, PT, R3, R2, PT ;  /* 0x000000020300720c */ /* 0x000fda0003f24070 */
[-C--:B------:R-:W-:Y:S01]  /*2260*/  @!P1 IADD3 R2, PT, PT, R2, -R3.reuse, RZ ;  /* 0x8000000302029210 */ /* 0x080fe20007ffe0ff */
[----:B------:R-:W-:Y:S01]  /*2270*/  @!P1 VIADD R11, R11, 0x1 ;  /* 0x000000010b0b9836 */ /* 0x000fe20000000000 */
[----:B------:R-:W-:Y:S02]  /*2280*/  ISETP.NE.AND P1, PT, R10, RZ, PT ;  /* 0x000000ff0a00720c */ /* 0x000fe40003f25270 */
[----:B------:R-:W-:Y:S02]  /*2290*/  ISETP.GE.U32.AND P5, PT, R2, R3, PT ;  /* 0x000000030200720c */ /* 0x000fe40003fa6070 */
[----:B------:R-:W0:Y:S11]  /*22a0*/  LDC.64 R2, c[0x0][0x7b0] ;  /* 0x0001ec00ff027b82 */ /* 0x000e360000000a00 */
[----:B------:R-:W-:-:S05]  /*22b0*/  @P5 IADD3 R11, PT, PT, R11, 0x1, RZ ;  /* 0x000000010b0b5810 */ /* 0x000fca0007ffe0ff */
[----:B------:R-:W-:Y:S01]  /*22c0*/  @!P0 IMAD.MOV R11, RZ, RZ, -R11 ;  /* 0x000000ffff0b8224 */ /* 0x000fe200078e0a0b */
[----:B------:R-:W-:Y:S01]  /*22d0*/  @!P1 LOP3.LUT R11, RZ, R10, RZ, 0x33, !PT ;  /* 0x0000000aff0b9212 */ /* 0x000fe200078e33ff */
[----:B0-----:R-:W-:-:S03]  /*22e0*/  IMAD.WIDE.U32 R12, R2, UR22, R8 ;  /* 0x00000016020c7c25 */ /* 0x001fc6000f8e0008 */
[----:B------:R-:W-:Y:S01]  /*22f0*/  SHF.R.S32.HI R2, RZ, 0x1f, R11 ;  /* 0x0000001fff027819 */ /* 0x000fe2000001140b */
[----:B------:R-:W-:-:S04]  /*2300*/  IMAD R13, R3, UR22, R13 ;  /* 0x00000016030d7c24 */ /* 0x000fc8000f8e020d */
[----:B------:R-:W-:Y:S02]  /*2310*/  IMAD R2, R2, UR10, RZ ;  /* 0x0000000a02027c24 */ /* 0x000fe4000f8e02ff */
[----:B------:R-:W-:-:S04]  /*2320*/  IMAD.WIDE.U32 R12, R11, UR10, R12 ;  /* 0x0000000a0b0c7c25 */ /* 0x000fc8000f8e000c */
[C---:B------:R-:W-:Y:S01]  /*2330*/  IMAD R2, R11.reuse, UR11, R2 ;  /* 0x0000000b0b027c24 */ /* 0x040fe2000f8e0202 */
[----:B------:R-:W-:-:S04]  /*2340*/  IADD3 R11, PT, PT, -R11, RZ, RZ ;  /* 0x000000ff0b0b7210 */ /* 0x000fc80007ffe1ff */
[----:B------:R-:W-:Y:S01]  /*2350*/  IADD3 R13, PT, PT, R13, R2, RZ ;  /* 0x000000020d0d7210 */ /* 0x000fe20007ffe0ff */
[----:B------:R-:W-:-:S04]  /*2360*/  IMAD R11, R10, R11, UR4 ;  /* 0x000000040a0b7e24 */ /* 0x000fc8000f8e020b */
[----:B------:R-:W-:-:S04]  /*2370*/  IMAD.WIDE.U32 R12, R11, UR8, R12 ;  /* 0x000000080b0c7c25 */ /* 0x000fc8000f8e000c */
[----:B------:R-:W-:Y:S01]  /*2380*/  IMAD R11, R11, UR9, R13 ;  /* 0x000000090b0b7c24 */ /* 0x000fe2000f8e020d */
[----:B--2---:R-:W-:-:S04]  /*2390*/  LEA R2, P0, R12, UR16, 0x2 ;  /* 0x000000100c027c11 */ /* 0x004fc8000f8010ff */
[----:B------:R-:W-:-:S05]  /*23a0*/  LEA.HI.X R3, R12, UR17, R11, 0x2, P0 ;  /* 0x000000110c037c11 */ /* 0x000fca00080f140b */
[----:B------:R-:W-:Y:S01]  /*23b0*/  @!PT LDS RZ, [RZ] ;  /* 0x00000000fffff984 */ /* 0x000fe20000000800 */
[----:B------:R-:W-:Y:S01]  /*23c0*/  @!PT LDS RZ, [RZ] ;  /* 0x00000000fffff984 */ /* 0x000fe20000000800 */
[----:B------:R-:W-:Y:S01]  /*23d0*/  @!PT LDS RZ, [RZ] ;  /* 0x00000000fffff984 */ /* 0x000fe20000000800 */
[----:B------:R0:W-:Y:S01]  /*23e0*/  LDGSTS.E.LTC128B [R6+0x34200], desc[UR36][R2.64] ;  /* 0x3420000002067fae */ /* 0x0001e2000b9a1224 */
[----:B------:R-:W-:Y:S05]  /*23f0*/  BRA `(.L_x_307) ;  /* 0x0000000000047947 */ /* 0x000fea0003800000 */
.L_x_306:
[----:B------:R0:W-:Y:S02]  /*2400*/  STS [R7+UR35+0x34200], RZ ;  /* 0x034200ff07007988 */ /* 0x0001e40008000823 */
.L_x_307:
[----:B------:R-:W-:Y:S05]  /*2410*/  BSYNC.RECONVERGENT B0 ;  /* 0x0000000000007941 */ /* 0x000fea0003800200 */
.L_x_305:
[----:B------:R-:W-:Y:S04]  /*2420*/  BSSY.RECONVERGENT B0, `(.L_x_308) ;  /* 0x0000031000007945 */ /* 0x000fe80003800200 */
[----:B------:R-:W-:Y:S05]  /*2430*/  @P4 BRA `(.L_x_309) ;  /* 0x0000000000b84947 */ /* 0x000fea0003800000 */
[----:B------:R-:W0:Y:S01]  /*2440*/  LDC R12, c[0x0][0x790] ;  /* 0x0001e400ff0c7b82 */ /* 0x000e220000000800 */
[----:B------:R-:W1:Y:S02]  /*2450*/  LDCU.128 UR8, c[0x0][0x7a0] ;  /* 0x0000f400ff0877ac */ /* 0x000e640008000c00 */
[--C-:B-1----:R-:W-:Y:S01]  /*2460*/  SHF.R.S32.HI R15, RZ, 0x1f, R8.reuse ;  /* 0x0000001fff0f7819 */ /* 0x102fe20000011408 */
[----:B------:R-:W-:Y:S01]  /*2470*/  IMAD.MOV.U32 R14, RZ, RZ, R8 ;  /* 0x000000ffff0e7224 */ /* 0x000fe200078e0008 */
[----:B------:R-:W1:Y:S01]  /*2480*/  LDCU.64 UR16, c[0x0][0x780] ;  /* 0x0000f000ff1077ac */ /* 0x000e620008000a00 */
[----:B0-----:R-:W-:-:S04]  /*2490*/  IABS R2, R12 ;  /* 0x0000000c00027213 */ /* 0x001fc80000000000 */
[----:B------:R-:W0:Y:S08]  /*24a0*/  I2F.RP R13, R2 ;  /* 0x00000002000d7306 */ /* 0x000e300000209400 */
[----:B0-----:R-:W0:Y:S02]  /*24b0*/  MUFU.RCP R10, R13 ;  /* 0x0000000d000a7308 */ /* 0x001e240000001000 */
[----:B0-----:R-:W-:-:S06]  /*24c0*/  IADD3 R10, PT, PT, R10, 0xffffffe, RZ ;  /* 0x0ffffffe0a0a7810 */ /* 0x001fcc0007ffe0ff */
[----:B------:R-:W0:Y:S02]  /*24d0*/  F2I.FTZ.U32.TRUNC.NTZ R11, R10 ;  /* 0x0000000a000b7305 */ /* 0x000e24000021f000 */
[----:B0-----:R-:W-:Y:S01]  /*24e0*/  IADD3 R3, PT, PT, RZ, -R11, RZ ;  /* 0x8000000bff037210 */ /* 0x001fe20007ffe0ff */
[----:B------:R-:W-:-:S04]  /*24f0*/  IMAD.MOV.U32 R10, RZ, RZ, RZ ;  /* 0x000000ffff0a7224 */ /* 0x000fc800078e00ff */
[----:B------:R-:W-:-:S04]  /*2500*/  IMAD R3, R3, R2, RZ ;  /* 0x0000000203037224 */ /* 0x000fc800078e02ff */
[----:B------:R-:W-:Y:S01]  /*2510*/  IMAD.HI.U32 R3, R11, R3, R10 ;  /* 0x000000030b037227 */ /* 0x000fe200078e000a */
[----:B------:R-:W-:-:S04]  /*2520*/  LOP3.LUT R10, R12, UR4, RZ, 0x3c, !PT ;  /* 0x000000040c0a7c12 */ /* 0x000fc8000f8e3cff */
[----:B------:R-:W-:Y:S01]  /*2530*/  ISETP.GE.AND P1, PT, R10, RZ, PT ;  /* 0x000000ff0a00720c */ /* 0x000fe20003f26270 */
[----:B------:R-:W-:-:S05]  /*2540*/  IMAD.HI.U32 R11, R3, UR18, RZ ;  /* 0x00000012030b7c27 */ /* 0x000fca000f8e00ff */
[----:B------:R-:W-:-:S05]  /*2550*/  IADD3 R3, PT, PT, -R11, RZ, RZ ;  /* 0x000000ff0b037210 */ /* 0x000fca0007ffe1ff */
[----:B------:R-:W-:-:S05]  /*2560*/  IMAD R3, R2, R3, UR18 ;  /* 0x0000001202037e24 */ /* 0x000fca000f8e0203 */
[----:B------:R-:W-:-:S13]  /*2570*/  ISETP.GT.U32.AND P0, PT, R2, R3, PT ;  /* 0x000000030200720c */ /* 0x000fda0003f04070 */
[----:B------:R-:W-:Y:S01]  /*2580*/  @!P0 IMAD.IADD R3, R3, 0x1, -R2 ;  /* 0x0000000103038824 */ /* 0x000fe200078e0a02 */
[----:B------:R-:W-:Y:S02]  /*2590*/  @!P0 IADD3 R11, PT, PT, R11, 0x1, RZ ;  /* 0x000000010b0b8810 */ /* 0x000fe40007ffe0ff */
[----:B------:R-:W-:Y:S02]  /*25a0*/  ISETP.NE.AND P0, PT, R12, RZ, PT ;  /* 0x000000ff0c00720c */ /* 0x000fe40003f05270 */
[----:B------:R-:W-:Y:S02]  /*25b0*/  ISETP.GE.U32.AND P4, PT, R3, R2, PT ;  /* 0x000000020300720c */ /* 0x000fe40003f86070 */
[----:B------:R-:W0:Y:S11]  /*25c0*/  LDC.64 R2, c[0x0][0x7b0] ;  /* 0x0001ec00ff027b82 */ /* 0x000e360000000a00 */
[----:B------:R-:W-:-:S05]  /*25d0*/  @P4 VIADD R11, R11, 0x1 ;  /* 0x000000010b0b4836 */ /* 0x000fca0000000000 */
[----:B------:R-:W-:Y:S02]  /*25e0*/  @!P1 IADD3 R11, PT, PT, -R11, RZ, RZ ;  /* 0x000000ff0b0b9210 */ /* 0x000fe40007ffe1ff */
[----:B------:R-:W-:Y:S01]  /*25f0*/  @!P0 LOP3.LUT R11, RZ, R12, RZ, 0x33, !PT ;  /* 0x0000000cff0b8212 */ /* 0x000fe200078e33ff */
[----:B0-----:R-:W-:-:S03]  /*2600*/  IMAD.WIDE.U32 R14, R2, UR22, R14 ;  /* 0x00000016020e7c25 */ /* 0x001fc6000f8e000e */
[----:B------:R-:W-:Y:S01]  /*2610*/  SHF.R.S32.HI R2, RZ, 0x1f, R11 ;  /* 0x0000001fff027819 */ /* 0x000fe2000001140b */
[----:B------:R-:W-:-:S04]  /*2620*/  IMAD R15, R3, UR22, R15 ;  /* 0x00000016030f7c24 */ /* 0x000fc8000f8e020f */
[----:B------:R-:W-:Y:S02]  /*2630*/  IMAD R2, R2, UR10, RZ ;  /* 0x0000000a02027c24 */ /* 0x000fe4000f8e02ff */
[----:B------:R-:W-:-:S04]  /*2640*/  IMAD.WIDE.U32 R14, R11, UR10, R14 ;  /* 0x0000000a0b0e7c25 */ /* 0x000fc8000f8e000e */
[C---:B------:R-:W-:Y:S01]  /*2650*/  IMAD R2, R11.reuse, UR11, R2 ;  /* 0x0000000b0b027c24 */ /* 0x040fe2000f8e0202 */
[----:B------:R-:W-:-:S03]  /*2660*/  IADD3 R11, PT, PT, -R11, RZ, RZ ;  /* 0x000000ff0b0b7210 */ /* 0x000fc60007ffe1ff */
[----:B------:R-:W-:Y:S02]  /*2670*/  IMAD.IADD R15, R15, 0x1, R2 ;  /* 0x000000010f0f7824 */ /* 0x000fe400078e0202 */
[----:B------:R-:W-:-:S04]  /*2680*/  IMAD R11, R12, R11, UR4 ;  /* 0x000000040c0b7e24 */ /* 0x000fc8000f8e020b */
[----:B------:R-:W-:-:S04]  /*2690*/  IMAD.WIDE.U32 R14, R11, UR8, R14 ;  /* 0x000000080b0e7c25 */ /* 0x000fc8000f8e000e */
[----:B------:R-:W-:Y:S01]  /*26a0*/  IMAD R11, R11, UR9, R15 ;  /* 0x000000090b0b7c24 */ /* 0x000fe2000f8e020f */
[----:B-1----:R-:W-:-:S04]  /*26b0*/  LEA R2, P0, R14, UR16, 0x2 ;  /* 0x000000100e027c11 */ /* 0x002fc8000f8010ff */
[----:B------:R-:W-:-:S05]  /*26c0*/  LEA.HI.X R3, R14, UR17, R11, 0x2, P0 ;  /* 0x000000110e037c11 */ /* 0x000fca00080f140b */
[----:B------:R-:W-:Y:S01]  /*26d0*/  @!PT LDS RZ, [RZ] ;  /* 0x00000000fffff984 */ /* 0x000fe20000000800 */
[----:B------:R-:W-:Y:S01]  /*26e0*/  @!PT LDS RZ, [RZ] ;  /* 0x00000000fffff984 */ /* 0x000fe20000000800 */
[----:B------:R-:W-:Y:S01]  /*26f0*/  @!PT LDS RZ, [RZ] ;  /* 0x00000000fffff984 */ /* 0x000fe20000000800 */
[----:B------:R0:W-:Y:S01]  /*2700*/  LDGSTS.E.LTC128B [R6+0x34204], desc[UR36][R2.64+0x4] ;  /* 0x3420400402067fae */ /* 0x0001e2000b9a1224 */
[----:B------:R-:W-:Y:S05]  /*2710*/  BRA `(.L_x_310) ;  /* 0x0000000000047947 */ /* 0x000fea0003800000 */
.L_x_309:
[----:B------:R0:W-:Y:S02]  /*2720*/  STS [R7+UR35+0x34204], RZ ;  /* 0x034204ff07007988 */ /* 0x0001e40008000823 */
.L_x_310:
[----:B------:R-:W-:Y:S05]  /*2730*/  BSYNC.RECONVERGENT B0 ;  /* 0x0000000000007941 */ /* 0x000fea0003800200 */
.L_x_308:
        /* <DEDUP_REMOVED lines=48> */
.L_x_312:
[----:B------:R0:W-:Y:S02]  /*2a40*/  STS [R7+UR35+0x34208], RZ ;  /* 0x034208ff07007988 */ /* 0x0001e40008000823 */
.L_x_313:
[----:B------:R-:W-:Y:S05]  /*2a50*/  BSYNC.RECONVERGENT B0 ;  /* 0x0000000000007941 */ /* 0x000fea0003800200 */
.L_x_311:
[----:B------:R-:W-:Y:S04]  /*2a60*/  BSSY.RECONVERGENT B0, `(.L_x_314) ;  /* 0x0000036000007945 */ /* 0x000fe80003800200 */
[----:B------:R-:W-:Y:S05]  /*2a70*/  @P2 BRA `(.L_x_315) ;  /* 0x0000000000cc2947 */ /* 0x000fea0003800000 */
[----:B------:R-:W0:Y:S01]  /*2a80*/  LDCU UR24, c[0x0][0x790] ;  /* 0x0000f200ff1877ac */ /* 0x000e220008000800 */
[----:B------:R-:W-:Y:S01]  /*2a90*/  SHF.R.S32.HI R9, RZ, 0x1f, R8 ;  /* 0x0000001fff097819 */ /* 0x000fe20000011408 */
[----:B------:R-:W-:Y:S01]  /*2aa0*/  UMOV UR10, URZ ;  /* 0x000000ff000a7c82 */ /* 0x000fe20008000000 */
[----:B------:R-:W1:Y:S01]  /*2ab0*/  LDCU.64 UR16, c[0x0][0x780] ;  /* 0x0000f000ff1077ac */ /* 0x000e620008000a00 */
[----:B0-----:R-:W-:-:S04]  /*2ac0*/  IABS R2, UR24 ;  /* 0x0000001800027c13 */ /* 0x001fc80008000000 */
[----:B------:R-:W-:-:S13]  /*2ad0*/  R2UR UR9, R2 ;  /* 0x00000000020972ca */ /* 0x000fda00000e0000 */
[----:B-1----:R-:W0:Y:S08]  /*2ae0*/  I2F.RP R3, UR9 ;  /* 0x0000000900037d06 */ /* 0x002e300008209400 */
[----:B0-----:R-:W0:Y:S02]  /*2af0*/  MUFU.RCP R2, R3 ;  /* 0x0000000300027308 */ /* 0x001e240000001000 */
[----:B0-----:R-:W-:-:S06]  /*2b00*/  VIADD R2, R2, 0xffffffe ;  /* 0x0ffffffe02027836 */ /* 0x001fcc0000000000 */
[----:B------:R-:W0:Y:S02]  /*2b10*/  F2I.FTZ.U32.TRUNC.NTZ R2, R2 ;  /* 0x0000000200027305 */ /* 0x000e24000021f000 */
[----:B0-----:R-:W-:Y:S02]  /*2b20*/  R2UR UR11, R2 ;  /* 0x00000000020b72ca */ /* 0x001fe400000e0000 */
[----:B------:R-:W0:Y:S11]  /*2b30*/  LDC.64 R2, c[0x0][0x7b0] ;  /* 0x0001ec00ff027b82 */ /* 0x000e360000000a00 */
[----:B------:R-:W-:-:S04]  /*2b40*/  UIADD3 UR8, UPT, UPT, URZ, -UR11, URZ ;  /* 0x8000000bff087290 */ /* 0x000fc8000fffe0ff */
[----:B------:R-:W-:-:S04]  /*2b50*/  UIMAD UR8, UR8, UR9, URZ ;  /* 0x00000009080872a4 */ /* 0x000fc8000f8e02ff */
[----:B------:R-:W-:-:S04]  /*2b60*/  UIMAD.WIDE.U32 UR10, UR11, UR8, UR10 ;  /* 0x000000080b0a72a5 */ /* 0x000fc8000f8e000a */
[----:B------:R-:W-:Y:S01]  /*2b70*/  UIMAD.WIDE.U32 UR26, UR11, UR18, URZ ;  /* 0x000000120b1a72a5 */ /* 0x000fe2000f8e00ff */
[----:B0-----:R-:W-:-:S04]  /*2b80*/  IMAD.WIDE.U32 R8, R2, UR22, R8 ;  /* 0x0000001602087c25 */ /* 0x001fc8000f8e0008 */
[----:B------:R-:W-:Y:S02]  /*2b90*/  IMAD R9, R3, UR22, R9 ;  /* 0x0000001603097c24 */ /* 0x000fe4000f8e0209 */
[----:B------:R-:W-:Y:S02]  /*2ba0*/  UMOV UR26, UR27 ;  /* 0x0000001b001a7c82 */ /* 0x000fe40008000000 */
[----:B------:R-:W-:-:S04]  /*2bb0*/  UIADD3 UR8, UPT, UPT, -UR26, URZ, URZ ;  /* 0x000000ff1a087290 */ /* 0x000fc8000fffe1ff */
[----:B------:R-:W-:-:S04]  /*2bc0*/  UIMAD UR8, UR9, UR8, UR18 ;  /* 0x00000008090872a4 */ /* 0x000fc8000f8e0212 */
[----:B------:R-:W-:-:S11]  /*2bd0*/  UISETP.GT.U32.AND UP0, UPT, UR9, UR8, UPT ;  /* 0x000000080900728c */ /* 0x000fd6000bf04070 */
[----:B------:R-:W-:Y:S02]  /*2be0*/  @!UP0 UIADD3 UR8, UPT, UPT, UR8, -UR9, URZ ;  /* 0x8000000908088290 */ /* 0x000fe4000fffe0ff */
[----:B------:R-:W-:Y:S02]  /*2bf0*/  @!UP0 UIADD3 UR26, UPT, UPT, UR26, 0x1, URZ ;  /* 0x000000011a1a8890 */ /* 0x000fe4000fffe0ff */
[----:B------:R-:W-:Y:S02]  /*2c00*/  UISETP.GE.U32.AND UP0, UPT, UR8, UR9, UPT ;  /* 0x000000090800728c */ /* 0x000fe4000bf06070 */
[----:B------:R-:W-:-:S09]  /*2c10*/  ULOP3.LUT UR8, UR4, UR24, URZ, 0x3c, !UPT ;  /* 0x0000001804087292 */ /* 0x000fd2000f8e3cff */
[----:B------:R-:W-:Y:S02]  /*2c20*/  @UP0 UIADD3 UR26, UPT, UPT, UR26, 0x1, URZ ;  /* 0x000000011a1a0890 */ /* 0x000fe4000fffe0ff */
[----:B------:R-:W-:Y:S01]  /*2c30*/  UISETP.GE.AND UP0, UPT, UR8, URZ, UPT ;  /* 0x000000ff0800728c */ /* 0x000fe2000bf06270 */
[----:B------:R-:W0:Y:S10]  /*2c40*/  LDCU.128 UR8, c[0x0][0x7a0] ;  /* 0x0000f400ff0877ac */ /* 0x000e340008000c00 */
[----:B------:R-:W-:-:S02]  /*2c50*/  @!UP0 UIADD3 UR26, UPT, UPT, -UR26, URZ, URZ ;  /* 0x000000ff1a1a8290 */ /* 0x000fc4000fffe1ff */
[----:B------:R-:W-:Y:S01]  /*2c60*/  UISETP.NE.AND UP0, UPT, UR24, URZ, UPT ;  /* 0x000000ff1800728c */ /* 0x000fe2000bf05270 */
[----:B0-----:R-:W-:-:S10]  /*2c70*/  MOV R2, UR10 ;  /* 0x0000000a00027c02 */ /* 0x001fd40008000f00 */
[----:B------:R-:W-:-:S04]  /*2c80*/  @!UP0 ULOP3.LUT UR26, URZ, UR24, URZ, 0x33, !UPT ;  /* 0x00000018ff1a8292 */ /* 0x000fc8000f8e33ff */
[----:B------:R-:W-:Y:S02]  /*2c90*/  USHF.R.S32.HI UR25, URZ, 0x1f, UR26 ;  /* 0x0000001fff197899 */ /* 0x000fe4000801141a */
[----:B------:R-:W-:Y:S01]  /*2ca0*/  IMAD.WIDE.U32 R10, R2, UR26, R8 ;  /* 0x0000001a020a7c25 */ /* 0x000fe2000f8e0008 */
[----:B------:R-:W-:Y:S01]  /*2cb0*/  MOV R8, UR8 ;  /* 0x0000000800087c02 */ /* 0x000fe20008000f00 */
[----:B------:R-:W-:Y:S02]  /*2cc0*/  UIMAD UR25, UR25, UR10, URZ ;  /* 0x0000000a191972a4 */ /* 0x000fe4000f8e02ff */
[----:B------:R-:W-:Y:S02]  /*2cd0*/  IMAD.U32 R2, RZ, RZ, UR9 ;  /* 0x00000009ff027e24 */ /* 0x000fe4000f8e00ff */
[----:B------:R-:W-:Y:S02]  /*2ce0*/  UIMAD UR11, UR26, UR11, UR25 ;  /* 0x0000000b1a0b72a4 */ /* 0x000fe4000f8e0219 */
[----:B------:R-:W-:-:S04]  /*2cf0*/  UIADD3 UR26, UPT, UPT, -UR26, URZ, URZ ;  /* 0x000000ff1a1a7290 */ /* 0x000fc8000fffe1ff */
[----:B------:R-:W-:Y:S01]  /*2d00*/  UIMAD UR26, UR24, UR26, UR4 ;  /* 0x0000001a181a72a4 */ /* 0x000fe2000f8e0204 */
[----:B------:R-:W-:-:S05]  /*2d10*/  VIADD R11, R11, UR11 ;  /* 0x0000000b0b0b7c36 */ /* 0x000fca0008000000 */
[----:B------:R-:W-:-:S04]  /*2d20*/  IMAD.WIDE.U32 R8, R8, UR26, R10 ;  /* 0x0000001a08087c25 */ /* 0x000fc8000f8e000a */
[----:B------:R-:W-:Y:S01]  /*2d30*/  IMAD R3, R2, UR26, R9 ;  /* 0x0000001a02037c24 */ /* 0x000fe2000f8e0209 */
[----:B------:R-:W-:-:S04]  /*2d40*/  LEA R2, P0, R8, UR16, 0x2 ;  /* 0x0000001008027c11 */ /* 0x000fc8000f8010ff */
[----:B------:R-:W-:-:S05]  /*2d50*/  LEA.HI.X R3, R8, UR17, R3, 0x2, P0 ;  /* 0x0000001108037c11 */ /* 0x000fca00080f1403 */
[----:B------:R-:W-:Y:S01]  /*2d60*/  @!PT LDS RZ, [RZ] ;  /* 0x00000000fffff984 */ /* 0x000fe20000000800 */
[----:B------:R-:W-:Y:S01]  /*2d70*/  @!PT LDS RZ, [RZ] ;  /* 0x00000000fffff984 */ /* 0x000fe20000000800 */
[----:B------:R-:W-:Y:S01]  /*2d80*/  @!PT LDS RZ, [RZ] ;  /* 0x00000000fffff984 */ /* 0x000fe20000000800 */
[----:B------:R0:W-:Y:S01]  /*2d90*/  LDGSTS.E.LTC128B [R6+0x3420c], desc[UR36][R2.64+0xc] ;  /* 0x3420c00c02067fae */ /* 0x0001e2000b9a1224 */
[----:B------:R-:W-:Y:S05]  /*2da0*/  BRA `(.L_x_316) ;  /* 0x0000000000047947 */ /* 0x000fea0003800000 */
.L_x_315:
[----:B------:R0:W-:Y:S02]  /*2db0*/  STS [R7+UR35+0x3420c], RZ ;  /* 0x03420cff07007988 */ /* 0x0001e40008000823 */
.L_x_316:
[----:B------:R-:W-:Y:S05]  /*2dc0*/  BSYNC.RECONVERGENT B0 ;  /* 0x0000000000007941 */ /* 0x000fea0003800200 */
.L_x_314:
[----:B------:R-:W-:Y:S01]  /*2dd0*/  R2UR UR10, R4 ;  /* 0x00000000040a72ca */ /* 0x000fe200000e0000 */
[----:B------:R-:W0:Y:S01]  /*2de0*/  LDCU.64 UR8, c[0x0][0x348] ;  /* 0x00006900ff0877ac */ /* 0x000e220008000a00 */
[----:B------:R-:W-:Y:S01]  /*2df0*/  NOP ;  /* 0x0000000000007918 */ /* 0x000fe20000000000 */
[----:B01----:R-:W-:Y:S01]  /*2e00*/  HFMA2 R3, -RZ, RZ, 0, 5.9604644775390625e-08 ;  /* 0x00000001ff037431 */ /* 0x003fe200000001ff */
[----:B------:R-:W-:Y:S01]  /*2e10*/  UPLOP3.LUT UP1, UPT, UPT, UPT, UPT, 0x80, 0x8 ;  /* 0x000000000008789c */ /* 0x000fe20003f2f070 */
[----:B------:R-:W-:Y:S01]  /*2e20*/  UMOV UR11, URZ ;  /* 0x000000ff000b7c82 */ /* 0x000fe20008000000 */
[----:B------:R-:W-:Y:S01]  /*2e30*/  UMOV UR18, URZ ;  /* 0x000000ff00127c82 */ /* 0x000fe20008000000 */
[----:B------:R-:W-:-:S06]  /*2e40*/  UISETP.NE.AND UP3, UPT, UR14, URZ, UPT ;  /* 0x000000ff0e00728c */ /* 0x000fcc000bf65270 */
[----:B------:R-:W-:Y:S01]  /*2e50*/  ARRIVES.LDGSTSBAR.64.ARVCNT [UR10+0xe0] ;  /* 0x0000e000ff0079b0 */ /* 0x000fe20008001a0a */
[----:B------:R-:W-:-:S04]  /*2e60*/  UIADD3 UR40, UP0, UPT, UR8, 0x40, URZ ;  /* 0x0000004008287890 */ /* 0x000fc8000ff1e0ff */
[----:B------:R-:W-:Y:S02]  /*2e70*/  UIADD3.X UR41, UPT, UPT, URZ, UR9, URZ, UP0, !UPT ;  /* 0x00000009ff297290 */ /* 0x000fe400087fe4ff */
[----:B------:R-:W-:-:S04]  /*2e80*/  UIADD3 UR38, UP0, UPT, UR8, 0x40, URZ ;  /* 0x0000004008267890 */ /* 0x000fc8000ff1e0ff */
[----:B------:R-:W-:Y:S01]  /*2e90*/  UIADD3.X UR39, UPT, UPT, URZ, UR9, URZ, UP0, !UPT ;  /* 0x00000009ff277290 */ /* 0x000fe200087fe4ff */
[----:B------:R-:W-:-:S11]  /*2ea0*/  NOP ;  /* 0x0000000000007918 */ /* 0x000fd60000000000 */
.L_x_319:
[----:B------:R-:W-:Y:S01]  /*2eb0*/  R2UR UR24, R4 ;  /* 0x00000000041872ca */ /* 0x000fe200000e0000 */
[----:B------:R-:W-:Y:S01]  /*2ec0*/  UPLOP3.LUT UP2, UPT, UPT, UPT, UP1, 0x80, 0x8 ;  /* 0x000000000008789c */ /* 0x000fe20003f4f010 */
[----:B--2---:R-:W-:-:S11]  /*2ed0*/  SHF.L.U32 R6, R3, 0x1f, RZ ;  /* 0x0000001f03067819 */ /* 0x004fd600000006ff */
[----:B------:R-:W-:-:S09]  /*2ee0*/  ULEA UR24, UR11, UR24, 0x3 ;  /* 0x000000180b187291 */ /* 0x000fd2000f8e18ff */
[----:B------:R-:W0:Y:S02]  /*2ef0*/  SYNCS.PHASECHK.TRANS64.TRYWAIT P0, [UR24+0x10], R6 ;  /* 0x00001006ff0075a7 */ /* 0x000e240008001118 */
[----:B01----:R-:W-:Y:S05]  /*2f00*/  @!P0 BRA `(.L_x_317) ;  /* 0x0000003c005c8947 */ /* 0x003fea0003800000 */
.L_x_397:
[----:B------:R-:W-:Y:S05]  /*2f10*/  BRA.U UP3, `(.L_x_318) ;  /* 0x00000001030c7547 */ /* 0x000fea000b800000 */
[----:B------:R-:W-:-:S13]  /*2f20*/  ELECT P0, URZ, PT ;  /* 0x0000000000ff782f */ /* 0x000fda0003800000 */
[----:B0-----:R-:W-:-:S04]  /*2f30*/  @P0 MOV R2, 0x10000 ;  /* 0x0001000000020802 */ /* 0x001fc80000000f00 */
[----:B------:R1:W-:Y:S03]  /*2f40*/  @P0 SYNCS.ARRIVE.TRANS64 RZ, [UR24], R2 ;  /* 0x00000002ffff09a7 */ /* 0x0003e60008000018 */
.L_x_318:
[----:B------:R-:W-:Y:S02]  /*2f50*/  UIADD3 UR17, UPT, UPT, UR11, 0x1, URZ ;  /* 0x000000010b117890 */ /* 0x000fe4000fffe0ff */
[----:B------:R-:W-:Y:S02]  /*2f60*/  ULEA UR16, UR11, UR35, 0xf ;  /* 0x000000230b107291 */ /* 0x000fe4000f8e78ff */
[----:B------:R-:W-:Y:S02]  /*2f70*/  UISETP.NE.AND UP0, UPT, UR17, 0x2, UPT ;  /* 0x000000021100788c */ /* 0x000fe4000bf05270 */
[----:B------:R-:W-:Y:S02]  /*2f80*/  UIADD3 UR26, UPT, UPT, UR18, 0x40, URZ ;  /* 0x00000040121a7890 */ /* 0x000fe4000fffe0ff */
[----:B------:R-:W-:Y:S02]  /*2f90*/  USEL UR11, UR17, URZ, UP0 ;  /* 0x000000ff110b7287 */ /* 0x000fe40008000000 */
[----:B------:R-:W-:-:S02]  /*2fa0*/  ULOP3.LUT UR17, UR24, 0xfefffff8, URZ, 0xc0, !UPT ;  /* 0xfefffff818117892 */ /* 0x000fc4000f8ec0ff */
[----:B------:R-:W-:Y:S01]  /*2fb0*/  UIADD3 UR24, UPT, UPT, UR16, 0x4000, URZ ;  /* 0x0000400010187890 */ /* 0x000fe2000fffe0ff */
[----:B------:R-:W-:Y:S01]  /*2fc0*/  UMOV UR27, UR19 ;  /* 0x00000013001b7c82 */ /* 0x000fe20008000000 */
[----:B------:R-:W-:Y:S01]  /*2fd0*/  UMOV UR28, UR20 ;  /* 0x00000014001c7c82 */ /* 0x000fe20008000000 */
[----:B------:R-:W-:Y:S01]  /*2fe0*/  UMOV UR29, UR21 ;  /* 0x00000015001d7c82 */ /* 0x000fe20008000000 */
[----:B------:R-:W-:Y:S01]  /*2ff0*/  UMOV UR30, UR22 ;  /* 0x00000016001e7c82 */ /* 0x000fe20008000000 */
[----:B------:R-:W-:Y:S02]  /*3000*/  UMOV UR25, UR17 ;  /* 0x0000001100197c82 */ /* 0x000fe40008000000 */
[----:B------:R2:W-:Y:S01]  /*3010*/  UTMALDG.5D.2CTA [UR16], [UR40], desc[URZ] ;  /* 0x0000ff10280075b4 */ /* 0x0005e20008221000 */
[----:B------:R-:W-:Y:S02]  /*3020*/  USEL UR10, URZ, 0x1, UP0 ;  /* 0x00000001ff0a7887 */ /* 0x000fe40008000000 */
[----:B------:R-:W-:-:S04]  /*3030*/  UPLOP3.LUT UP1, UPT, UPT, UPT, UPT, 0x40, 0x4 ;  /* 0x000000000004789c */ /* 0x000fc80003f2e870 */
[----:B------:R-:W-:Y:S01]  /*3040*/  LOP3.LUT R3, R3, UR10, RZ, 0x3c, !PT ;  /* 0x0000000a03037c12 */ /* 0x000fe2000f8e3cff */
[----:B------:R0:W-:Y:S01]  /*3050*/  UTMALDG.5D.2CTA [UR24], [UR38], desc[URZ] ;  /* 0x0000ff18260075b4 */ /* 0x0001e20008221000 */
[----:B--2---:R-:W-:Y:S01]  /*3060*/  UMOV UR18, 0x80 ;  /* 0x0000008000127882 */ /* 0x004fe20000000000 */
[----:B0-----:R-:W-:Y:S05]  /*3070*/  BRA.U UP2, `(.L_x_319) ;  /* 0xfffffffd028c7547 */ /* 0x001fea000b83ffff */
[----:B------:R-:W0:Y:S01]  /*3080*/  S2UR UR10, SR_CgaCtaId ;  /* 0x00000000000a79c3 */ /* 0x000e220000008800 */
[----:B------:R-:W-:Y:S01]  /*3090*/  MOV R4, 0x400 ;  /* 0x0000040000047802 */ /* 0x000fe20000000f00 */
[----:B---345:R-:W-:Y:S01]  /*30a0*/  IMAD.MOV.U32 R7, RZ, RZ, -0x80000000 ;  /* 0x80000000ff077424 */ /* 0x038fe200078e00ff */
[----:B------:R-:W-:-:S04]  /*30b0*/  UIADD3 UR20, UP0, UPT, UR8, 0x280, URZ ;  /* 0x0000028008147890 */ /* 0x000fc8000ff1e0ff */
[----:B------:R-:W-:Y:S02]  /*30c0*/  UIADD3.X UR21, UPT, UPT, URZ, UR9, URZ, UP0, !UPT ;  /* 0x00000009ff157290 */ /* 0x000fe400087fe4ff */
[----:B------:R-:W-:-:S04]  /*30d0*/  UIADD3 UR16, UP0, UPT, UR8, 0x280, URZ ;  /* 0x0000028008107890 */ /* 0x000fc8000ff1e0ff */
[----:B------:R-:W-:Y:S02]  /*30e0*/  UIADD3.X UR17, UPT, UPT, URZ, UR9, URZ, UP0, !UPT ;  /* 0x00000009ff117290 */ /* 0x000fe400087fe4ff */
[----:B------:R-:W-:-:S04]  /*30f0*/  UIADD3 UR40, UP0, UPT, UR8, 0x280, URZ ;  /* 0x0000028008287890 */ /* 0x000fc8000ff1e0ff */
[----:B------:R-:W-:Y:S02]  /*3100*/  UIADD3.X UR41, UPT, UPT, URZ, UR9, URZ, UP0, !UPT ;  /* 0x00000009ff297290 */ /* 0x000fe400087fe4ff */
[----:B------:R-:W-:Y:S01]  /*3110*/  UIADD3 UR38, UP0, UPT, UR8, 0x280, URZ ;  /* 0x0000028008267890 */ /* 0x000fe2000ff1e0ff */
[----:B0-----:R-:W-:-:S03]  /*3120*/  IMAD.U32 R3, RZ, RZ, UR10 ;  /* 0x0000000aff037e24 */ /* 0x001fc6000f8e00ff */
[----:B------:R-:W-:Y:S02]  /*3130*/  UIADD3.X UR39, UPT, UPT, URZ, UR9, URZ, UP0, !UPT ;  /* 0x00000009ff277290 */ /* 0x000fe400087fe4ff */
[----:B------:R-:W-:Y:S01]  /*3140*/  UISETP.NE.AND UP0, UPT, UR14, URZ, UPT ;  /* 0x000000ff0e00728c */ /* 0x000fe2000bf05270 */
[----:B------:R-:W-:-:S04]  /*3150*/  LEA R4, R3, R4, 0x18 ;  /* 0x0000000403047211 */ /* 0x000fc800078ec0ff */
[----:B------:R-:W0:Y:S02]  /*3160*/  SYNCS.PHASECHK.TRANS64.TRYWAIT P0, [R4+URZ+0x30], R7 ;  /* 0x00003007040075a7 */ /* 0x000e2400080011ff */
[----:B0-----:R-:W-:Y:S05]  /*3170*/  @!P0 BRA `(.L_x_320) ;  /* 0x0000003800dc8947 */ /* 0x001fea0003800000 */
.L_x_399:
[----:B------:R-:W-:Y:S05]  /*3180*/  BRA.U UP0, `(.L_x_321) ;  /* 0x00000001000c7547 */ /* 0x000fea000b800000 */
[----:B------:R-:W-:-:S13]  /*3190*/  ELECT P0, URZ, PT ;  /* 0x0000000000ff782f */ /* 0x000fda0003800000 */
[----:B0-----:R-:W-:-:S04]  /*31a0*/  @P0 MOV R9, 0x10000 ;  /* 0x0001000000090802 */ /* 0x001fc80000000f00 */
[----:B------:R2:W-:Y:S03]  /*31b0*/  @P0 SYNCS.ARRIVE.TRANS64 RZ, [R4+URZ+0x20], R9 ;  /* 0x0000200904ff09a7 */ /* 0x0005e600080000ff */
.L_x_321:
[----:B------:R-:W-:Y:S02]  /*31c0*/  ELECT P0, URZ, PT ;  /* 0x0000000000ff782f */ /* 0x000fe40003800000 */
[C---:B------:R-:W-:Y:S01]  /*31d0*/  R2UR UR9, R4.reuse ;  /* 0x00000000040972ca */ /* 0x040fe200000e0000 */
[----:B------:R-:W-:Y:S01]  /*31e0*/  UIADD3 UR8, UPT, UPT, UR35, 0x20000, URZ ;  /* 0x0002000023087890 */ /* 0x000fe2000fffe0ff */
[----:B------:R-:W-:Y:S01]  /*31f0*/  R2UR UR44, R4 ;  /* 0x00000000042c72ca */ /* 0x000fe200000e0000 */
[----:B------:R-:W-:Y:S01]  /*3200*/  UIADD3 UR24, UPT, UPT, UR35, 0x24000, URZ ;  /* 0x0002400023187890 */ /* 0x000fe2000fffe0ff */
[----:B------:R-:W-:Y:S01]  /*3210*/  UMOV UR10, URZ ;  /* 0x000000ff000a7c82 */ /* 0x000fe20008000000 */
[----:B------:R-:W-:Y:S01]  /*3220*/  UMOV UR11, UR19 ;  /* 0x00000013000b7c82 */ /* 0x000fe20008000000 */
[----:B------:R-:W-:Y:S01]  /*3230*/  UMOV UR14, UR22 ;  /* 0x00000016000e7c82 */ /* 0x000fe20008000000 */
[----:B------:R-:W-:Y:S01]  /*3240*/  UMOV UR42, UR20 ;  /* 0x00000014002a7c82 */ /* 0x000fe20008000000 */
[----:B------:R-:W-:Y:S01]  /*3250*/  UMOV UR43, UR21 ;  /* 0x00000015002b7c82 */ /* 0x000fe20008000000 */
[----:B------:R-:W-:Y:S01]  /*3260*/  UMOV UR26, 0x40 ;  /* 0x00000040001a7882 */ /* 0x000fe20000000000 */
[----:B------:R-:W-:Y:S01]  /*3270*/  UMOV UR27, UR19 ;  /* 0x00000013001b7c82 */ /* 0x000fe20008000000 */
[----:B------:R-:W-:-:S02]  /*3280*/  @P0 IMAD.U32 R0, RZ, RZ, UR8 ;  /* 0x00000008ff000e24 */ /* 0x000fc4000f8e00ff */
[----:B------:R-:W-:Y:S01]  /*3290*/  UIADD3 UR9, UPT, UPT, UR9, 0x20, URZ ;  /* 0x0000002009097890 */ /* 0x000fe2000fffe0ff */
[----:B------:R-:W-:Y:S01]  /*32a0*/  UMOV UR28, UR12 ;  /* 0x0000000c001c7c82 */ /* 0x000fe20008000000 */
[----:B------:R-:W-:Y:S01]  /*32b0*/  UMOV UR29, UR13 ;  /* 0x0000000d001d7c82 */ /* 0x000fe20008000000 */
[----:B------:R-:W-:Y:S01]  /*32c0*/  @P0 R2UR.BROADCAST UR8, R0 ;  /* 0x00000000000802ca */ /* 0x000fe200008e0000 */
[----:B------:R-:W-:Y:S01]  /*32d0*/  ULOP3.LUT UR9, UR9, 0xfefffc20, URZ, 0xc0, !UPT ;  /* 0xfefffc2009097892 */ /* 0x000fe2000f8ec0ff */
[----:B------:R-:W-:Y:S01]  /*32e0*/  UMOV UR30, UR22 ;  /* 0x00000016001e7c82 */ /* 0x000fe20008000000 */
[----:B------:R-:W-:Y:S01]  /*32f0*/  UIADD3 UR44, UPT, UPT, UR44, 0x28, URZ ;  /* 0x000000282c2c7890 */ /* 0x000fe2000fffe0ff */
[----:B------:R-:W-:Y:S01]  /*3300*/  UMOV UR18, 0x80 ;  /* 0x0000008000127882 */ /* 0x000fe20000000000 */
[----:B------:R-:W-:-:S03]  /*3310*/  UMOV UR20, UR12 ;  /* 0x0000000c00147c82 */ /* 0x000fc60008000000 */
[----:B------:R-:W-:Y:S01]  /*3320*/  UMOV UR25, UR9 ;  /* 0x0000000900197c82 */ /* 0x000fe20008000000 */
[----:B------:R-:W-:-:S04]  /*3330*/  UMOV UR21, UR13 ;  /* 0x0000000d00157c82 */ /* 0x000fc80008000000 */
[----:B------:R3:W-:Y:S01]  /*3340*/  UTMALDG.5D.2CTA [UR8], [UR42], desc[URZ] ;  /* 0x0000ff082a0075b4 */ /* 0x0007e20008221000 */
[----:B------:R4:W-:Y:S01]  /*3350*/  UTMALDG.5D.2CTA [UR24], [UR16], desc[URZ] ;  /* 0x0000ff18100075b4 */ /* 0x0009e20008221000 */
[----:B------:R-:W5:Y:S01]  /*3360*/  SYNCS.PHASECHK.TRANS64.TRYWAIT P0, [R4+URZ+0x38], R7 ;  /* 0x00003807040075a7 */ /* 0x000f6200080011ff */
[----:B---3--:R-:W-:Y:S01]  /*3370*/  UIADD3 UR8, UPT, UPT, UR35, 0x2c000, URZ ;  /* 0x0002c00023087890 */ /* 0x008fe2000fffe0ff */
[----:B------:R-:W-:Y:S01]  /*3380*/  UMOV UR10, 0xc0 ;  /* 0x000000c0000a7882 */ /* 0x000fe20000000000 */
[----:B----4-:R-:W-:Y:S02]  /*3390*/  UIADD3 UR16, UPT, UPT, UR35, 0x28000, URZ ;  /* 0x0002800023107890 */ /* 0x010fe4000fffe0ff */
[----:B------:R-:W-:Y:S01]  /*33a0*/  ULOP3.LUT UR17, UR44, 0xfefffc28, URZ, 0xc0, !UPT ;  /* 0xfefffc282c117892 */ /* 0x000fe2000f8ec0ff */
[----:B-----5:R-:W-:Y:S11]  /*33b0*/  @!P0 BRA `(.L_x_322) ;  /* 0x0000003800688947 */ /* 0x020ff60003800000 */
.L_x_401:
[----:B------:R-:W-:Y:S05]  /*33c0*/  BRA.U UP0, `(.L_x_323) ;  /* 0x00000001000c7547 */ /* 0x000fea000b800000 */
[----:B------:R-:W-:-:S13]  /*33d0*/  ELECT P0, URZ, PT ;  /* 0x0000000000ff782f */ /* 0x000fda0003800000 */
[----:B0-2---:R-:W-:-:S04]  /*33e0*/  @P0 MOV R9, 0x10000 ;  /* 0x0001000000090802 */ /* 0x005fc80000000f00 */
[----:B------:R3:W-:Y:S03]  /*33f0*/  @P0 SYNCS.ARRIVE.TRANS64 RZ, [R4+URZ+0x28], R9 ;  /* 0x0000280904ff09a7 */ /* 0x0007e600080000ff */
.L_x_323:
[----:B------:R-:W-:Y:S01]  /*3400*/  UMOV UR9, UR17 ;  /* 0x0000001100097c82 */ /* 0x000fe20008000000 */
[----:B------:R4:W-:Y:S01]  /*3410*/  UTMALDG.5D.2CTA [UR16], [UR40], desc[URZ] ;  /* 0x0000ff10280075b4 */ /* 0x0009e20008221000 */
[----:B------:R4:W-:Y:S01]  /*3420*/  UTMALDG.5D.2CTA [UR8], [UR38], desc[URZ] ;  /* 0x0000ff08260075b4 */ /* 0x0009e20008221000 */
[----:B------:R-:W5:Y:S02]  /*3430*/  SYNCS.PHASECHK.TRANS64.TRYWAIT P0, [R4+URZ+0x58], R7 ;  /* 0x00005807040075a7 */ /* 0x000f6400080011ff */
[----:B----45:R-:W-:Y:S05]  /*3440*/  @!P0 BRA `(.L_x_324) ;  /* 0x0000003800608947 */ /* 0x030fea0003800000 */
.L_x_403:
[----:B------:R-:W-:Y:S04]  /*3450*/  BSSY.RECONVERGENT B0, `(.L_x_325) ;  /* 0x0000015000007945 */ /* 0x000fe80003800200 */
[----:B------:R-:W-:Y:S05]  /*3460*/  BRA.U UP0, `(.L_x_326) ;  /* 0x00000001003c7547 */ /* 0x000fea000b800000 */
[----:B------:R-:W-:-:S13]  /*3470*/  ELECT P0, URZ, PT ;  /* 0x0000000000ff782f */ /* 0x000fda0003800000 */
[----:B0-23--:R-:W-:-:S04]  /*3480*/  @P0 MOV R9, 0x8000 ;  /* 0x0000800000090802 */ /* 0x00dfc80000000f00 */
[----:B------:R0:W-:Y:S01]  /*3490*/  @P0 SYNCS.ARRIVE.TRANS64 RZ, [R4+URZ+0x48], R9 ;  /* 0x0000480904ff09a7 */ /* 0x0001e200080000ff */
[----:B------:R-:W2:Y:S02]  /*34a0*/  SYNCS.PHASECHK.TRANS64.TRYWAIT P0, [R4+URZ+0x88], R7 ;  /* 0x00008807040075a7 */ /* 0x000ea400080011ff */
[----:B0-2---:R-:W-:Y:S05]  /*34b0*/  @!P0 BRA `(.L_x_327) ;  /* 0x0000003800608947 */ /* 0x005fea0003800000 */
.L_x_405:
[----:B------:R-:W-:-:S13]  /*34c0*/  ELECT P0, URZ, PT ;  /* 0x0000000000ff782f */ /* 0x000fda0003800000 */
[----:B0-----:R-:W-:-:S04]  /*34d0*/  @P0 MOV R9, 0x8000 ;  /* 0x0000800000090802 */ /* 0x001fc80000000f00 */
[----:B------:R0:W-:Y:S01]  /*34e0*/  @P0 SYNCS.ARRIVE.TRANS64 RZ, [R4+URZ+0x78], R9 ;  /* 0x0000780904ff09a7 */ /* 0x0001e200080000ff */
[----:B------:R-:W2:Y:S02]  /*34f0*/  SYNCS.PHASECHK.TRANS64.TRYWAIT P0, [R4+URZ+0x68], R7 ;  /* 0x00006807040075a7 */ /* 0x000ea400080011ff */
[----:B0-2---:R-:W-:Y:S05]  /*3500*/  @!P0 BRA `(.L_x_328) ;  /* 0x0000003800688947 */ /* 0x005fea0003800000 */
.L_x_407:
[----:B------:R-:W-:-:S13]  /*3510*/  ELECT P0, URZ, PT ;  /* 0x0000000000ff782f */ /* 0x000fda0003800000 */
[----:B------:R-:W-:Y:S05]  /*3520*/  @!P0 BRA `(.L_x_329) ;  /* 0x00000000001c8947 */ /* 0x000fea0003800000 */
[----:B0-----:R-:W-:-:S04]  /*3530*/  HFMA2 R7, -RZ, RZ, 0, -0.0 ;  /* 0x00008000ff077431 */ /* 0x001fc800000001ff */
[----:B------:R2:W-:Y:S01]  /*3540*/  SYNCS.ARRIVE.TRANS64 RZ, [R4+URZ+0x60], R7 ;  /* 0x0000600704ff79a7 */ /* 0x0005e200080000ff */
[----:B------:R-:W-:Y:S05]  /*3550*/  BRA `(.L_x_329) ;  /* 0x0000000000107947 */ /* 0x000fea0003800000 */
.L_x_326:
[----:B------:R-:W4:Y:S02]  /*3560*/  SYNCS.PHASECHK.TRANS64.TRYWAIT P0, [R4+URZ+0x88], R7 ;  /* 0x00008807040075a7 */ /* 0x000f2400080011ff */
[----:B----4-:R-:W-:Y:S05]  /*3570*/  @!P0 BRA `(.L_x_330) ;  /* 0x0000003800688947 */ /* 0x010fea0003800000 */
.L_x_409:
[----:B------:R-:W4:Y:S02]  /*3580*/  SYNCS.PHASECHK.TRANS64.TRYWAIT P0, [R4+URZ+0x68], R7 ;  /* 0x00006807040075a7 */ /* 0x000f2400080011ff */
[----:B----4-:R-:W-:Y:S05]  /*3590*/  @!P0 BRA `(.L_x_331) ;  /* 0x00000038007c8947 */ /* 0x010fea0003800000 */
.L_x_329:
[----:B------:R-:W-:Y:S05]  /*35a0*/  BSYNC.RECONVERGENT B0 ;  /* 0x0000000000007941 */ /* 0x000fea0003800200 */
.L_x_325:
[----:B------:R-:W5:Y:S02]  /*35b0*/  SYNCS.PHASECHK.TRANS64.TRYWAIT P0, [R4+URZ+0x18], RZ ;  /* 0x000018ff040075a7 */ /* 0x000f6400080011ff */
[----:B-----5:R-:W-:Y:S05]  /*35c0*/  @!P0 BRA `(.L_x_332) ;  /* 0x00000038008c8947 */ /* 0x020fea0003800000 */
.L_x_411:
[----:B------:R-:W-:Y:S05]  /*35d0*/  BRA.U UP0, `(.L_x_333) ;  /* 0x00000001000c7547 */ /* 0x000fea000b800000 */
[----:B------:R-:W-:-:S13]  /*35e0*/  ELECT P0, URZ, PT ;  /* 0x0000000000ff782f */ /* 0x000fda0003800000 */
[----:B0-2-4-:R-:W-:-:S04]  /*35f0*/  @P0 MOV R7, 0x10000 ;  /* 0x0001000000070802 */ /* 0x015fc80000000f00 */
[----:B------:R0:W-:Y:S03]  /*3600*/  @P0 SYNCS.ARRIVE.TRANS64 RZ, [R4+URZ+0x8], R7 ;  /* 0x0000080704ff09a7 */ /* 0x0001e600080000ff */
.L_x_333:
[----:B------:R-:W0:Y:S02]  /*3610*/  SYNCS.PHASECHK.TRANS64.TRYWAIT P0, [R4+URZ+0x38], RZ ;  /* 0x000038ff040075a7 */ /* 0x000e2400080011ff */
[----:B0-----:R-:W-:Y:S05]  /*3620*/  @!P0 BRA `(.L_x_334) ;  /* 0x0000003800888947 */ /* 0x001fea0003800000 */
.L_x_412:
[----:B------:R-:W-:Y:S05]  /*3630*/  BRA.U UP0, `(.L_x_335) ;  /* 0x00000001000c7547 */ /* 0x000fea000b800000 */
[----:B------:R-:W-:-:S13]  /*3640*/  ELECT P0, URZ, PT ;  /* 0x0000000000ff782f */ /* 0x000fda0003800000 */
[----:B--2-4-:R-:W-:-:S04]  /*3650*/  @P0 MOV R7, 0x10000 ;  /* 0x0001000000070802 */ /* 0x014fc80000000f00 */
[----:B------:R2:W-:Y:S03]  /*3660*/  @P0 SYNCS.ARRIVE.TRANS64 RZ, [R4+URZ+0x28], R7 ;  /* 0x0000280704ff09a7 */ /* 0x0005e600080000ff */
.L_x_335:
[----:B------:R-:W0:Y:S02]  /*3670*/  SYNCS.PHASECHK.TRANS64.TRYWAIT P0, [R4+URZ+0xd8], RZ ;  /* 0x0000d8ff040075a7 */ /* 0x000e2400080011ff */
[----:B0-----:R-:W-:Y:S05]  /*3680*/  @!P0 BRA `(.L_x_336) ;  /* 0x0000003800848947 */ /* 0x001fea0003800000 */
.L_x_413:
[----:B------:R-:W0:Y:S02]  /*3690*/  SYNCS.PHASECHK.TRANS64.TRYWAIT P0, [R4+URZ+0xe8], RZ ;  /* 0x0000e8ff040075a7 */ /* 0x000e2400080011ff */
[----:B0-----:R-:W-:Y:S05]  /*36a0*/  @!P0 BRA `(.L_x_337) ;  /* 0x0000003800908947 */ /* 0x001fea0003800000 */
.L_x_290:
[----:B------:R-:W-:-:S09]  /*36b0*/  UISETP.NE.AND UP0, UPT, UR31, 0x8, UPT ;  /* 0x000000081f00788c */ /* 0x000fd2000bf05270 */
[----:B------:R-:W-:Y:S05]  /*36c0*/  BRA.U UP0, `(.L_x_338) ;  /* 0x00000021004c7547 */ /* 0x000fea000b800000 */
[----:B------:R-:W-:-:S08]  /*36d0*/  NOP ;  /* 0x0000000000007918 */ /* 0x000fd00000000000 */
[----:B------:R-:W1:-:S00]  /*36e0*/  USETMAXREG.DEALLOC.CTAPOOL 0x20 ;  /* 0x00000020000079c8 */ /* 0x000e4000080e0500 */
[----:B------:R-:W-:Y:S01]  /*36f0*/  UISETP.NE.AND UP0, UPT, UR23, URZ, UPT ;  /* 0x000000ff1700728c */ /* 0x000fe2000bf05270 */
[----:B-1----:R-:W-:-:S08]  /*3700*/  HFMA2 R2, -RZ, RZ, 0, 5.9604644775390625e-08 ;  /* 0x00000001ff027431 */ /* 0x002fd000000001ff */
[----:B------:R-:W-:Y:S05]  /*3710*/  BRA.U UP0, `(.L_x_339) ;  /* 0x0000002100007547 */ /* 0x000fea000b800000 */
[----:B------:R-:W-:-:S04]  /*3720*/  MOV R17, 0x80000000 ;  /* 0x8000000000117802 */ /* 0x000fc80000000f00 */
[----:B------:R-:W1:Y:S02]  /*3730*/  SYNCS.PHASECHK.TRANS64.TRYWAIT P0, [R4+URZ+0xb8], R17 ;  /* 0x0000b811040075a7 */ /* 0x000e6400080011ff */
[----:B-1----:R-:W-:Y:S05]  /*3740*/  @!P0 BRA `(.L_x_340) ;  /* 0x00000038007c8947 */ /* 0x002fea0003800000 */
.L_x_415:
[----:B------:R-:W1:Y:S01]  /*3750*/  SYNCS.PHASECHK.TRANS64.TRYWAIT P0, [R4+URZ+0x98], R17 ;  /* 0x00009811040075a7 */ /* 0x000e6200080011ff */
[C---:B------:R-:W-:Y:S01]  /*3760*/  LEA.HI R2, R3.reuse, R3, RZ, 0x1 ;  /* 0x0000000303027211 */ /* 0x040fe200078f08ff */
[----:B------:R-:W-:Y:S01]  /*3770*/  UMOV UR18, 0x1 ;  /* 0x0000000100127882 */ /* 0x000fe20000000000 */
[----:B------:R-:W-:Y:S01]  /*3780*/  R2UR UR23, R3 ;  /* 0x00000000031772ca */ /* 0x000fe200000e0000 */
[----:B------:R-:W-:Y:S01]  /*3790*/  UMOV UR44, 0x10202490 ;  /* 0x10202490002c7882 */ /* 0x000fe20000000000 */
[----:B------:R-:W-:Y:S01]  /*37a0*/  R2UR UR8, R2 ;  /* 0x00000000020872ca */ /* 0x000fe200000e0000 */
[----:B------:R-:W-:Y:S01]  /*37b0*/  USHF.R.U32.HI UR17, URZ, 0x4, UR7 ;  /* 0x00000004ff117899 */ /* 0x000fe20008011607 */
[----:B-12-4-:R-:W-:Y:S01]  /*37c0*/  VIADD R7, R4, 0x19f ;  /* 0x0000019f04077836 */ /* 0x016fe20000000000 */
[----:B------:R-:W-:Y:S01]  /*37d0*/  USEL UR44, UR44, 0x10200490, !UP4 ;  /* 0x102004902c2c7887 */ /* 0x000fe2000e000000 */
[----:B------:R-:W-:Y:S01]  /*37e0*/  PLOP3.LUT P4, PT, PT, PT, PT, 0x80, 0x8 ;  /* 0x000000000008781c */ /* 0x000fe20003f8f070 */
[----:B------:R-:W-:Y:S01]  /*37f0*/  USEL UR45, URZ, 0x4000, UP5 ;  /* 0x00004000ff2d7887 */ /* 0x000fe2000a800000 */
[----:B------:R-:W-:Y:S01]  /*3800*/  PLOP3.LUT P3, PT, PT, PT, PT, 0x8, 0x80 ;  /* 0x000000000080781c */ /* 0x000fe20003f6e170 */
[----:B------:R-:W-:Y:S01]  /*3810*/  ULOP3.LUT UR17, UR17, 0x3fd8, URZ, 0xc0, !UPT ;  /* 0x00003fd811117892 */ /* 0x000fe2000f8ec0ff */
[----:B------:R-:W-:Y:S01]  /*3820*/  SHF.R.U32.HI R7, RZ, 0x4, R7 ;  /* 0x00000004ff077819 */ /* 0x000fe20000011607 */
[----:B------:R-:W-:Y:S01]  /*3830*/  UMOV UR16, 0x400 ;  /* 0x0000040000107882 */ /* 0x000fe20000000000 */
[----:B------:R-:W-:Y:S01]  /*3840*/  UIADD3 UR45, UPT, UPT, UR45, UR44, URZ ;  /* 0x0000002c2d2d7290 */ /* 0x000fe2000fffe0ff */
[----:B------:R-:W1:Y:S01]  /*3850*/  S2UR UR14, SR_CgaCtaId ;  /* 0x00000000000e79c3 */ /* 0x000e620000008800 */
[----:B------:R-:W-:Y:S01]  /*3860*/  ULOP3.LUT UR17, UR17, 0x10000, URZ, 0xfc, !UPT ;  /* 0x0001000011117892 */ /* 0x000fe2000f8efcff */
[----:B------:R-:W-:Y:S01]  /*3870*/  IMAD.MOV.U32 R15, RZ, RZ, RZ ;  /* 0x000000ffff0f7224 */ /* 0x000fe200078e00ff */
[----:B------:R-:W-:Y:S01]  /*3880*/  ULOP3.LUT UR8, UR8, 0xfffffffe, URZ, 0xc0, !UPT ;  /* 0xfffffffe08087892 */ /* 0x000fe2000f8ec0ff */
[----:B------:R-:W-:Y:S01]  /*3890*/  CS2R R12, SRZ ;  /* 0x00000000000c7805 */ /* 0x000fe2000001ff00 */
[----:B------:R-:W-:Y:S01]  /*38a0*/  UMOV UR44, URZ ;  /* 0x000000ff002c7c82 */ /* 0x000fe20008000000 */
[----:B------:R-:W-:Y:S01]  /*38b0*/  IMAD.MOV.U32 R11, RZ, RZ, RZ ;  /* 0x000000ffff0b7224 */ /* 0x000fe200078e00ff */
[----:B------:R-:W-:Y:S01]  /*38c0*/  UIADD3 UR23, UPT, UPT, -UR8, UR23, URZ ;  /* 0x0000001708177290 */ /* 0x000fe2000fffe1ff */
[----:B---3--:R-:W-:Y:S01]  /*38d0*/  IMAD.MOV.U32 R9, RZ, RZ, RZ ;  /* 0x000000ffff097224 */ /* 0x008fe200078e00ff */
[----:B------:R-:W-:Y:S01]  /*38e0*/  LOP3.LUT R7, R7, 0x3fd8, RZ, 0xc0, !PT ;  /* 0x00003fd807077812 */ /* 0x000fe200078ec0ff */
[----:B------:R-:W-:Y:S01]  /*38f0*/  IMAD.MOV.U32 R16, RZ, RZ, RZ ;  /* 0x000000ffff107224 */ /* 0x000fe200078e00ff */
[----:B------:R-:W-:-:S02]  /*3900*/  ULOP3.LUT UR9, UR23, 0x1, URZ, 0x3c, !UPT ;  /* 0x0000000117097892 */ /* 0x000fc4000f8e3cff */
[----:B------:R-:W-:Y:S02]  /*3910*/  USHF.L.U32 UR8, UR18, UR23, URZ ;  /* 0x0000001712087299 */ /* 0x000fe400080006ff */
[----:B------:R-:W-:-:S04]  /*3920*/  USHF.L.U32 UR18, UR18, UR9, URZ ;  /* 0x0000000912127299 */ /* 0x000fc800080006ff */
[----:B------:R-:W-:-:S04]  /*3930*/  ULOP3.LUT UR18, UR18, UR8, URZ, 0xfc, !UPT ;  /* 0x0000000812127292 */ /* 0x000fc8000f8efcff */
[----:B------:R-:W-:Y:S02]  /*3940*/  ULOP3.LUT UR19, UR18, 0xffff, URZ, 0xc0, !UPT ;  /* 0x0000ffff12137892 */ /* 0x000fe4000f8ec0ff */
[----:B-1----:R-:W-:Y:S02]  /*3950*/  ULEA UR12, UR14, UR16, 0x18 ;  /* 0x000000100e0c7291 */ /* 0x002fe4000f8ec0ff */
[----:B------:R-:W-:Y:S01]  /*3960*/  ULOP3.LUT UR13, UR18, 0xffff, URZ, 0xc0, !UPT ;  /* 0x0000ffff120d7892 */ /* 0x000fe2000f8ec0ff */
[----:B------:R-:W-:Y:S11]  /*3970*/  @!P0 BRA `(.L_x_341) ;  /* 0x00000038000c8947 */ /* 0x000ff60003800000 */
.L_x_417:
[----:B------:R-:W-:Y:S01]  /*3980*/  BSSY B1, `(.L_x_342) ;  /* 0x00000a0000017945 */ /* 0x000fe20003800000 */
[----:B------:R-:W-:Y:S01]  /*3990*/  LOP3.LUT R7, R7, 0x10000, RZ, 0xfc, !PT ;  /* 0x0001000007077812 */ /* 0x000fe200078efcff */
[----:B------:R-:W-:Y:S01]  /*39a0*/  UMOV UR42, URZ ;  /* 0x000000ff002a7c82 */ /* 0x000fe20008000000 */
[----:B-1----:R-:W-:Y:S01]  /*39b0*/  MOV R3, UR12 ;  /* 0x0000000c00037c02 */ /* 0x002fe20008000f00 */
[----:B------:R-:W-:Y:S01]  /*39c0*/  UMOV UR43, UR45 ;  /* 0x0000002d002b7c82 */ /* 0x000fe20008000000 */
[----:B------:R-:W-:Y:S01]  /*39d0*/  UMOV UR40, URZ ;  /* 0x000000ff00287c82 */ /* 0x000fe20008000000 */
        /* <DEDUP_REMOVED lines=11> */
.L_x_347:
[----:B------:R-:W-:Y:S01]  /*3a90*/  IMAD R2, R9, 0x8, R4 ;  /* 0x0000000809027824 */ /* 0x000fe200078e0204 */
[----:B------:R-:W-:Y:S01]  /*3aa0*/  BSSY B0, `(.L_x_343) ;  /* 0x0000006000007945 */ /* 0x000fe20003800000 */
[----:B------:R-:W-:Y:S01]  /*3ab0*/  IMAD.U32 R19, R11, -0x80000000, RZ ;  /* 0x800000000b137824 */ /* 0x000fe200078e00ff */
[----:B------:R-:W-:Y:S02]  /*3ac0*/  LEA R6, R13, R4, 0x3 ;  /* 0x000000040d067211 */ /* 0x000fe400078e18ff */
[----:B------:R-:W-:Y:S01]  /*3ad0*/  SHF.L.U32 R17, R12, 0x1f, RZ ;  /* 0x0000001f0c117819 */ /* 0x000fe200000006ff */
[----:B------:R-:W1:Y:S02]  /*3ae0*/  SYNCS.PHASECHK.TRANS64.TRYWAIT P0, [R2+URZ], R19 ;  /* 0x00000013020075a7 */ /* 0x000e6400080011ff */
[----:B-12---:R-:W-:Y:S05]  /*3af0*/  @!P0 BRA `(.L_x_344) ;  /* 0x0000003400c88947 */ /* 0x006fea0003800000 */
.L_x_419:
[----:B0-----:R-:W-:Y:S05]  /*3b00*/  BSYNC B0 ;  /* 0x0000000000007941 */ /* 0x001fea0003800000 */
.L_x_343:
[----:B------:R-:W0:Y:S01]  /*3b10*/  SYNCS.PHASECHK.TRANS64.TRYWAIT P0, [R6+URZ+0x40], R17 ;  /* 0x00004011060075a7 */ /* 0x000e2200080011ff */
[----:B------:R-:W-:Y:S04]  /*3b20*/  BSSY B0, `(.L_x_345) ;  /* 0x0000002000007945 */ /* 0x000fe80003800000 */
[----:B0-----:R-:W-:Y:S05]  /*3b30*/  @!P0 BRA `(.L_x_346) ;  /* 0x0000003400d08947 */ /* 0x001fea0003800000 */
.L_x_421:
[----:B------:R-:W-:Y:S05]  /*3b40*/  BSYNC B0 ;  /* 0x0000000000007941 */ /* 0x000fea0003800000 */
.L_x_345:
[----:B------:R-:W-:Y:S02]  /*3b50*/  LEA R18, R13, UR17, 0xa ;  /* 0x000000110d127c11 */ /* 0x000fe4000f8e50ff */
[----:B------:R-:W-:Y:S02]  /*3b60*/  ELECT P0, URZ, PT ;  /* 0x0000000000ff782f */ /* 0x000fe40003800000 */
[----:B------:R-:W-:Y:S01]  /*3b70*/  PLOP3.LUT P2, PT, P4, PT, PT, 0x80, 0x8 ;  /* 0x000000000008781c */ /* 0x000fe2000274f070 */
[----:B-1----:R-:W-:Y:S10]  /*3b80*/  IMAD.MOV.U32 R2, RZ, RZ, RZ ;  /* 0x000000ffff027224 */ /* 0x002ff400078e00ff */
[----:B------:R-:W-:Y:S01]  /*3b90*/  @P0 R2UR.BROADCAST UR50, R18 ;  /* 0x00000000123202ca */ /* 0x000fe200008e0000 */
[----:B------:R-:W-:Y:S01]  /*3ba0*/  IMAD.IADD R16, R16, 0x1, R7 ;  /* 0x0000000110107824 */ /* 0x000fe200078e0207 */
[----:B------:R-:W-:Y:S01]  /*3bb0*/  PLOP3.LUT P4, PT, PT, PT, PT, 0x8, 0x80 ;  /* 0x000000000080781c */ /* 0x000fe20003f8e170 */
[----:B------:R-:W-:Y:S02]  /*3bc0*/  VIADD R9, R9, 0x1 ;  /* 0x0000000109097836 */ /* 0x000fe40000000000 */
[----:B------:R-:W-:Y:S01]  /*3bd0*/  VIADD R13, R13, 0x1 ;  /* 0x000000010d0d7836 */ /* 0x000fe20000000000 */
[----:B------:R-:W-:Y:S02]  /*3be0*/  @P0 R2UR.BROADCAST UR48, R16 ;  /* 0x00000000103002ca */ /* 0x000fe400008e0000 */
[----:B------:R-:W-:Y:S01]  /*3bf0*/  @P0 R2UR UR9, R2 ;  /* 0x00000000020902ca */ /* 0x000fe200000e0000 */
[----:B0-----:R-:W-:Y:S01]  /*3c00*/  @P0 IMAD.MOV.U32 R19, RZ, RZ, 0x40004040 ;  /* 0x40004040ff130424 */ /* 0x001fe200078e00ff */
[----:B------:R-:W-:Y:S01]  /*3c10*/  ISETP.NE.AND P1, PT, R13, 0x2, PT ;  /* 0x000000020d00780c */ /* 0x000fe20003f25270 */
[----:B------:R-:W-:Y:S01]  /*3c20*/  @P0 IMAD.MOV.U32 R17, RZ, RZ, 0x40004040 ;  /* 0x40004040ff110424 */ /* 0x000fe200078e00ff */
[----:B------:R-:W-:Y:S01]  /*3c30*/  @P0 VOTEU.ANY UP0, P3 ;  /* 0x0000000000ff0886 */ /* 0x000fe20001800100 */
[----:B------:R-:W-:Y:S02]  /*3c40*/  PLOP3.LUT P3, PT, PT, PT, PT, 0x80, 0x8 ;  /* 0x000000000008781c */ /* 0x000fe40003f6f070 */
[----:B------:R-:W-:Y:S02]  /*3c50*/  @P0 R2UR.BROADCAST UR51, R19 ;  /* 0x00000000133302ca */ /* 0x000fe400008e0000 */
[----:B------:R-:W-:Y:S02]  /*3c60*/  @P0 R2UR.BROADCAST UR49, R17 ;  /* 0x00000000113102ca */ /* 0x000fe400008e0000 */
[----:B------:R-:W-:Y:S02]  /*3c70*/  ELECT P0, URZ, PT ;  /* 0x0000000000ff782f */ /* 0x000fe40003800000 */
[----:B------:R-:W-:Y:S09]  /*3c80*/  SEL R13, R13, RZ, P1 ;  /* 0x000000ff0d0d7207 */ /* 0x000ff20000800000 */
[----:B------:R0:W-:Y:S02]  /*3c90*/  UTCHMMA.2CTA gdesc[UR48], gdesc[UR50], tmem[UR9], tmem[UR44], idesc[UR45], UP0 ;  /* 0x00ff2c32300075ea */ /* 0x0001e40008200009 */
[----:B------:R-:W-:Y:S01]  /*3ca0*/  @P0 VIADD R10, R18, 0x2 ;  /* 0x00000002120a0836 */ /* 0x000fe20000000000 */
[----:B------:R-:W-:Y:S01]  /*3cb0*/  @P0 R2UR UR8, R2 ;  /* 0x00000000020802ca */ /* 0x000fe200000e0000 */
[----:B------:R-:W-:Y:S02]  /*3cc0*/  @P0 VIADD R8, R16, 0x2 ;  /* 0x0000000210080836 */ /* 0x000fe40000000000 */
[----:B------:R-:W-:Y:S02]  /*3cd0*/  @P0 IMAD.MOV.U32 R20, RZ, RZ, R10 ;  /* 0x000000ffff140224 */ /* 0x000fe400078e000a */
[----:B------:R-:W-:Y:S02]  /*3ce0*/  @P0 IMAD.MOV.U32 R21, RZ, RZ, 0x40004040 ;  /* 0x40004040ff150424 */ /* 0x000fe400078e00ff */
[----:B------:R-:W-:Y:S01]  /*3cf0*/  @P0 IMAD.MOV.U32 R22, RZ, RZ, R8 ;  /* 0x000000ffff160224 */ /* 0x000fe200078e0008 */
[----:B------:R-:W-:Y:S01]  /*3d00*/  @P0 R2UR.BROADCAST UR46, R20 ;  /* 0x00000000142e02ca */ /* 0x000fe200008e0000 */
[----:B------:R-:W-:Y:S01]  /*3d10*/  @P0 IMAD.MOV.U32 R23, RZ, RZ, 0x40004040 ;  /* 0x40004040ff170424 */ /* 0x000fe200078e00ff */
[----:B------:R-:W-:Y:S02]  /*3d20*/  @P0 R2UR.BROADCAST UR47, R21 ;  /* 0x00000000152f02ca */ /* 0x000fe400008e0000 */
[----:B------:R-:W-:Y:S02]  /*3d30*/  @P0 R2UR.BROADCAST UR10, R22 ;  /* 0x00000000160a02ca */ /* 0x000fe400008e0000 */
[----:B------:R-:W-:Y:S02]  /*3d40*/  @P0 R2UR.BROADCAST UR11, R23 ;  /* 0x00000000170b02ca */ /* 0x000fe400008e0000 */
[----:B------:R-:W-:Y:S11]  /*3d50*/  ELECT P0, URZ, PT ;  /* 0x0000000000ff782f */ /* 0x000ff60003800000 */
[----:B------:R1:W-:Y:S02]  /*3d60*/  UTCHMMA.2CTA gdesc[UR10], gdesc[UR46], tmem[UR8], tmem[UR42], idesc[UR43], UPT ;  /* 0x00ff2a2e0a0075ea */ /* 0x0003e4000ba00008 */
[----:B0-----:R-:W-:Y:S01]  /*3d70*/  @P0 R2UR UR9, R2 ;  /* 0x00000000020902ca */ /* 0x001fe200000e0000 */
[----:B------:R-:W-:Y:S02]  /*3d80*/  @P0 VIADD R10, R18, 0x4 ;  /* 0x00000004120a0836 */ /* 0x000fe40000000000 */
        /* <DEDUP_REMOVED lines=11> */
[----:B-1----:R-:W-:Y:S01]  /*3e40*/  @P0 R2UR UR8, R2 ;  /* 0x00000000020802ca */ /* 0x002fe200000e0000 */
        /* <DEDUP_REMOVED lines=46> */
[----:B------:R-:W-:Y:S01]  /*4130*/  @P0 R2UR.BROADCAST UR51, R21 ;  /* 0x00000000153302ca */ /* 0x000fe200008e0000 */
[----:B------:R-:W-:Y:S01]  /*4140*/  VIADD R18, R18, 0x206 ;  /* 0x0000020612127836 */ /* 0x000fe20000000000 */
[----:B------:R-:W-:Y:S01]  /*4150*/  @P0 R2UR.BROADCAST UR48, R22 ;  /* 0x00000000163002ca */ /* 0x000fe200008e0000 */
[----:B------:R-:W-:Y:S01]  /*4160*/  VIADD R16, R16, 0x406 ;  /* 0x0000040610107836 */ /* 0x000fe20000000000 */
[----:B------:R-:W-:Y:S02]  /*4170*/  @P0 R2UR.BROADCAST UR49, R23 ;  /* 0x00000000173102ca */ /* 0x000fe400008e0000 */
[----:B------:R-:W-:Y:S11]  /*4180*/  ELECT P0, URZ, PT ;  /* 0x0000000000ff782f */ /* 0x000ff60003800000 */
[----:B------:R-:W-:Y:S02]  /*4190*/  @!UPT UIADD3 URZ, UPT, UPT, URZ, URZ, URZ ;  /* 0x000000fffffff290 */ /* 0x000fe4000fffe0ff */
[----:B-1----:R-:W-:Y:S02]  /*41a0*/  @P0 R2UR.BROADCAST UR46, R18 ;  /* 0x00000000122e02ca */ /* 0x002fe400008e0000 */
[----:B------:R-:W-:Y:S01]  /*41b0*/  @P0 R2UR.BROADCAST UR10, R16 ;  /* 0x00000000100a02ca */ /* 0x000fe200008e0000 */
[----:B------:R-:W-:Y:S01]  /*41c0*/  IMAD.MOV.U32 R16, RZ, RZ, 0x800 ;  /* 0x00000800ff107424 */ /* 0x000fe200078e00ff */
[----:B------:R0:W-:Y:S01]  /*41d0*/  UTCHMMA.2CTA gdesc[UR48], gdesc[UR50], tmem[UR9], tmem[UR24], idesc[UR25], UPT ;  /* 0x00ff1832300075ea */ /* 0x0001e2000ba00009 */
[----:B------:R-:W-:Y:S01]  /*41e0*/  @P0 R2UR UR8, R2 ;  /* 0x00000000020802ca */ /* 0x000fe200000e0000 */
[----:B------:R-:W-:Y:S02]  /*41f0*/  @P0 IMAD.MOV.U32 R19, RZ, RZ, 0x40004040 ;  /* 0x40004040ff130424 */ /* 0x000fe400078e00ff */
[----:B------:R-:W-:Y:S03]  /*4200*/  @P0 IMAD.MOV.U32 R17, RZ, RZ, 0x40004040 ;  /* 0x40004040ff110424 */ /* 0x000fe600078e00ff */
[----:B------:R-:W-:Y:S02]  /*4210*/  @P0 R2UR.BROADCAST UR47, R19 ;  /* 0x00000000132f02ca */ /* 0x000fe400008e0000 */
[----:B------:R-:W-:Y:S02]  /*4220*/  @P0 R2UR.BROADCAST UR11, R17 ;  /* 0x00000000110b02ca */ /* 0x000fe400008e0000 */
[----:B------:R-:W-:Y:S02]  /*4230*/  ELECT P0, URZ, PT ;  /* 0x0000000000ff782f */ /* 0x000fe40003800000 */
[----:B------:R-:W-:Y:S04]  /*4240*/  SEL R17, RZ, 0x1, P1 ;  /* 0x00000001ff117807 */ /* 0x000fe80000800000 */
[----:B------:R-:W-:Y:S05]  /*4250*/  LOP3.LUT R12, R12, R17, RZ, 0x3c, !PT ;  /* 0x000000110c0c7212 */ /* 0x000fea00078e3cff */
[----:B------:R1:W-:Y:S02]  /*4260*/  UTCHMMA.2CTA gdesc[UR10], gdesc[UR46], tmem[UR8], tmem[UR20], idesc[UR21], UPT ;  /* 0x00ff142e0a0075ea */ /* 0x0003e4000ba00008 */
[----:B------:R-:W-:Y:S05]  /*4270*/  @P0 VIADD R6, R6, 0x50 ;  /* 0x0000005006060836 */ /* 0x000fea0000000000 */
[----:B0-----:R-:W-:Y:S02]  /*4280*/  @P0 R2UR.BROADCAST UR9, R6 ;  /* 0x00000000060902ca */ /* 0x001fe400008e0000 */
[----:B------:R-:W-:Y:S11]  /*4290*/  ELECT P0, URZ, PT ;  /* 0x0000000000ff782f */ /* 0x000ff60003800000 */
[----:B------:R2:W-:Y:S02]  /*42a0*/  UTCBAR.2CTA.MULTICAST [UR9], URZ, UR19 ;  /* 0x000000ff090073e9 */ /* 0x0005e40008200813 */
[----:B-----5:R-:W-:Y:S04]  /*42b0*/  @P0 IMAD.MOV.U32 R4, RZ, RZ, R3 ;  /* 0x000000ffff040224 */ /* 0x020fe800078e0003 */
[C---:B------:R-:W-:Y:S02]  /*42c0*/  @P0 IMAD R2, R15.reuse, 0x8, R4 ;  /* 0x000000080f020824 */ /* 0x040fe400078e0204 */
[----:B------:R-:W-:Y:S02]  /*42d0*/  VIADD R15, R15, 0x1 ;  /* 0x000000010f0f7836 */ /* 0x000fe40000000000 */
[----:B------:R-:W-:Y:S05]  /*42e0*/  @P0 VIADD R2, R2, 0x10 ;  /* 0x0000001002020836 */ /* 0x000fea0000000000 */
[----:B-1----:R-:W-:Y:S02]  /*42f0*/  @P0 R2UR.BROADCAST UR8, R2 ;  /* 0x00000000020802ca */ /* 0x002fe400008e0000 */
[C---:B------:R-:W-:Y:S04]  /*4300*/  ISETP.NE.AND P0, PT, R9.reuse, 0x2, PT ;  /* 0x000000020900780c */ /* 0x040fe80003f05270 */
[----:B------:R-:W-:Y:S02]  /*4310*/  SEL R2, RZ, 0x1, P0 ;  /* 0x00000001ff027807 */ /* 0x000fe40000000000 */
[----:B------:R-:W-:Y:S02]  /*4320*/  SEL R9, R9, RZ, P0 ;  /* 0x000000ff09097207 */ /* 0x000fe40000000000 */
[----:B------:R-:W-:Y:S02]  /*4330*/  ISETP.NE.AND P0, PT, R15, 0x2, PT ;  /* 0x000000020f00780c */ /* 0x000fe40003f05270 */
[----:B------:R-:W-:Y:S01]  /*4340*/  LOP3.LUT R11, R11, R2, RZ, 0x3c, !PT ;  /* 0x000000020b0b7212 */ /* 0x000fe200078e3cff */
[----:B------:R2:W-:Y:S01]  /*4350*/  UTCBAR.2CTA.MULTICAST [UR8], URZ, UR13 ;  /* 0x000000ff080073e9 */ /* 0x0005e2000820080d */
[----:B------:R-:W-:Y:S01]  /*4360*/  SEL R15, R15, RZ, P0 ;  /* 0x000000ff0f0f7207 */ /* 0x000fe20000000000 */
[----:B------:R-:W-:Y:S08]  /*4370*/  @P2 BRA `(.L_x_347) ;  /* 0xfffffff400c42947 */ /* 0x000ff0000383ffff */
[----:B--2---:R-:W-:Y:S05]  /*4380*/  BSYNC B1 ;  /* 0x0000000000017941 */ /* 0x004fea0003800000 */
.L_x_342:
[----:B------:R-:W0:Y:S01]  /*4390*/  S2UR UR9, SR_CgaCtaId ;  /* 0x00000000000979c3 */ /* 0x000e220000008800 */
[----:B------:R-:W-:Y:S01]  /*43a0*/  UMOV UR10, 0x400 ;  /* 0x00000400000a7882 */ /* 0x000fe20000000000 */
[----:B------:R-:W-:Y:S01]  /*43b0*/  IMAD.MOV.U32 R7, RZ, RZ, -0x80000000 ;  /* 0x80000000ff077424 */ /* 0x000fe200078e00ff */
[----:B------:R-:W-:Y:S01]  /*43c0*/  PLOP3.LUT P4, PT, PT, PT, PT, 0x80, 0x8 ;  /* 0x000000000008781c */ /* 0x000fe20003f8f070 */
[----:B------:R-:W-:Y:S01]  /*43d0*/  IMAD.U32 R2, RZ, RZ, UR10 ;  /* 0x0000000aff027e24 */ /* 0x000fe2000f8e00ff */
[----:B------:R-:W-:Y:S02]  /*43e0*/  PLOP3.LUT P3, PT, PT, PT, PT, 0x8, 0x80 ;  /* 0x000000000080781c */ /* 0x000fe40003f6e170 */
[----:B------:R-:W-:Y:S01]  /*43f0*/  SHF.R.U32.HI R4, RZ, 0x4, R0 ;  /* 0x00000004ff047819 */ /* 0x000fe20000011600 */
[----:B0-----:R-:W-:Y:S01]  /*4400*/  ULEA UR8, UR9, UR10, 0x18 ;  /* 0x0000000a09087291 */ /* 0x001fe2000f8ec0ff */
[----:B------:R-:W-:Y:S02]  /*4410*/  IMAD.U32 R3, RZ, RZ, UR9 ;  /* 0x00000009ff037e24 */ /* 0x000fe4000f8e00ff */
[----:B------:R-:W-:Y:S01]  /*4420*/  UMOV UR9, 0x3 ;  /* 0x0000000300097882 */ /* 0x000fe20000000000 */
[----:B------:R-:W-:-:S02]  /*4430*/  UIADD3 UR8, UPT, UPT, UR8, 0x90, URZ ;  /* 0x0000009008087890 */ /* 0x000fc4000fffe0ff */
[----:B------:R-:W-:-:S07]  /*4440*/  LEA R2, R3, R2, 0x18 ;  /* 0x0000000203027211 */ /* 0x000fce00078ec0ff */
[----:B------:R0:W-:Y:S01]  /*4450*/  UTCBAR.2CTA.MULTICAST [UR8], URZ, UR9 ;  /* 0x000000ff080073e9 */ /* 0x0001e20008200809 */
[----:B------:R-:W1:Y:S02]  /*4460*/  SYNCS.PHASECHK.TRANS64.TRYWAIT P0, [R2+URZ+0xa8], R7 ;  /* 0x0000a807020075a7 */ /* 0x000e6400080011ff */
[----:B01----:R-:W-:Y:S05]  /*4470*/  @!P0 BRA `(.L_x_348) ;  /* 0x0000002c009c8947 */ /* 0x003fea0003800000 */
.L_x_422:
[----:B------:R-:W-:Y:S01]  /*4480*/  UISETP.NE.AND UP0, UPT, UR32, URZ, UPT ;  /* 0x000000ff2000728c */ /* 0x000fe2000bf05270 */
[----:B------:R-:W-:Y:S01]  /*4490*/  LOP3.LUT R4, R4, 0x3fd8, RZ, 0xc0, !PT ;  /* 0x00003fd804047812 */ /* 0x000fe200078ec0ff */
[----:B------:R-:W-:Y:S01]  /*44a0*/  USHF.R.U32.HI UR10, URZ, 0x4, UR6 ;  /* 0x00000004ff0a7899 */ /* 0x000fe20008011606 */
[----:B------:R-:W-:Y:S01]  /*44b0*/  HFMA2 R17, -RZ, RZ, 0, 0 ;  /* 0x00000000ff117431 */ /* 0x000fe200000001ff */
[----:B------:R-:W-:Y:S01]  /*44c0*/  USEL UR9, URZ, 0x4000, UP0 ;  /* 0x00004000ff097887 */ /* 0x000fe20008000000 */
[----:B------:R-:W-:Y:S01]  /*44d0*/  BSSY B1, `(.L_x_349) ;  /* 0x00000a7000017945 */ /* 0x000fe20003800000 */
[----:B------:R-:W-:Y:S01]  /*44e0*/  ULOP3.LUT UR10, UR10, 0x3fd8, URZ, 0xc0, !UPT ;  /* 0x00003fd80a0a7892 */ /* 0x000fe2000f8ec0ff */
[----:B------:R-:W-:Y:S01]  /*44f0*/  IMAD.MOV.U32 R15, RZ, RZ, RZ ;  /* 0x000000ffff0f7224 */ /* 0x000fe200078e00ff */
[----:B------:R-:W-:Y:S01]  /*4500*/  UMOV UR8, 0x10202490 ;  /* 0x1020249000087882 */ /* 0x000fe20000000000 */
[----:B------:R-:W-:Y:S01]  /*4510*/  CS2R R12, SRZ ;  /* 0x00000000000c7805 */ /* 0x000fe2000001ff00 */
[----:B------:R-:W-:Y:S01]  /*4520*/  USEL UR8, UR8, 0x10200490, !UP6 ;  /* 0x1020049008087887 */ /* 0x000fe2000f000000 */
[----:B0-----:R-:W-:Y:S01]  /*4530*/  IMAD.U32 R7, RZ, RZ, UR9 ;  /* 0x00000009ff077e24 */ /* 0x001fe2000f8e00ff */
[----:B------:R-:W-:Y:S01]  /*4540*/  MOV R6, UR10 ;  /* 0x0000000a00067c02 */ /* 0x000fe20008000f00 */
[----:B------:R-:W-:Y:S01]  /*4550*/  IMAD.MOV.U32 R11, RZ, RZ, RZ ;  /* 0x000000ffff0b7224 */ /* 0x000fe200078e00ff */
[----:B------:R-:W-:Y:S01]  /*4560*/  LOP3.LUT R4, R4, 0x10000, RZ, 0xfc, !PT ;  /* 0x0001000004047812 */ /* 0x000fe200078efcff */
[----:B------:R-:W-:Y:S01]  /*4570*/  IMAD.MOV.U32 R9, RZ, RZ, RZ ;  /* 0x000000ffff097224 */ /* 0x000fe200078e00ff */
[----:B------:R-:W-:-:S02]  /*4580*/  IADD3 R7, PT, PT, R7, UR8, RZ ;  /* 0x0000000807077c10 */ /* 0x000fc4000fffe0ff */
[----:B------:R-:W-:-:S07]  /*4590*/  LOP3.LUT R6, R6, 0x10000, RZ, 0xfc, !PT ;  /* 0x0001000006067812 */ /* 0x000fce00078efcff */
.L_x_354:
[----:B------:R-:W-:Y:S01]  /*45a0*/  IMAD R8, R9, 0x8, R2 ;  /* 0x0000000809087824 */ /* 0x000fe200078e0202 */
[----:B------:R-:W-:Y:S01]  /*45b0*/  BSSY B0, `(.L_x_350) ;  /* 0x0000006000007945 */ /* 0x000fe20003800000 */
[----:B------:R-:W-:Y:S01]  /*45c0*/  IMAD.U32 R21, R11, -0x80000000, RZ ;  /* 0x800000000b157824 */ /* 0x000fe200078e00ff */
[----:B------:R-:W-:Y:S02]  /*45d0*/  LEA R0, R13, R2, 0x3 ;  /* 0x000000020d007211 */ /* 0x000fe400078e18ff */
[----:B------:R-:W-:Y:S01]  /*45e0*/  SHF.L.U32 R19, R12, 0x1f, RZ ;  /* 0x0000001f0c137819 */ /* 0x000fe200000006ff */
[----:B------:R-:W0:Y:S02]  /*45f0*/  SYNCS.PHASECHK.TRANS64.TRYWAIT P0, [R8+URZ+0x20], R21 ;  /* 0x00002015080075a7 */ /* 0x000e2400080011ff */
[----:B01----:R-:W-:Y:S05]  /*4600*/  @!P0 BRA `(.L_x_351) ;  /* 0x0000002c00548947 */ /* 0x003fea0003800000 */
.L_x_424:
[----:B------:R-:W-:Y:S05]  /*4610*/  BSYNC B0 ;  /* 0x0000000000007941 */ /* 0x000fea0003800000 */
.L_x_350:
[----:B------:R-:W1:Y:S01]  /*4620*/  SYNCS.PHASECHK.TRANS64.TRYWAIT P0, [R0+URZ+0x70], R19 ;  /* 0x00007013000075a7 */ /* 0x000e6200080011ff */
[----:B------:R-:W-:Y:S04]  /*4630*/  BSSY B0, `(.L_x_352) ;  /* 0x0000002000007945 */ /* 0x000fe80003800000 */
[----:B-1----:R-:W-:Y:S05]  /*4640*/  @!P0 BRA `(.L_x_353) ;  /* 0x0000002c005c8947 */ /* 0x002fea0003800000 */
.L_x_426:
[----:B------:R-:W-:Y:S05]  /*4650*/  BSYNC B0 ;  /* 0x0000000000007941 */ /* 0x000fea0003800000 */
.L_x_352:
[----:B------:R-:W-:Y:S01]  /*4660*/  IMAD.IADD R16, R17, 0x1, R4 ;  /* 0x0000000111107824 */ /* 0x000fe200078e0204 */
[----:B------:R-:W-:Y:S01]  /*4670*/  ELECT P0, URZ, PT ;  /* 0x0000000000ff782f */ /* 0x000fe20003800000 */
[----:B0-----:R-:W-:Y:S01]  /*4680*/  IMAD.MOV.U32 R8, RZ, RZ, 0x80 ;  /* 0x00000080ff087424 */ /* 0x001fe200078e00ff */
[----:B------:R-:W-:Y:S01]  /*4690*/  R2UR UR11, R7 ;  /* 0x00000000070b72ca */ /* 0x000fe200000e0000 */
[----:B------:R-:W-:Y:S10]  /*46a0*/  IMAD R18, R13, 0x400, R6 ;  /* 0x000004000d127824 */ /* 0x000ff400078e0206 */
[----:B------:R-:W-:Y:S01]  /*46b0*/  @P0 R2UR.BROADCAST UR46, R16 ;  /* 0x00000000102e02ca */ /* 0x000fe200008e0000 */
[----:B------:R-:W-:Y:S01]  /*46c0*/  VIADD R9, R9, 0x1 ;  /* 0x0000000109097836 */ /* 0x000fe20000000000 */
[----:B------:R-:W-:Y:S01]  /*46d0*/  PLOP3.LUT P2, PT, P4, PT, PT, 0x80, 0x8 ;  /* 0x000000000008781c */ /* 0x000fe2000274f070 */
[----:B------:R-:W-:Y:S01]  /*46e0*/  VIADD R13, R13, 0x1 ;  /* 0x000000010d0d7836 */ /* 0x000fe20000000000 */
[----:B------:R-:W-:Y:S01]  /*46f0*/  @P0 R2UR.BROADCAST UR48, R18 ;  /* 0x00000000123002ca */ /* 0x000fe200008e0000 */
[----:B------:R-:W-:Y:S01]  /*4700*/  UMOV UR10, URZ ;  /* 0x000000ff000a7c82 */ /* 0x000fe20008000000 */
[----:B------:R-:W-:Y:S02]  /*4710*/  PLOP3.LUT P4, PT, PT, PT, PT, 0x8, 0x80 ;  /* 0x000000000080781c */ /* 0x000fe40003f8e170 */
[----:B------:R-:W-:Y:S01]  /*4720*/  ISETP.NE.AND P1, PT, R13, 0x2, PT ;  /* 0x000000020d00780c */ /* 0x000fe20003f25270 */
[----:B-1----:R-:W-:Y:S01]  /*4730*/  @P0 IMAD.MOV.U32 R19, RZ, RZ, 0x40004040 ;  /* 0x40004040ff130424 */ /* 0x002fe200078e00ff */
[----:B------:R-:W-:Y:S01]  /*4740*/  @P0 R2UR UR9, R8 ;  /* 0x00000000080902ca */ /* 0x000fe200000e0000 */
        /* <DEDUP_REMOVED lines=16> */
[----:B------:R-:W-:Y:S01]  /*4850*/  @P0 R2UR.BROADCAST UR51, R21 ;  /* 0x00000000153302ca */ /* 0x000fe200008e0000 */
[----:B------:R-:W-:Y:S01]  /*4860*/  IMAD.MOV.U32 R8, RZ, RZ, 0x80 ;  /* 0x00000080ff087424 */ /* 0x000fe200078e00ff */
[----:B0-----:R-:W-:Y:S02]  /*4870*/  @P0 R2UR.BROADCAST UR46, R22 ;  /* 0x00000000162e02ca */ /* 0x001fe400008e0000 */
[----:B------:R-:W-:Y:S02]  /*4880*/  @P0 R2UR.BROADCAST UR47, R23 ;  /* 0x00000000172f02ca */ /* 0x000fe400008e0000 */
[----:B------:R-:W-:Y:S11]  /*4890*/  ELECT P0, URZ, PT ;  /* 0x0000000000ff782f */ /* 0x000ff60003800000 */
[----:B------:R0:W-:Y:S02]  /*48a0*/  UTCHMMA.2CTA gdesc[UR46], gdesc[UR50], tmem[UR8], tmem[UR10], idesc[UR11], UPT ;  /* 0x00ff0a322e0075ea */ /* 0x0001e4000ba00008 */
        /* <DEDUP_REMOVED lines=28> */
[----:B------:R-:W-:Y:S01]  /*4a70*/  @P0 R2UR UR9, R8 ;  /* 0x00000000080902ca */ /* 0x000fe200000e0000 */
        /* <DEDUP_REMOVED lines=36> */
[----:B------:R-:W-:Y:S02]  /*4cc0*/  IMAD.MOV.U32 R8, RZ, RZ, 0x80 ;  /* 0x00000080ff087424 */ /* 0x000fe400078e00ff */
[----:B------:R-:W-:Y:S02]  /*4cd0*/  VIADD R18, R18, 0x206 ;  /* 0x0000020612127836 */ /* 0x000fe40000000000 */
[----:B------:R-:W-:Y:S01]  /*4ce0*/  VIADD R16, R16, 0x406 ;  /* 0x0000040610107836 */ /* 0x000fe20000000000 */
[----:B0-----:R-:W-:Y:S02]  /*4cf0*/  @P0 R2UR.BROADCAST UR46, R22 ;  /* 0x00000000162e02ca */ /* 0x001fe400008e0000 */
[----:B------:R-:W-:Y:S02]  /*4d00*/  @P0 R2UR.BROADCAST UR47, R23 ;  /* 0x00000000172f02ca */ /* 0x000fe400008e0000 */
[----:B------:R-:W-:Y:S11]  /*4d10*/  ELECT P0, URZ, PT ;  /* 0x0000000000ff782f */ /* 0x000ff60003800000 */
[----:B------:R-:W-:Y:S02]  /*4d20*/  @!UPT UIADD3 URZ, UPT, UPT, URZ, URZ, URZ ;  /* 0x000000fffffff290 */ /* 0x000fe4000fffe0ff */
[----:B------:R-:W-:Y:S01]  /*4d30*/  @P0 R2UR.BROADCAST UR50, R18 ;  /* 0x00000000123202ca */ /* 0x000fe200008e0000 */
[----:B------:R0:W-:Y:S01]  /*4d40*/  UTCHMMA.2CTA gdesc[UR46], gdesc[UR48], tmem[UR9], tmem[UR10], idesc[UR11], UPT ;  /* 0x00ff0a302e0075ea */ /* 0x0001e2000ba00009 */
[----:B------:R-:W-:Y:S01]  /*4d50*/  @P0 R2UR UR8, R8 ;  /* 0x00000000080802ca */ /* 0x000fe200000e0000 */
[----:B------:R-:W-:Y:S02]  /*4d60*/  @P0 IMAD.MOV.U32 R19, RZ, RZ, 0x40004040 ;  /* 0x40004040ff130424 */ /* 0x000fe400078e00ff */
[----:B------:R-:W-:Y:S03]  /*4d70*/  @P0 IMAD.MOV.U32 R17, RZ, RZ, 0x40004040 ;  /* 0x40004040ff110424 */ /* 0x000fe600078e00ff */
[----:B------:R-:W-:Y:S02]  /*4d80*/  @P0 R2UR.BROADCAST UR51, R19 ;  /* 0x00000000133302ca */ /* 0x000fe400008e0000 */
[----:B0-----:R-:W-:Y:S01]  /*4d90*/  @P0 R2UR.BROADCAST UR46, R16 ;  /* 0x00000000102e02ca */ /* 0x001fe200008e0000 */
[----:B------:R-:W-:Y:S01]  /*4da0*/  UMOV UR48, URZ ;  /* 0x000000ff00307c82 */ /* 0x000fe20008000000 */
[----:B------:R-:W-:Y:S02]  /*4db0*/  @P0 R2UR.BROADCAST UR47, R17 ;  /* 0x00000000112f02ca */ /* 0x000fe400008e0000 */
[----:B------:R-:W-:Y:S02]  /*4dc0*/  ELECT P0, URZ, PT ;  /* 0x0000000000ff782f */ /* 0x000fe40003800000 */
[----:B------:R-:W-:Y:S01]  /*4dd0*/  SEL R17, RZ, 0x1, P1 ;  /* 0x00000001ff117807 */ /* 0x000fe20000800000 */
[----:B------:R-:W-:Y:S01]  /*4de0*/  UMOV UR49, UR11 ;  /* 0x0000000b00317c82 */ /* 0x000fe20008000000 */
[----:B------:R-:W-:Y:S02]  /*4df0*/  ULOP3.LUT UR11, UR18, 0xffff, URZ, 0xc0, !UPT ;  /* 0x0000ffff120b7892 */ /* 0x000fe4000f8ec0ff */
[----:B------:R-:W-:Y:S01]  /*4e00*/  LOP3.LUT R12, R12, R17, RZ, 0x3c, !PT ;  /* 0x000000110c0c7212 */ /* 0x000fe200078e3cff */
[----:B------:R-:W-:Y:S01]  /*4e10*/  ULOP3.LUT UR9, UR18, 0xffff, URZ, 0xc0, !UPT ;  /* 0x0000ffff12097892 */ /* 0x000fe2000f8ec0ff */
[----:B------:R-:W-:Y:S03]  /*4e20*/  IMAD.MOV.U32 R17, RZ, RZ, 0x800 ;  /* 0x00000800ff117424 */ /* 0x000fe600078e00ff */
[----:B------:R0:W-:Y:S02]  /*4e30*/  UTCHMMA.2CTA gdesc[UR46], gdesc[UR50], tmem[UR8], tmem[UR48], idesc[UR49], UPT ;  /* 0x00ff30322e0075ea */ /* 0x0001e4000ba00008 */
[----:B------:R-:W-:Y:S05]  /*4e40*/  @P0 VIADD R0, R0, 0x80 ;  /* 0x0000008000000836 */ /* 0x000fea0000000000 */
[----:B------:R-:W-:Y:S02]  /*4e50*/  @P0 R2UR.BROADCAST UR10, R0 ;  /* 0x00000000000a02ca */ /* 0x000fe400008e0000 */
[----:B------:R-:W-:Y:S11]  /*4e60*/  ELECT P0, URZ, PT ;  /* 0x0000000000ff782f */ /* 0x000ff60003800000 */
[----:B------:R1:W-:Y:S02]  /*4e70*/  UTCBAR.2CTA.MULTICAST [UR10], URZ, UR11 ;  /* 0x000000ff0a0073e9 */ /* 0x0003e4000820080b */
[C---:B------:R-:W-:Y:S02]  /*4e80*/  @P0 IMAD R0, R15.reuse, 0x8, R2 ;  /* 0x000000080f000824 */ /* 0x040fe400078e0202 */
[----:B------:R-:W-:Y:S02]  /*4e90*/  VIADD R15, R15, 0x1 ;  /* 0x000000010f0f7836 */ /* 0x000fe40000000000 */
[----:B------:R-:W-:Y:S05]  /*4ea0*/  @P0 VIADD R0, R0, 0x30 ;  /* 0x0000003000000836 */ /* 0x000fea0000000000 */
[----:B0-----:R-:W-:Y:S02]  /*4eb0*/  @P0 R2UR.BROADCAST UR8, R0 ;  /* 0x00000000000802ca */ /* 0x001fe400008e0000 */
        /* <DEDUP_REMOVED lines=8> */
[----:B-1----:R-:W-:Y:S05]  /*4f40*/  BSYNC B1 ;  /* 0x0000000000017941 */ /* 0x002fea0003800000 */
.L_x_349:
[----:B------:R-:W-:Y:S01]  /*4f50*/  R2UR UR9, R2 ;  /* 0x00000000020972ca */ /* 0x000fe200000e0000 */
[----:B------:R-:W-:Y:S01]  /*4f60*/  UMOV UR8, 0x3 ;  /* 0x0000000300087882 */ /* 0x000fe20000000000 */
[----:B------:R-:W-:Y:S01]  /*4f70*/  USHF.R.U32.HI UR10, URZ, 0x4, UR5 ;  /* 0x00000004ff0a7899 */ /* 0x000fe20008011605 */
[----:B------:R-:W-:-:S05]  /*4f80*/  PLOP3.LUT P1, PT, PT, PT, PT, 0x80, 0x8 ;  /* 0x000000000008781c */ /* 0x000fca0003f2f070 */
[----:B------:R-:W-:-:S05]  /*4f90*/  IMAD.U32 R24, RZ, RZ, UR10 ;  /* 0x0000000aff187e24 */ /* 0x000fca000f8e00ff */
[----:B------:R-:W-:-:S09]  /*4fa0*/  UIADD3 UR9, UPT, UPT, UR9, 0xa0, URZ ;  /* 0x000000a009097890 */ /* 0x000fd2000fffe0ff */
[----:B------:R0:W-:Y:S01]  /*4fb0*/  UTCBAR.2CTA.MULTICAST [UR9], URZ, UR8 ;  /* 0x000000ff090073e9 */ /* 0x0001e20008200808 */
[----:B------:R-:W1:Y:S02]  /*4fc0*/  SYNCS.PHASECHK.TRANS64.TRYWAIT P0, [R2+URZ+0xc0], RZ ;  /* 0x0000c0ff020075a7 */ /* 0x000e6400080011ff */
[----:B01----:R-:W-:Y:S05]  /*4fd0*/  @!P0 BRA `(.L_x_355) ;  /* 0x0000002400108947 */ /* 0x003fea0003800000 */
.L_x_427:
[----:B------:R-:W-:Y:S01]  /*4fe0*/  UISETP.NE.AND UP1, UPT, UR34, URZ, UPT ;  /* 0x000000ff2200728c */ /* 0x000fe2000bf25270 */
[----:B------:R-:W-:Y:S01]  /*4ff0*/  LOP3.LUT R24, R24, 0x3fd8, RZ, 0xc0, !PT ;  /* 0x00003fd818187812 */ /* 0x000fe200078ec0ff */
[----:B------:R-:W-:Y:S01]  /*5000*/  UISETP.NE.AND UP0, UPT, UR33, URZ, UPT ;  /* 0x000000ff2100728c */ /* 0x000fe2000bf05270 */
[----:B------:R-:W-:Y:S01]  /*5010*/  HFMA2 R6, -RZ, RZ, 0, 1.52587890625e-05 ;  /* 0x00000100ff067431 */ /* 0x000fe200000001ff */
[----:B------:R-:W-:Y:S01]  /*5020*/  USEL UR9, URZ, 0x4000, UP1 ;  /* 0x00004000ff097887 */ /* 0x000fe20008800000 */
[----:B------:R-:W-:Y:S01]  /*5030*/  HFMA2 R19, -RZ, RZ, 2, 2.125 ;  /* 0x40004040ff137431 */ /* 0x000fe200000001ff */
[----:B------:R-:W-:Y:S01]  /*5040*/  UMOV UR8, 0x10212490 ;  /* 0x1021249000087882 */ /* 0x000fe20000000000 */
[----:B------:R-:W-:Y:S01]  /*5050*/  HFMA2 R11, -RZ, RZ, 2, 2.125 ;  /* 0x40004040ff0b7431 */ /* 0x000fe200000001ff */
[----:B------:R-:W-:Y:S01]  /*5060*/  USEL UR8, UR8, 0x10210490, !UP0 ;  /* 0x1021049008087887 */ /* 0x000fe2000c000000 */
[----:B------:R-:W-:Y:S01]  /*5070*/  BSSY B1, `(.L_x_356) ;  /* 0x0000062000017945 */ /* 0x000fe20003800000 */
[----:B------:R-:W-:Y:S01]  /*5080*/  IMAD.U32 R4, RZ, RZ, UR9 ;  /* 0x00000009ff047e24 */ /* 0x000fe2000f8e00ff */
[C---:B------:R-:W-:Y:S01]  /*5090*/  IADD3 R20, PT, PT, R24.reuse, 0x80, RZ ;  /* 0x0000008018147810 */ /* 0x040fe20007ffe0ff */
[----:B------:R-:W-:Y:S01]  /*50a0*/  IMAD.MOV.U32 R7, RZ, RZ, RZ ;  /* 0x000000ffff077224 */ /* 0x000fe200078e00ff */
[C---:B------:R-:W-:Y:S01]  /*50b0*/  IADD3 R16, PT, PT, R24.reuse, 0x180, RZ ;  /* 0x0000018018107810 */ /* 0x040fe20007ffe0ff */
[C---:B------:R-:W-:Y:S01]  /*50c0*/  VIADD R18, R24.reuse, 0x100 ;  /* 0x0000010018127836 */ /* 0x040fe20000000000 */
[----:B------:R-:W-:Y:S01]  /*50d0*/  IADD3 R14, PT, PT, R24, 0x200, RZ ;  /* 0x00000200180e7810 */ /* 0x000fe20007ffe0ff */
[----:B------:R-:W-:Y:S01]  /*50e0*/  VIADD R4, R4, UR8 ;  /* 0x0000000804047c36 */ /* 0x000fe20008000000 */
[C---:B------:R-:W-:Y:S01]  /*50f0*/  IADD3 R10, PT, PT, R24.reuse, 0x300, RZ ;  /* 0x00000300180a7810 */ /* 0x040fe20007ffe0ff */
[C---:B------:R-:W-:Y:S01]  /*5100*/  VIADD R12, R24.reuse, 0x280 ;  /* 0x00000280180c7836 */ /* 0x040fe20000000000 */
[----:B------:R-:W-:Y:S01]  /*5110*/  MOV R25, 0x40004040 ;  /* 0x4000404000197802 */ /* 0x000fe20000000f00 */
[----:B------:R-:W-:Y:S01]  /*5120*/  VIADD R8, R24, 0x380 ;  /* 0x0000038018087836 */ /* 0x000fe20000000000 */
[----:B------:R-:W-:Y:S01]  /*5130*/  MOV R15, 0x40004040 ;  /* 0x40004040000f7802 */ /* 0x000fe20000000f00 */
[----:B------:R-:W-:-:S02]  /*5140*/  IMAD.MOV.U32 R21, RZ, RZ, 0x40004040 ;  /* 0x40004040ff157424 */ /* 0x000fc400078e00ff */
[----:B------:R-:W-:Y:S02]  /*5150*/  IMAD.MOV.U32 R17, RZ, RZ, 0x40004040 ;  /* 0x40004040ff117424 */ /* 0x000fe400078e00ff */
[----:B------:R-:W-:Y:S02]  /*5160*/  IMAD.MOV.U32 R13, RZ, RZ, 0x40004040 ;  /* 0x40004040ff0d7424 */ /* 0x000fe400078e00ff */
[----:B------:R-:W-:-:S07]  /*5170*/  IMAD.MOV.U32 R9, RZ, RZ, 0x40004040 ;  /* 0x40004040ff097424 */ /* 0x000fce00078e00ff */
.L_x_359:
[----:B-1----:R-:W-:Y:S01]  /*5180*/  SHF.L.U32 R23, R7, 0x1f, RZ ;  /* 0x0000001f07177819 */ /* 0x002fe200000006ff */
[----:B------:R-:W-:Y:S03]  /*5190*/  BSSY B0, `(.L_x_357) ;  /* 0x0000003000007945 */ /* 0x000fe60003800000 */
[----:B------:R-:W1:Y:S02]  /*51a0*/  SYNCS.PHASECHK.TRANS64.TRYWAIT P0, [R2+URZ+0x60], R23 ;  /* 0x00006017020075a7 */ /* 0x000e6400080011ff */
[----:B-1-3--:R-:W-:Y:S05]  /*51b0*/  @!P0 BRA `(.L_x_358) ;  /* 0x0000002000ac8947 */ /* 0x00afea0003800000 */
.L_x_429:
[----:B------:R-:W-:Y:S05]  /*51c0*/  BSYNC B0 ;  /* 0x0000000000007941 */ /* 0x000fea0003800000 */
.L_x_357:
[----:B------:R-:W-:Y:S02]  /*51d0*/  R2UR UR47, R4 ;  /* 0x00000000042f72ca */ /* 0x000fe400000e0000 */
[----:B------:R-:W-:Y:S11]  /*51e0*/  ELECT P0, URZ, PT ;  /* 0x0000000000ff782f */ /* 0x000ff60003800000 */
[----:B------:R-:W-:Y:S02]  /*51f0*/  @!UPT UIADD3 URZ, UPT, UPT, URZ, URZ, URZ ;  /* 0x000000fffffff290 */ /* 0x000fe4000fffe0ff */
[----:B------:R-:W-:Y:S01]  /*5200*/  @P0 R2UR.BROADCAST UR8, R6 ;  /* 0x00000000060802ca */ /* 0x000fe200008e0000 */
[----:B------:R-:W-:Y:S01]  /*5210*/  IMAD.MOV.U32 R0, RZ, RZ, 0x80 ;  /* 0x00000080ff007424 */ /* 0x000fe200078e00ff */
[----:B------:R-:W-:Y:S01]  /*5220*/  R2UR UR30, R2 ;  /* 0x00000000021e72ca */ /* 0x000fe200000e0000 */
[----:B------:R-:W-:Y:S01]  /*5230*/  UMOV UR46, URZ ;  /* 0x000000ff002e7c82 */ /* 0x000fe20008000000 */
[----:B------:R-:W-:Y:S01]  /*5240*/  LOP3.LUT R7, R7, 0x1, RZ, 0x3c, !PT ;  /* 0x0000000107077812 */ /* 0x000fe200078e3cff */
[----:B------:R-:W-:Y:S01]  /*5250*/  UMOV UR52, URZ ;  /* 0x000000ff00347c82 */ /* 0x000fe20008000000 */
[----:B------:R-:W-:Y:S01]  /*5260*/  UMOV UR53, UR47 ;  /* 0x0000002f00357c82 */ /* 0x000fe20008000000 */
[----:B------:R-:W-:Y:S01]  /*5270*/  @P0 R2UR UR9, R0 ;  /* 0x00000000000902ca */ /* 0x000fe200000e0000 */
[----:B------:R-:W-:Y:S01]  /*5280*/  IMAD.MOV.U32 R0, RZ, RZ, 0x88 ;  /* 0x00000088ff007424 */ /* 0x000fe200078e00ff */
[----:B------:R-:W-:Y:S02]  /*5290*/  @P0 R2UR UR48, R24 ;  /* 0x00000000183002ca */ /* 0x000fe400000e0000 */
[----:B------:R-:W-:Y:S02]  /*52a0*/  @P0 R2UR UR49, R25 ;  /* 0x00000000193102ca */ /* 0x000fe400000e0000 */
[----:B------:R-:W-:Y:S11]  /*52b0*/  ELECT P0, URZ, PT ;  /* 0x0000000000ff782f */ /* 0x000ff60003800000 */
[----:B------:R-:W-:Y:S02]  /*52c0*/  @!UPT UIADD3 URZ, UPT, UPT, URZ, URZ, URZ ;  /* 0x000000fffffff290 */ /* 0x000fe4000fffe0ff */
[----:B------:R-:W-:Y:S01]  /*52d0*/  @P0 R2UR.BROADCAST UR10, R6 ;  /* 0x00000000060a02ca */ /* 0x000fe200008e0000 */
[----:B------:R2:W-:Y:S01]  /*52e0*/  UTCHMMA.2CTA tmem[UR9], gdesc[UR48], tmem[UR8], tmem[UR46], idesc[UR47], !UPT ;  /* 0x00ff2e30090079ea */ /* 0x0005e2000fa00008 */
[----:B------:R-:W-:Y:S01]  /*52f0*/  @P0 R2UR UR11, R0 ;  /* 0x00000000000b02ca */ /* 0x000fe200000e0000 */
[----:B------:R-:W-:Y:S01]  /*5300*/  IMAD.MOV.U32 R0, RZ, RZ, 0x90 ;  /* 0x00000090ff007424 */ /* 0x000fe200078e00ff */
[----:B------:R-:W-:Y:S02]  /*5310*/  @P0 R2UR UR50, R20 ;  /* 0x00000000143202ca */ /* 0x000fe400000e0000 */
[----:B------:R-:W-:Y:S02]  /*5320*/  @P0 R2UR UR51, R21 ;  /* 0x00000000153302ca */ /* 0x000fe400000e0000 */
[----:B------:R-:W-:Y:S11]  /*5330*/  ELECT P0, URZ, PT ;  /* 0x0000000000ff782f */ /* 0x000ff60003800000 */
[----:B------:R3:W-:Y:S02]  /*5340*/  UTCHMMA.2CTA tmem[UR11], gdesc[UR50], tmem[UR10], tmem[UR46], idesc[UR47], UPT ;  /* 0x00ff2e320b0079ea */ /* 0x0007e4000ba0000a */
[----:B--2---:R-:W-:Y:S01]  /*5350*/  @P0 R2UR UR9, R0 ;  /* 0x00000000000902ca */ /* 0x004fe200000e0000 */
[----:B------:R-:W-:Y:S01]  /*5360*/  IMAD.MOV.U32 R0, RZ, RZ, 0x98 ;  /* 0x00000098ff007424 */ /* 0x000fe200078e00ff */
[----:B------:R-:W-:Y:S02]  /*5370*/  @P0 R2UR UR48, R18 ;  /* 0x00000000123002ca */ /* 0x000fe400000e0000 */
[----:B------:R-:W-:Y:S02]  /*5380*/  @P0 R2UR UR49, R19 ;  /* 0x00000000133102ca */ /* 0x000fe400000e0000 */
[C---:B------:R-:W-:Y:S02]  /*5390*/  @P0 R2UR.BROADCAST UR8, R6.reuse ;  /* 0x00000000060802ca */ /* 0x040fe400008e0000 */
[----:B------:R-:W-:Y:S11]  /*53a0*/  ELECT P0, URZ, PT ;  /* 0x0000000000ff782f */ /* 0x000ff60003800000 */
[----:B------:R-:W-:Y:S02]  /*53b0*/  @!UPT UIADD3 URZ, UPT, UPT, URZ, URZ, URZ ;  /* 0x000000fffffff290 */ /* 0x000fe4000fffe0ff */
[----:B---3--:R-:W-:Y:S01]  /*53c0*/  @P0 R2UR.BROADCAST UR10, R6 ;  /* 0x00000000060a02ca */ /* 0x008fe200008e0000 */
[----:B------:R2:W-:Y:S01]  /*53d0*/  UTCHMMA.2CTA tmem[UR9], gdesc[UR48], tmem[UR8], tmem[UR46], idesc[UR47], UPT ;  /* 0x00ff2e30090079ea */ /* 0x0005e2000ba00008 */
        /* <DEDUP_REMOVED lines=31> */
[----:B------:R-:W-:Y:S01]  /*55d0*/  UMOV UR51, UR47 ;  /* 0x0000002f00337c82 */ /* 0x000fe20008000000 */
[----:B------:R-:W-:Y:S01]  /*55e0*/  @P0 R2UR UR46, R8 ;  /* 0x00000000082e02ca */ /* 0x000fe200000e0000 */
[----:B------:R-:W-:Y:S01]  /*55f0*/  UMOV UR50, URZ ;  /* 0x000000ff00327c82 */ /* 0x000fe20008000000 */
[----:B------:R-:W-:Y:S01]  /*5600*/  @P0 R2UR UR47, R9 ;  /* 0x00000000092f02ca */ /* 0x000fe200000e0000 */
[----:B------:R-:W-:Y:S01]  /*5610*/  IMAD.MOV.U32 R6, RZ, RZ, 0x180 ;  /* 0x00000180ff067424 */ /* 0x000fe200078e00ff */
[----:B------:R-:W-:Y:S02]  /*5620*/  PLOP3.LUT P0, PT, P1, PT, PT, 0x80, 0x8 ;  /* 0x000000000008781c */ /* 0x000fe40000f0f070 */
[----:B------:R-:W-:Y:S09]  /*5630*/  PLOP3.LUT P1, PT, PT, PT, PT, 0x8, 0x80 ;  /* 0x000000000080781c */ /* 0x000ff20003f2e170 */
[----:B------:R3:W-:Y:S01]  /*5640*/  UTCHMMA.2CTA tmem[UR11], gdesc[UR46], tmem[UR10], tmem[UR50], idesc[UR51], UPT ;  /* 0x00ff322e0b0079ea */ /* 0x0007e2000ba0000a */
[----:B--2---:R-:W-:Y:S02]  /*5650*/  ULOP3.LUT UR8, UR18, 0xffff, URZ, 0xc0, !UPT ;  /* 0x0000ffff12087892 */ /* 0x004fe4000f8ec0ff */
[----:B------:R-:W-:Y:S09]  /*5660*/  UIADD3 UR9, UPT, UPT, UR30, 0x68, URZ ;  /* 0x000000681e097890 */ /* 0x000ff2000fffe0ff */
[----:B------:R3:W-:Y:S01]  /*5670*/  UTCBAR.2CTA.MULTICAST [UR9], URZ, UR8 ;  /* 0x000000ff090073e9 */ /* 0x0007e20008200808 */
[----:B------:R-:W-:Y:S05]  /*5680*/  @P0 BRA `(.L_x_359) ;  /* 0xfffffff800bc0947 */ /* 0x000fea000383ffff */
[----:B---3--:R-:W-:Y:S05]  /*5690*/  BSYNC B1 ;  /* 0x0000000000017941 */ /* 0x008fea0003800000 */
.L_x_356:
[----:B------:R-:W-:Y:S01]  /*56a0*/  R2UR UR9, R2 ;  /* 0x00000000020972ca */ /* 0x000fe200000e0000 */
[----:B------:R-:W-:Y:S01]  /*56b0*/  UMOV UR8, 0x3 ;  /* 0x0000000300087882 */ /* 0x000fe20000000000 */
[----:B01----:R-:W-:-:S11]  /*56c0*/  HFMA2 R2, -RZ, RZ, 0, 0 ;  /* 0x00000000ff027431 */ /* 0x003fd600000001ff */
[----:B------:R-:W-:Y:S02]  /*56d0*/  UIADD3 UR10, UPT, UPT, UR9, 0xc8, URZ ;  /* 0x000000c8090a7890 */ /* 0x000fe4000fffe0ff */
[----:B------:R-:W-:-:S07]  /*56e0*/  UIADD3 UR9, UPT, UPT, UR9, 0xb0, URZ ;  /* 0x000000b009097890 */ /* 0x000fce000fffe0ff */
[----:B------:R1:W-:Y:S02]  /*56f0*/  UTCBAR.2CTA.MULTICAST [UR10], URZ, UR8 ;  /* 0x000000ff0a0073e9 */ /* 0x0003e40008200808 */
[----:B------:R1:W-:Y:S01]  /*5700*/  UTCBAR.2CTA.MULTICAST [UR9], URZ, UR8 ;  /* 0x000000ff090073e9 */ /* 0x0003e20008200808 */
[----:B------:R-:W-:Y:S02]  /*5710*/  NOP ;  /* 0x0000000000007918 */ /* 0x000fe40000000000 */
.L_x_339:
[----:B------:R-:W-:Y:S01]  /*5720*/  UISETP.NE.AND UP0, UPT, UR23, URZ, UPT ;  /* 0x000000ff1700728c */ /* 0x000fe2000bf05270 */
[----:B------:R-:W-:-:S08]  /*5730*/  PLOP3.LUT P6, PT, PT, PT, PT, 0x8, 0x80 ;  /* 0x000000000080781c */ /* 0x000fd00003fce170 */
[----:B------:R-:W-:Y:S05]  /*5740*/  BRA.U UP0, `(.L_x_338) ;  /* 0x00000001002c7547 */ /* 0x000fea000b800000 */
[----:B-1----:R-:W1:Y:S01]  /*5750*/  S2UR UR8, SR_CgaCtaId ;  /* 0x00000000000879c3 */ /* 0x002e620000008800 */
[----:B------:R-:W-:Y:S01]  /*5760*/  MOV R0, 0x400 ;  /* 0x0000040000007802 */ /* 0x000fe20000000f00 */
[----:B------:R-:W-:Y:S02]  /*5770*/  IMAD.U32 R6, R2, -0x80000000, RZ ;  /* 0x8000000002067824 */ /* 0x000fe400078e00ff */
[----:B-1----:R-:W-:-:S05]  /*5780*/  IMAD.U32 R3, RZ, RZ, UR8 ;  /* 0x00000008ff037e24 */ /* 0x002fca000f8e00ff */
[----:B------:R-:W-:-:S04]  /*5790*/  LEA R0, R3, R0, 0x18 ;  /* 0x0000000003007211 */ /* 0x000fc800078ec0ff */
[----:B------:R-:W1:Y:S02]  /*57a0*/  SYNCS.PHASECHK.TRANS64.TRYWAIT P0, [R0+URZ+0x98], R6 ;  /* 0x00009806000075a7 */ /* 0x000e6400080011ff */
[----:B-1----:R-:W-:Y:S05]  /*57b0*/  @!P0 BRA `(.L_x_360) ;  /* 0x0000001c00448947 */ /* 0x002fea0003800000 */
.L_x_431:
[----:B------:R-:W1:Y:S02]  /*57c0*/  SYNCS.PHASECHK.TRANS64.TRYWAIT P0, [R0+URZ+0xa8], R6 ;  /* 0x0000a806000075a7 */ /* 0x000e6400080011ff */
[----:B-1----:R-:W-:Y:S05]  /*57d0*/  @!P0 BRA `(.L_x_361) ;  /* 0x0000001c00548947 */ /* 0x002fea0003800000 */
.L_x_433:
[----:B------:R-:W1:Y:S02]  /*57e0*/  SYNCS.PHASECHK.TRANS64.TRYWAIT P0, [R0+URZ+0xb8], R6 ;  /* 0x0000b806000075a7 */ /* 0x000e6400080011ff */
[----:B-1----:R-:W-:Y:S05]  /*57f0*/  @!P0 BRA `(.L_x_362) ;  /* 0x0000001c00688947 */ /* 0x002fea0003800000 */
.L_x_338:
[----:B------:R-:W-:-:S09]  /*5800*/  UISETP.GT.U32.AND UP0, UPT, UR31, 0x3, UPT ;  /* 0x000000031f00788c */ /* 0x000fd2000bf04070 */
[----:B------:R-:W-:Y:S05]  /*5810*/  BRA.U UP0, `(.L_x_363) ;  /* 0x00000001005c7547 */ /* 0x000fea000b800000 */
.L_x_364:
[----:B------:R-:W-:-:S08]  /*5820*/  NOP ;  /* 0x0000000000007918 */ /* 0x000fd00000000000 */
[----:B------:R-:W1:Y:S02]  /*5830*/  USETMAXREG.TRY_ALLOC.CTAPOOL UP0, 0x100 ;  /* 0x00000100000079c8 */ /* 0x000e640008000600 */
[----:B-1----:R-:W-:-:S13]  /*5840*/  PLOP3.LUT P0, PT, PT, PT, UP0, 0x80, 0x8 ;  /* 0x000000000008781c */ /* 0x002fda0003f0f008 */
[----:B------:R-:W-:Y:S05]  /*5850*/  @!P0 BRA `(.L_x_364) ;  /* 0xfffffffc00f08947 */ /* 0x000fea000383ffff */
[----:B------:R-:W-:Y:S05]  /*5860*/  @!P6 BRA `(.L_x_365) ;  /* 0x000000000028e947 */ /* 0x000fea0003800000 */
[----:B------:R-:W1:Y:S01]  /*5870*/  S2R R3, SR_CgaCtaId ;  /* 0x0000000000037919 */ /* 0x000e620000008800 */
[----:B------:R-:W-:-:S04]  /*5880*/  MOV R0, 0x400 ;  /* 0x0000040000007802 */ /* 0x000fc80000000f00 */
[----:B-1----:R-:W-:-:S04]  /*5890*/  LEA R3, R3, R0, 0x18 ;  /* 0x0000000003037211 */ /* 0x002fc800078ec0ff */
[----:B------:R-:W1:Y:S02]  /*58a0*/  SYNCS.PHASECHK.TRANS64.TRYWAIT P0, [R3+URZ+0xd0], RZ ;  /* 0x0000d0ff030075a7 */ /* 0x000e6400080011ff */
[----:B-1----:R-:W-:Y:S05]  /*58b0*/  @!P0 BRA `(.L_x_366) ;  /* 0x0000001c00508947 */ /* 0x002fea0003800000 */
.L_x_435:
[----:B------:R-:W1:Y:S01]  /*58c0*/  SYNCS.PHASECHK.TRANS64.TRYWAIT P0, [R3+URZ+0xe0], RZ ;  /* 0x0000e0ff030075a7 */ /* 0x000e6200080011ff */
[----:B------:R-:W-:Y:S01]  /*58d0*/  MOV R0, 0x1 ;  /* 0x0000000100007802 */ /* 0x000fe20000000f00 */
[----:B-1----:R-:W-:Y:S06]  /*58e0*/  @!P0 BRA `(.L_x_367) ;  /* 0x0000001c00588947 */ /* 0x002fec0003800000 */
.L_x_436:
[----:B------:R1:W-:Y:S01]  /*58f0*/  SYNCS.ARRIVE.TRANS64.ART0 RZ, [R3+URZ+0xd8], R0 ;  /* 0x0000d80003ff79a7 */ /* 0x0003e200085000ff */
[----:B------:R1:W-:Y:S02]  /*5900*/  SYNCS.ARRIVE.TRANS64.ART0 RZ, [R3+URZ+0xe8], R0 ;  /* 0x0000e80003ff79a7 */ /* 0x0003e400085000ff */
.L_x_365:
[----:B------:R-:W1:Y:S02]  /*5910*/  S2UR UR8, SR_CgaCtaId ;  /* 0x00000000000879c3 */ /* 0x000e640000008800 */
[----:B-1----:R-:W-:Y:S01]  /*5920*/  MOV R0, 0x400 ;  /* 0x0000040000007802 */ /* 0x002fe20000000f00 */
[----:B--2-4-:R-:W-:Y:S01]  /*5930*/  IMAD.MOV.U32 R7, RZ, RZ, -0x80000000 ;  /* 0x80000000ff077424 */ /* 0x014fe200078e00ff */
[----:B------:R-:W-:Y:S01]  /*5940*/  PLOP3.LUT P6, PT, PT, PT, PT, 0x8, 0x80 ;  /* 0x000000000080781c */ /* 0x000fe20003fce170 */
[----:B------:R-:W-:-:S05]  /*5950*/  IMAD.U32 R3, RZ, RZ, UR8 ;  /* 0x00000008ff037e24 */ /* 0x000fca000f8e00ff */
[----:B------:R-:W-:-:S04]  /*5960*/  LEA R0, R3, R0, 0x18 ;  /* 0x0000000003007211 */ /* 0x000fc800078ec0ff */
[----:B------:R-:W1:Y:S02]  /*5970*/  SYNCS.PHASECHK.TRANS64.TRYWAIT P0, [R0+URZ+0xc8], R7 ;  /* 0x0000c807000075a7 */ /* 0x000e6400080011ff */
[----:B-1----:R-:W-:Y:S05]  /*5980*/  @!P0 BRA `(.L_x_368) ;  /* 0x0000001c00448947 */ /* 0x002fea0003800000 */
.L_x_363:
[----:B-1----:R-:W-:-:S04]  /*5990*/  ULOP3.LUT UR8, UR31, 0xfffffffc, URZ, 0xc0, !UPT ;  /* 0xfffffffc1f087892 */ /* 0x002fc8000f8ec0ff */
[----:B------:R-:W-:-:S09]  /*59a0*/  UISETP.NE.AND UP0, UPT, UR8, 0x4, UPT ;  /* 0x000000040800788c */ /* 0x000fd2000bf05270 */
[----:B------:R-:W-:Y:S05]  /*59b0*/  BRA.U UP0, `(.L_x_369) ;  /* 0x0000000900fc7547 */ /* 0x000fea000b800000 */
[----:B------:R-:W-:-:S08]  /*59c0*/  NOP ;  /* 0x0000000000007918 */ /* 0x000fd00000000000 */
[----:B------:R-:W1:-:S00]  /*59d0*/  USETMAXREG.DEALLOC.CTAPOOL 0xa0 ;  /* 0x000000a0000079c8 */ /* 0x000e4000080e0500 */
[----:B-1----:R-:W-:Y:S05]  /*59e0*/  @!P6 BRA `(.L_x_369) ;  /* 0x0000000800f0e947 */ /* 0x002fea0003800000 */
[----:B------:R-:W1:Y:S01]  /*59f0*/  S2R R0, SR_CgaCtaId ;  /* 0x0000000000007919 */ /* 0x000e620000008800 */
[----:B------:R-:W3:Y:S01]  /*5a00*/  LDC R8, c[0x0][0x7cc] ;  /* 0x0001f300ff087b82 */ /* 0x000ee20000000800 */
[----:B------:R-:W-:Y:S01]  /*5a10*/  MOV R3, 0x400 ;  /* 0x0000040000037802 */ /* 0x000fe20000000f00 */
[----:B------:R-:W4:Y:S01]  /*5a20*/  S2R R2, SR_CTAID.Y ;  /* 0x0000000000027919 */ /* 0x000f220000002600 */
[----:B---3--:R-:W-:-:S04]  /*5a30*/  IABS R6, R8 ;  /* 0x0000000800067213 */ /* 0x008fc80000000000 */
[----:B--2-4-:R-:W2:Y:S01]  /*5a40*/  I2F.RP R7, R6 ;  /* 0x0000000600077306 */ /* 0x014ea20000209400 */
[----:B-1----:R-:W-:-:S04]  /*5a50*/  LEA R3, R0, R3, 0x18 ;  /* 0x0000000300037211 */ /* 0x002fc800078ec0ff */
[----:B------:R-:W1:Y:S01]  /*5a60*/  SYNCS.PHASECHK.TRANS64.TRYWAIT P2, [R3+URZ+0xb0], RZ ;  /* 0x0000b0ff030075a7 */ /* 0x000e6200080411ff */
[----:B------:R-:W-:Y:S02]  /*5a70*/  IABS R2, R2 ;  /* 0x0000000200027213 */ /* 0x000fe40000000000 */
[----:B--2---:R-:W2:Y:S02]  /*5a80*/  MUFU.RCP R10, R7 ;  /* 0x00000007000a7308 */ /* 0x004ea40000001000 */
[----:B--2---:R-:W-:-:S06]  /*5a90*/  VIADD R10, R10, 0xffffffe ;  /* 0x0ffffffe0a0a7836 */ /* 0x004fcc0000000000 */
[----:B------:R2:W3:Y:S02]  /*5aa0*/  F2I.FTZ.U32.TRUNC.NTZ R11, R10 ;  /* 0x0000000a000b7305 */ /* 0x0004e4000021f000 */
[----:B--2---:R-:W-:Y:S02]  /*5ab0*/  HFMA2 R10, -RZ, RZ, 0, 0 ;  /* 0x00000000ff0a7431 */ /* 0x004fe400000001ff */
[----:B0--3-5:R-:W-:-:S04]  /*5ac0*/  IMAD.MOV R4, RZ, RZ, -R11 ;  /* 0x000000ffff047224 */ /* 0x029fc800078e0a0b */
[----:B------:R-:W-:-:S04]  /*5ad0*/  IMAD R4, R4, R6, RZ ;  /* 0x0000000604047224 */ /* 0x000fc800078e02ff */
[----:B------:R-:W-:-:S06]  /*5ae0*/  IMAD.HI.U32 R9, R11, R4, R10 ;  /* 0x000000040b097227 */ /* 0x000fcc00078e000a */
[----:B------:R-:W-:-:S04]  /*5af0*/  IMAD.HI.U32 R9, R9, R2, RZ ;  /* 0x0000000209097227 */ /* 0x000fc800078e00ff */
[----:B------:R-:W-:-:S04]  /*5b00*/  IMAD.MOV R7, RZ, RZ, -R9 ;  /* 0x000000ffff077224 */ /* 0x000fc800078e0a09 */
[----:B------:R-:W-:Y:S01]  /*5b10*/  IMAD R7, R6, R7, R2 ;  /* 0x0000000706077224 */ /* 0x000fe200078e0202 */
[----:B------:R-:W-:-:S04]  /*5b20*/  LOP3.LUT R2, R8, UR4, RZ, 0x3c, !PT ;  /* 0x0000000408027c12 */ /* 0x000fc8000f8e3cff */
[----:B------:R-:W-:Y:S02]  /*5b30*/  ISETP.GT.U32.AND P1, PT, R6, R7, PT ;  /* 0x000000070600720c */ /* 0x000fe40003f24070 */
[----:B------:R-:W-:-:S11]  /*5b40*/  ISETP.GE.AND P0, PT, R2, RZ, PT ;  /* 0x000000ff0200720c */ /* 0x000fd60003f06270 */
[----:B------:R-:W-:-:S04]  /*5b50*/  @!P1 IADD3 R7, PT, PT, R7, -R6, RZ ;  /* 0x8000000607079210 */ /* 0x000fc80007ffe0ff */
[----:B------:R-:W-:Y:S01]  /*5b60*/  ISETP.GE.U32.AND P3, PT, R7, R6, PT ;  /* 0x000000060700720c */ /* 0x000fe20003f66070 */
[----:B-1----:R-:W-:-:S12]  /*5b70*/  @!P2 BRA `(.L_x_370) ;  /* 0x0000001800e4a947 */ /* 0x002fd80003800000 */
.L_x_437:
[----:B------:R-:W1:Y:S01]  /*5b80*/  LDCU.64 UR8, c[0x0][0x7f0] ;  /* 0x0000fe00ff0877ac */ /* 0x000e620008000a00 */
[----:B------:R-:W2:Y:S01]  /*5b90*/  LDC.64 R6, c[0x0][0x7e8] ;  /* 0x0001fa00ff067b82 */ /* 0x000ea20000000a00 */
[----:B------:R-:W-:Y:S01]  /*5ba0*/  @!P1 VIADD R9, R9, 0x1 ;  /* 0x0000000109099836 */ /* 0x000fe20000000000 */
[----:B------:R-:W-:Y:S01]  /*5bb0*/  ISETP.NE.AND P1, PT, R8, RZ, PT ;  /* 0x000000ff0800720c */ /* 0x000fe20003f25270 */
[----:B------:R-:W3:Y:S01]  /*5bc0*/  S2R R42, SR_CTAID.X ;  /* 0x00000000002a7919 */ /* 0x000ee20000002500 */
[----:B------:R-:W-:Y:S01]  /*5bd0*/  SHF.L.U32 R36, R5, 0x10, RZ ;  /* 0x0000001005247819 */ /* 0x000fe200000006ff */
[----:B------:R-:W-:Y:S01]  /*5be0*/  @P3 VIADD R9, R9, 0x1 ;  /* 0x0000000109093836 */ /* 0x000fe20000000000 */
[----:B------:R-:W-:Y:S01]  /*5bf0*/  BSSY.RECONVERGENT B1, `(.L_x_371) ;  /* 0x000008b000017945 */ /* 0x000fe20003800200 */
[----:B------:R-:W4:Y:S01]  /*5c00*/  S2R R4, SR_CTAID.X ;  /* 0x0000000000047919 */ /* 0x000f220000002500 */
[----:B0-----:R-:W0:Y:S01]  /*5c10*/  LDC.64 R2, c[0x0][0x7e0] ;  /* 0x0001f800ff027b82 */ /* 0x001e220000000a00 */
[----:B------:R-:W-:Y:S01]  /*5c20*/  LOP3.LUT R36, R36, 0x600000, RZ, 0xc0, !PT ;  /* 0x0060000024247812 */ /* 0x000fe200078ec0ff */
[----:B------:R-:W-:Y:S01]  /*5c30*/  IMAD.MOV.U32 R37, RZ, RZ, RZ ;  /* 0x000000ffff257224 */ /* 0x000fe200078e00ff */
[----:B------:R-:W-:Y:S01]  /*5c40*/  @!P0 IADD3 R9, PT, PT, -R9, RZ, RZ ;  /* 0x000000ff09098210 */ /* 0x000fe20007ffe1ff */
[----:B------:R-:W-:Y:S01]  /*5c50*/  @!PT LDS RZ, [RZ] ;  /* 0x00000000fffff984 */ /* 0x000fe20000000800 */
[----:B------:R-:W-:Y:S01]  /*5c60*/  @!PT LDS RZ, [RZ] ;  /* 0x00000000fffff984 */ /* 0x000fe20000000800 */
[----:B------:R-:W-:Y:S01]  /*5c70*/  @!PT LDS RZ, [RZ] ;  /* 0x00000000fffff984 */ /* 0x000fe20000000800 */
[----:B------:R-:W-:Y:S01]  /*5c80*/  @!PT LDS RZ, [RZ] ;  /* 0x00000000fffff984 */ /* 0x000fe20000000800 */
[----:B------:R5:W-:Y:S06]  /*5c90*/  MEMBAR.ALL.CTA ;  /* 0x0000000000007992 */ /* 0x000bec0000008000 */
[----:B-----5:R-:W5:Y:S01]  /*5ca0*/  FENCE.VIEW.ASYNC.S ;  /* 0x00000000000073c6 */ /* 0x020f620000000000 */
[----:B------:R-:W-:-:S02]  /*5cb0*/  PLOP3.LUT P3, PT, PT, PT, PT, 0x80, 0x8 ;  /* 0x000000000008781c */ /* 0x000fc40003f6f070 */
[----:B------:R-:W-:Y:S01]  /*5cc0*/  @!P1 LOP3.LUT R9, RZ, R8, RZ, 0x33, !PT ;  /* 0x00000008ff099212 */ /* 0x000fe200078e33ff */
[----:B-1----:R-:W-:Y:S01]  /*5cd0*/  UIMAD.WIDE.U32 UR10, UR22, UR8, URZ ;  /* 0x00000008160a72a5 */ /* 0x002fe2000f8e00ff */
[----:B------:R-:W-:Y:S01]  /*5ce0*/  LOP3.LUT R36, R36, 0x100, RZ, 0xfc, !PT ;  /* 0x0000010024247812 */ /* 0x000fe200078efcff */
[----:B------:R-:W1:Y:S01]  /*5cf0*/  LDCU UR8, c[0x0][0x440] ;  /* 0x00008800ff0877ac */ /* 0x000e620008000800 */
[----:B------:R-:W-:Y:S01]  /*5d00*/  SHF.R.S32.HI R11, RZ, 0x1f, R9 ;  /* 0x0000001fff0b7819 */ /* 0x000fe20000011409 */
[----:B------:R-:W-:-:S04]  /*5d10*/  UIMAD UR11, UR22, UR9, UR11 ;  /* 0x00000009160b72a4 */ /* 0x000fc8000f8e020b */
[----:B--2---:R-:W-:Y:S01]  /*5d20*/  IMAD R10, R11, R6, RZ ;  /* 0x000000060b0a7224 */ /* 0x004fe200078e02ff */
[----:B------:R-:W-:-:S03]  /*5d30*/  LOP3.LUT R11, R5, 0x7f, RZ, 0xc0, !PT ;  /* 0x0000007f050b7812 */ /* 0x000fc600078ec0ff */
[C---:B------:R-:W-:Y:S02]  /*5d40*/  IMAD R7, R9.reuse, R7, R10 ;  /* 0x0000000709077224 */ /* 0x040fe400078e020a */
[----:B------:R-:W-:-:S04]  /*5d50*/  IMAD.WIDE.U32 R12, R9, R6, UR10 ;  /* 0x0000000a090c7e25 */ /* 0x000fc8000f8e0006 */
[----:B------:R-:W-:Y:S02]  /*5d60*/  IMAD.MOV R9, RZ, RZ, -R9 ;  /* 0x000000ffff097224 */ /* 0x000fe400078e0a09 */
[----:B------:R-:W-:Y:S02]  /*5d70*/  IMAD.IADD R13, R13, 0x1, R7 ;  /* 0x000000010d0d7824 */ /* 0x000fe400078e0207 */
[----:B------:R-:W-:Y:S01]  /*5d80*/  IMAD R9, R8, R9, UR4 ;  /* 0x0000000408097e24 */ /* 0x000fe2000f8e0209 */
[----:B----4-:R-:W-:Y:S01]  /*5d90*/  LEA R4, R4, R11, 0x7 ;  /* 0x0000000b04047211 */ /* 0x010fe200078e38ff */
[----:B---3--:R-:W-:-:S03]  /*5da0*/  IMAD.WIDE.U32 R42, R42, 0x80, RZ ;  /* 0x000000802a2a7825 */ /* 0x008fc600078e00ff */
[----:B-1----:R-:W-:Y:S01]  /*5db0*/  ISETP.GE.AND P2, PT, R4, UR8, PT ;  /* 0x0000000804007c0c */ /* 0x002fe2000bf46270 */
[----:B0-----:R-:W-:-:S04]  /*5dc0*/  IMAD.WIDE.U32 R40, R9, R2, R12 ;  /* 0x0000000209287225 */ /* 0x001fc800078e000c */
[----:B------:R-:W-:Y:S01]  /*5dd0*/  IMAD R2, R9, R3, R41 ;  /* 0x0000000309027224 */ /* 0x000fe200078e0229 */
[----:B-----5:R-:W-:-:S07]  /*5de0*/  LOP3.LUT R3, R42, 0x7f, R5, 0xf8, !PT ;  /* 0x0000007f2a037812 */ /* 0x020fce00078ef805 */
.L_x_380:
[----:B0-----:R-:W0:Y:S01]  /*5df0*/  LDCU.64 UR10, c[0x0][0x7d8] ;  /* 0x0000fb00ff0a77ac */ /* 0x001e220008000a00 */
[----:B-1----:R-:W-:Y:S01]  /*5e00*/  IADD3 R6, P0, PT, R37, R40, RZ ;  /* 0x0000002825067210 */ /* 0x002fe20007f1e0ff */
[----:B------:R-:W-:Y:S01]  /*5e10*/  BSSY.RECONVERGENT B0, `(.L_x_372) ;  /* 0x000001f000007945 */ /* 0x000fe20003800200 */
[----:B------:R-:W-:Y:S01]  /*5e20*/  IADD3 R37, PT, PT, R36, R37, RZ ;  /* 0x0000002524257210 */ /* 0x000fe20007ffe0ff */
[----:B------:R-:W1:Y:S02]  /*5e30*/  LDCU.64 UR8, c[0x0][0x7b8] ;  /* 0x0000f700ff0877ac */ /* 0x000e640008000a00 */
[----:B------:R-:W-:Y:S02]  /*5e40*/  IMAD.X R7, RZ, RZ, R2, P0 ;  /* 0x000000ffff077224 */ /* 0x000fe400000e0602 */
[----:B0-----:R-:W-:Y:S02]  /*5e50*/  IMAD R4, R43, UR10, RZ ;  /* 0x0000000a2b047c24 */ /* 0x001fe4000f8e02ff */
[----:B------:R-:W-:Y:S01]  /*5e60*/  IMAD.WIDE.U32 R6, R3, UR10, R6 ;  /* 0x0000000a03067c25 */ /* 0x000fe2000f8e0006 */
[----:B------:R-:W-:-:S03]  /*5e70*/  R2UR UR10, R37 ;  /* 0x00000000250a72ca */ /* 0x000fc600000e0000 */
[----:B------:R-:W-:Y:S01]  /*5e80*/  IMAD R4, R3, UR11, R4 ;  /* 0x0000000b03047c24 */ /* 0x000fe2000f8e0204 */
[----:B-1----:R-:W-:-:S03]  /*5e90*/  IADD3 R38, P1, P0, R6, UR8, R6 ;  /* 0x0000000806267c10 */ /* 0x002fc6000f83e006 */
[----:B------:R-:W-:-:S05]  /*5ea0*/  IMAD.IADD R4, R7, 0x1, R4 ;  /* 0x0000000107047824 */ /* 0x000fca00078e0204 */
[----:B------:R-:W-:Y:S02]  /*5eb0*/  IADD3.X R39, PT, PT, R4, UR9, R4, P1, P0 ;  /* 0x0000000904277c10 */ /* 0x000fe40008fe0404 */
[----:B------:R-:W0:Y:S01]  /*5ec0*/  LDTM.x32 R4, tmem[UR10] ;  /* 0x0000000a000479ee */ /* 0x000e2200082c0000 */
[----:B------:R-:W-:Y:S05]  /*5ed0*/  @P2 BRA `(.L_x_373) ;  /* 0x0000000000482947 */ /* 0x000fea0003800000 */
[----:B0-----:R-:W-:Y:S02]  /*5ee0*/  F2FP.BF16.F32.PACK_AB R20, R21, R20 ;  /* 0x000000141514723e */ /* 0x001fe400000010ff */
[----:B------:R-:W-:Y:S02]  /*5ef0*/  F2FP.BF16.F32.PACK_AB R28, R29, R28 ;  /* 0x0000001c1d1c723e */ /* 0x000fe400000010ff */
[----:B------:R-:W-:Y:S02]  /*5f00*/  F2FP.BF16.F32.PACK_AB R4, R5, R4 ;  /* 0x000000040504723e */ /* 0x000fe400000010ff */
[----:B------:R-:W-:Y:S02]  /*5f10*/  F2FP.BF16.F32.PACK_AB R12, R13, R12 ;  /* 0x0000000c0d0c723e */ /* 0x000fe400000010ff */
[----:B------:R-:W-:Y:S02]  /*5f20*/  F2FP.BF16.F32.PACK_AB R21, R23, R22 ;  /* 0x000000161715723e */ /* 0x000fe400000010ff */
[----:B------:R-:W-:-:S02]  /*5f30*/  F2FP.BF16.F32.PACK_AB R29, R31, R30 ;  /* 0x0000001e1f1d723e */ /* 0x000fc400000010ff */
[----:B------:R-:W-:Y:S02]  /*5f40*/  F2FP.BF16.F32.PACK_AB R5, R7, R6 ;  /* 0x000000060705723e */ /* 0x000fe400000010ff */
        /* <DEDUP_REMOVED lines=8> */
[----:B------:R-:W-:-:S03]  /*5fd0*/  F2FP.BF16.F32.PACK_AB R31, R35, R34 ;  /* 0x00000022231f723e */ /* 0x000fc600000010ff */
[----:B------:R1:W-:Y:S04]  /*5fe0*/  STG.E.ENL2.256 desc[UR36][R38.64], R4, R12 ;  /* 0xf8000004260c797f */ /* 0x0003e8000f121824 */
[----:B------:R1:W-:Y:S02]  /*5ff0*/  STG.E.ENL2.256 desc[UR36][R38.64+0x20], R20, R28 ;  /* 0xf8000114261c797f */ /* 0x0003e4000f121824 */
.L_x_373:
[----:B------:R-:W-:Y:S05]  /*6000*/  BSYNC.RECONVERGENT B0 ;  /* 0x0000000000007941 */ /* 0x000fea0003800200 */
.L_x_372:
[----:B------:R-:W-:Y:S01]  /*6010*/  R2UR UR8, R37 ;  /* 0x00000000250872ca */ /* 0x000fe200000e0000 */
[----:B------:R-:W-:-:S12]  /*6020*/  BSSY.RECONVERGENT B0, `(.L_x_374) ;  /* 0x0000015000007945 */ /* 0x000fd80003800200 */
[----:B01----:R-:W0:Y:S01]  /*6030*/  LDTM.x32 R4, tmem[UR8+0x20] ;  /* 0x00002008000479ee */ /* 0x003e2200082c0000 */
        /* <DEDUP_REMOVED lines=19> */
.L_x_375:
[----:B------:R-:W-:Y:S05]  /*6170*/  BSYNC.RECONVERGENT B0 ;  /* 0x0000000000007941 */ /* 0x000fea0003800200 */
.L_x_374:
        /* <DEDUP_REMOVED lines=22> */
.L_x_377:
[----:B------:R-:W-:Y:S05]  /*62e0*/  BSYNC.RECONVERGENT B0 ;  /* 0x0000000000007941 */ /* 0x000fea0003800200 */
.L_x_376:
[----:B------:R-:W-:Y:S01]  /*62f0*/  R2UR UR8, R37 ;  /* 0x00000000250872ca */ /* 0x000fe200000e0000 */
[----:B------:R-:W-:Y:S01]  /*6300*/  BSSY.RECONVERGENT B0, `(.L_x_378) ;  /* 0x0000016000007945 */ /* 0x000fe20003800200 */
[----:B------:R-:W-:-:S11]  /*6310*/  PLOP3.LUT P0, PT, P3, PT, PT, 0x80, 0x8 ;  /* 0x000000000008781c */ /* 0x000fd60001f0f070 */
        /* <DEDUP_REMOVED lines=20> */
.L_x_379:
[----:B------:R-:W-:Y:S05]  /*6460*/  BSYNC.RECONVERGENT B0 ;  /* 0x0000000000007941 */ /* 0x000fea0003800200 */
.L_x_378:
[----:B------:R-:W-:Y:S01]  /*6470*/  HFMA2 R37, -RZ, RZ, 0, 7.62939453125e-06 ;  /* 0x00000080ff257431 */ /* 0x000fe200000001ff */
[----:B------:R-:W-:Y:S01]  /*6480*/  PLOP3.LUT P3, PT, PT, PT, PT, 0x8, 0x80 ;  /* 0x000000000080781c */ /* 0x000fe20003f6e170 */
[----:B------:R-:W-:-:S12]  /*6490*/  @P0 BRA `(.L_x_380) ;  /* 0xfffffff800540947 */ /* 0x000fd8000383ffff */
[----:B------:R-:W-:Y:S05]  /*64a0*/  BSYNC.RECONVERGENT B1 ;  /* 0x0000000000017941 */ /* 0x000fea0003800200 */
.L_x_371:
[----:B------:R-:W2:Y:S01]  /*64b0*/  S2UR UR8, SR_CgaCtaId ;  /* 0x00000000000879c3 */ /* 0x000ea20000008800 */
[----:B01----:R-:W-:-:S04]  /*64c0*/  LEA.HI R4, R0, R0, RZ, 0x1 ;  /* 0x0000000000047211 */ /* 0x003fc800078f08ff */
[----:B------:R-:W-:Y:S02]  /*64d0*/  LOP3.LUT R3, R4, 0xfffffffe, RZ, 0xc0, !PT ;  /* 0xfffffffe04037812 */ /* 0x000fe400078ec0ff */
[----:B------:R-:W-:Y:S02]  /*64e0*/  SHF.R.U32.HI R4, RZ, 0x1, R4 ;  /* 0x00000001ff047819 */ /* 0x000fe40000011604 */
[----:B------:R-:W-:-:S03]  /*64f0*/  ISETP.NE.AND P0, PT, R0, R3, PT ;  /* 0x000000030000720c */ /* 0x000fc60003f05270 */
[----:B------:R-:W-:Y:S01]  /*6500*/  VIADD R2, R4, 0xffffffff ;  /* 0xffffffff04027836 */ /* 0x000fe20000000000 */
[----:B------:R-:W-:Y:S02]  /*6510*/  ISETP.LT.AND P0, PT, R0, RZ, P0 ;  /* 0x000000ff0000720c */ /* 0x000fe40000701270 */
[----:B------:R-:W-:Y:S01]  /*6520*/  MOV R0, 0x400 ;  /* 0x0000040000007802 */ /* 0x000fe20000000f00 */
[----:B--2---:R-:W-:-:S10]  /*6530*/  IMAD.U32 R3, RZ, RZ, UR8 ;  /* 0x00000008ff037e24 */ /* 0x004fd4000f8e00ff */
[----:B------:R-:W-:Y:S01]  /*6540*/  @!P0 IMAD.MOV R2, RZ, RZ, R4 ;  /* 0x000000ffff028224 */ /* 0x000fe200078e0204 */
[----:B------:R-:W-:-:S03]  /*6550*/  LEA R0, R3, R0, 0x18 ;  /* 0x0000000003007211 */ /* 0x000fc600078ec0ff */
[----:B------:R-:W-:Y:S02]  /*6560*/  IMAD.IADD R5, R2, 0x1, R2 ;  /* 0x0000000102057824 */ /* 0x000fe400078e0202 */
[----:B------:R-:W-:Y:S02]  /*6570*/  IMAD.MOV.U32 R2, RZ, RZ, 0x1 ;  /* 0x00000001ff027424 */ /* 0x000fe400078e00ff */
[----:B------:R-:W-:-:S05]  /*6580*/  VIADD R0, R0, 0xb8 ;  /* 0x000000b800007836 */ /* 0x000fca0000000000 */
[----:B------:R-:W-:-:S04]  /*6590*/  PRMT R5, R5, 0x654, R0 ;  /* 0x0000065405057816 */ /* 0x000fc80000000000 */
[----:B------:R1:W-:Y:S03]  /*65a0*/  SYNCS.ARRIVE.TRANS64.RED.ART0 RZ, [R5+URZ], R2 ;  /* 0x0000000205ff79a7 */ /* 0x0003e600085004ff */
.L_x_369:
[----:B------:R-:W-:-:S09]  /*65b0*/  UISETP.GE.AND UP0, UPT, UR31, 0xa, UPT ;  /* 0x0000000a1f00788c */ /* 0x000fd2000bf06270 */
[----:B------:R-:W-:Y:S05]  /*65c0*/  BRA.U !UP0, `(.L_x_381) ;  /* 0x0000000108087547 */ /* 0x000fea000b800000 */
[----:B------:R-:W-:-:S08]  /*65d0*/  NOP ;  /* 0x0000000000007918 */ /* 0x000fd00000000000 */
[----:B------:R-:W1:-:S00]  /*65e0*/  USETMAXREG.DEALLOC.CTAPOOL 0x20 ;  /* 0x00000020000079c8 */ /* 0x000e4000080e0500 */
.L_x_381:
[----:B------:R-:W3:Y:S01]  /*65f0*/  LDCU UR8, c[0x0][0x36c] ;  /* 0x00006d80ff0877ac */ /* 0x000ee20008000800 */
[----:B-1----:R-:W-:-:S04]  /*6600*/  MOV R0, UR31 ;  /* 0x0000001f00007c02 */ /* 0x002fc80008000f00 */
[----:B------:R-:W-:Y:S01]  /*6610*/  ISETP.NE.AND P0, PT, R0, 0x4, PT ;  /* 0x000000040000780c */ /* 0x000fe20003f05270 */
[----:B---3--:R-:W-:-:S09]  /*6620*/  UISETP.EQ.U32.AND UP0, UPT, UR8, 0x1, UPT ;  /* 0x000000010800788c */ /* 0x008fd2000bf02070 */
[----:B------:R-:W-:Y:S05]  /*6630*/  BRA.U !UP0, `(.L_x_382) ;  /* 0x0000000108287547 */ /* 0x000fea000b800000 */
        /* <DEDUP_REMOVED lines=10> */
.L_x_382:
[----:B------:R-:W-:Y:S01]  /*66e0*/  NOP ;  /* 0x0000000000007918 */ /* 0x000fe20000000000 */
.L_x_383:
[----:B------:R-:W-:Y:S05]  /*66f0*/  BRA.U !UP0, `(.L_x_384) ;  /* 0x00000001080c7547 */ /* 0x000fea000b800000 */
[----:B------:R-:W-:Y:S01]  /*6700*/  UCGABAR_WAIT ;  /* 0x0000000000007dc7 */ /* 0x000fe20008000000 */
[----:B------:R-:W-:Y:S01]  /*6710*/  CCTL.IVALL ;  /* 0x00000000ff00798f */ /* 0x000fe20002000000 */
[----:B------:R-:W-:Y:S05]  /*6720*/  BRA `(.L_x_385) ;  /* 0x0000000000047947 */ /* 0x000fea0003800000 */
.L_x_384:
[----:B------:R-:W-:Y:S06]  /*6730*/  BAR.SYNC.DEFER_BLOCKING 0x0 ;  /* 0x0000000000007b1d */ /* 0x000fec0000010000 */
.L_x_385:
[----:B0-2---:R-:W-:Y:S05]  /*6740*/  @P0 EXIT ;  /* 0x000000000000094d */ /* 0x005fea0003800000 */
[----:B------:R-:W0:Y:S01]  /*6750*/  S2R R2, SR_CgaCtaId ;  /* 0x0000000000027919 */ /* 0x000e220000008800 */
[----:B------:R-:W-:Y:S02]  /*6760*/  ELECT P0, URZ, PT ;  /* 0x0000000000ff782f */ /* 0x000fe40003800000 */
[----:B------:R-:W-:Y:S01]  /*6770*/  MOV R5, 0x400 ;  /* 0x0000040000057802 */ /* 0x000fe20000000f00 */
[----:B------:R-:W-:Y:S01]  /*6780*/  IMAD.MOV.U32 R0, RZ, RZ, 0x1 ;  /* 0x00000001ff007424 */ /* 0x000fe200078e00ff */
[----:B------:R-:W-:Y:S09]  /*6790*/  UVIRTCOUNT.DEALLOC.SMPOOL 0x80 ;  /* 0x000000800000784c */ /* 0x000ff20000000000 */
[----:B------:R-:W-:-:S02]  /*67a0*/  @P0 MOV R6, 0x40 ;  /* 0x0000004000060802 */ /* 0x000fc40000000f00 */
[----:B0---45:R-:W-:Y:S01]  /*67b0*/  LEA R4, R2, R5, 0x18 ;  /* 0x0000000502047211 */ /* 0x031fe200078ec0ff */
[----:B------:R-:W-:-:S04]  /*67c0*/  @P0 IMAD.MOV.U32 R3, RZ, RZ, R2 ;  /* 0x000000ffff030224 */ /* 0x000fc800078e0002 */
[----:B------:R-:W-:Y:S01]  /*67d0*/  VIADD R8, R4, 0xf0 ;  /* 0x000000f004087836 */ /* 0x000fe20000000000 */
[C---:B------:R-:W-:Y:S02]  /*67e0*/  LOP3.LUT R5, R3.reuse, 0x1, RZ, 0x3c, !PT ;  /* 0x0000000103057812 */ /* 0x040fe400078e3cff */
[----:B------:R-:W-:Y:S02]  /*67f0*/  @P0 LEA R6, R3, R6, 0x18 ;  /* 0x0000000603060211 */ /* 0x000fe400078ec0ff */
[----:B------:R-:W-:Y:S02]  /*6800*/  @P0 PRMT R3, R0, 0x7610, R3 ;  /* 0x0000761000030816 */ /* 0x000fe40000000003 */
[----:B------:R-:W-:-:S03]  /*6810*/  PRMT R5, R5, 0x654, R8 ;  /* 0x0000065405057816 */ /* 0x000fc60000000008 */
[----:B------:R0:W-:Y:S01]  /*6820*/  @P0 STS.U8 [R6], R3 ;  /* 0x0000000306000388 */ /* 0x0001e20000000000 */
[----:B------:R0:W-:Y:S01]  /*6830*/  SYNCS.ARRIVE.TRANS64.RED.ART0 RZ, [R5+URZ], R0 ;  /* 0x0000000005ff79a7 */ /* 0x0001e200085004ff */
[----:B------:R-:W1:Y:S02]  /*6840*/  SYNCS.PHASECHK.TRANS64.TRYWAIT P0, [R4+URZ+0xf0], RZ ;  /* 0x0000f0ff040075a7 */ /* 0x000e6400080011ff */
[----:B01----:R-:W-:Y:S05]  /*6850*/  @!P0 BRA `(.L_x_386) ;  /* 0x0000000c00c08947 */ /* 0x003fea0003800000 */
.L_x_438:
[----:B------:R-:W-:Y:S01]  /*6860*/  NOP ;  /* 0x0000000000007918 */ /* 0x000fe20000000000 */
[----:B------:R-:W-:Y:S01]  /*6870*/  MOV R3, 0x50 ;  /* 0x0000005000037802 */ /* 0x000fe20000000f00 */
[----:B------:R-:W-:Y:S01]  /*6880*/  ULOP3.LUT UR30, UR15, 0xffff, URZ, 0xc0, !UPT ;  /* 0x0000ffff0f1e7892 */ /* 0x000fe2000f8ec0ff */
[----:B------:R-:W-:Y:S02]  /*6890*/  UMOV UR9, 0xffff ;  /* 0x0000ffff00097882 */ /* 0x000fe40000000000 */
[----:B------:R-:W-:Y:S01]  /*68a0*/  LEA R2, R2, R3, 0x18 ;  /* 0x0000000302027211 */ /* 0x000fe200078ec0ff */
[----:B------:R-:W-:Y:S01]  /*68b0*/  USHF.R.U32.HI UR30, URZ, 0x5, UR30 ;  /* 0x00000005ff1e7899 */ /* 0x000fe2000801161e */
[----:B------:R-:W-:-:S03]  /*68c0*/  UMOV UR8, 0x1 ;  /* 0x0000000100087882 */ /* 0x000fc60000000000 */
[----:B------:R-:W1:Y:S01]  /*68d0*/  LDS R0, [R2] ;  /* 0x0000000002007984 */ /* 0x000e620000000800 */
[----:B------:R-:W-:Y:S02]  /*68e0*/  UIADD3 UR11, UPT, UPT, UR30, 0x10, URZ ;  /* 0x000000101e0b7890 */ /* 0x000fe4000fffe0ff */
[----:B------:R-:W-:Y:S02]  /*68f0*/  USHF.L.U32 UR9, UR9, UR30, URZ ;  /* 0x0000001e09097299 */ /* 0x000fe400080006ff */
[----:B------:R-:W-:-:S04]  /*6900*/  USHF.L.U32 UR11, UR8, UR11, URZ ;  /* 0x0000000b080b7299 */ /* 0x000fc800080006ff */
[----:B------:R-:W-:-:S04]  /*6910*/  ULOP3.LUT UR11, UR11, UR9, URZ, 0xfc, !UPT ;  /* 0x000000090b0b7292 */ /* 0x000fc8000f8efcff */
[----:B------:R-:W-:Y:S01]  /*6920*/  ULOP3.LUT UR9, UR11, 0xffff, URZ, 0xc0, !UPT ;  /* 0x0000ffff0b097892 */ /* 0x000fe2000f8ec0ff */
[----:B-1----:R-:W-:-:S13]  /*6930*/  R2UR UR10, R0 ;  /* 0x00000000000a72ca */ /* 0x002fda00000e0000 */
[----:B------:R-:W-:-:S04]  /*6940*/  ULOP3.LUT UR8, UR11, 0xffff, UR10, 0x80, !UPT ;  /* 0x0000ffff0b087892 */ /* 0x000fc8000f8e800a */
[----:B------:R-:W-:-:S09]  /*6950*/  UISETP.NE.AND UP0, UPT, UR8, UR9, UPT ;  /* 0x000000090800728c */ /* 0x000fd2000bf05270 */
[----:B------:R-:W-:Y:S05]  /*6960*/  BRA.U UP0, `(.L_x_387) ;  /* 0x00000001004c7547 */ /* 0x000fea000b800000 */
[----:B------:R-:W-:Y:S02]  /*6970*/  USHF.R.U32.HI UR8, URZ, 0x10, UR11 ;  /* 0x00000010ff087899 */ /* 0x000fe4000801160b */
[----:B------:R-:W-:-:S04]  /*6980*/  USHF.R.U32.HI UR9, URZ, 0x10, UR10 ;  /* 0x00000010ff097899 */ /* 0x000fc8000801160a */
[----:B------:R-:W-:-:S04]  /*6990*/  ULOP3.LUT UR9, UR9, UR8, URZ, 0xc0, !UPT ;  /* 0x0000000809097292 */ /* 0x000fc8000f8ec0ff */
[----:B------:R-:W-:-:S09]  /*69a0*/  UISETP.NE.AND UP0, UPT, UR9, UR8, UPT ;  /* 0x000000080900728c */ /* 0x000fd2000bf05270 */
[----:B------:R-:W-:Y:S05]  /*69b0*/  BRA.U UP0, `(.L_x_388) ;  /* 0x00000001002c7547 */ /* 0x000fea000b800000 */
[----:B------:R-:W1:Y:S01]  /*69c0*/  S2R R3, SR_LANEID ;  /* 0x0000000000037919 */ /* 0x000e620000000000 */
[----:B------:R-:W-:Y:S01]  /*69d0*/  ULOP3.LUT UR11, URZ, UR11, URZ, 0x33, !UPT ;  /* 0x0000000bff0b7292 */ /* 0x000fe2000f8e33ff */
[----:B------:R-:W-:Y:S02]  /*69e0*/  VOTEU.ANY UR9, UPT, PT ;  /* 0x0000000000097886 */ /* 0x000fe400038e0100 */
[----:B------:R-:W-:-:S03]  /*69f0*/  UFLO.U32 UR9, UR9 ;  /* 0x00000009000972bd */ /* 0x000fc600080e0000 */
[----:B------:R-:W-:-:S04]  /*6a00*/  IMAD.U32 R0, RZ, RZ, UR11 ;  /* 0x0000000bff007e24 */ /* 0x000fc8000f8e00ff */
[----:B------:R-:W2:Y:S02]  /*6a10*/  REDUX UR8, R0 ;  /* 0x00000000000873c4 */ /* 0x000ea40000000000 */
[----:B------:R3:W-:Y:S01]  /*6a20*/  UTCATOMSWS.AND URZ, UR11 ;  /* 0x0000000b00ff79e3 */ /* 0x0007e20008000000 */
[----:B-1----:R-:W-:Y:S02]  /*6a30*/  ISETP.EQ.U32.AND P0, PT, R3, UR9, PT ;  /* 0x0000000903007c0c */ /* 0x002fe4000bf02070 */
[----:B--2---:R-:W-:-:S11]  /*6a40*/  MOV R3, UR8 ;  /* 0x0000000800037c02 */ /* 0x004fd60008000f00 */
[----:B------:R3:W-:Y:S01]  /*6a50*/  @P0 ATOMS.AND RZ, [R2], R3 ;  /* 0x0000000302ff038c */ /* 0x0007e20002800000 */
[----:B------:R-:W-:Y:S05]  /*6a60*/  BRA `(.L_x_389) ;  /* 0x0000000000147947 */ /* 0x000fea0003800000 */
.L_x_388:
[----:B------:R-:W-:Y:S02]  /*6a70*/  MOV R2, 0x6a90 ;  /* 0x00006a9000027802 */ /* 0x000fe40000000f00 */
[----:B0-----:R-:W-:Y:S05]  /*6a80*/  CALL.REL.NOINC `($__internal_4_$__cuda_sm10x_tcgen05_guardrail_trap_col_being_dealloced_not_returned_by_alloc) ;  /* 0x0000000c00487944 */ /* 0x001fea0003c00000 */
[----:B------:R-:W-:Y:S05]  /*6a90*/  BRA `(.L_x_389) ;  /* 0x0000000000087947 */ /* 0x000fea0003800000 */
.L_x_387:
[----:B------:R-:W-:Y:S02]  /*6aa0*/  MOV R2, 0x6ac0 ;  /* 0x00006ac000027802 */ /* 0x000fe40000000f00 */
[----:B0-----:R-:W-:Y:S05]  /*6ab0*/  CALL.REL.NOINC `($__internal_6_$__cuda_sm10x_tcgen05_guardrail_trap_unallocated_columns_being_dealloced) ;  /* 0x0000000c00547944 */ /* 0x001fea0003c00000 */
.L_x_389:
[----:B------:R-:W-:Y:S01]  /*6ac0*/  NOP ;  /* 0x0000000000007918 */ /* 0x000fe20000000000 */
[----:B---3--:R-:W-:Y:S05]  /*6ad0*/  EXIT ;  /* 0x000000000000794d */ /* 0x008fea0003800000 */
.L_x_282:
[----:B------:R-:W-:-:S07]  /*6ae0*/  MOV R13, R12 ;  /* 0x0000000c000d7202 */ /* 0x000fce0000000f00 */
.L_x_390:
[----:B-1----:R1:W2:Y:S02]  /*6af0*/  SYNCS.PHASECHK.TRANS64.TRYWAIT P0, [R3+URZ], R13 ;  /* 0x0000000d030075a7 */ /* 0x0022a400080011ff */
[----:B--2---:R-:W-:Y:S05]  /*6b00*/  @!P0 NANOSLEEP.SYNCS 0x989680 ;  /* 0x009896800000895d */ /* 0x004fea0003900000 */
[----:B------:R-:W2:Y:S02]  /*6b10*/  @!P0 SYNCS.PHASECHK.TRANS64 P0, [R3+URZ], R13 ;  /* 0x0000000d030085a7 */ /* 0x000ea400080010ff */
[----:B--2---:R-:W-:Y:S05]  /*6b20*/  @!P0 BRA `(.L_x_390) ;  /* 0xfffffffc00f08947 */ /* 0x004fea000383ffff */
[----:B------:R-:W-:Y:S05]  /*6b30*/  BRA `(.L_x_281) ;  /* 0xffffffa000247947 */ /* 0x000fea000383ffff */
.L_x_285:
[----:B------:R-:W-:-:S07]  /*6b40*/  MOV R9, R8 ;  /* 0x0000000800097202 */ /* 0x000fce0000000f00 */
.L_x_391:
[----:B-1----:R1:W2:Y:S02]  /*6b50*/  SYNCS.PHASECHK.TRANS64.TRYWAIT P0, [R3+URZ], R9 ;  /* 0x00000009030075a7 */ /* 0x0022a400080011ff */
[----:B--2---:R-:W-:Y:S05]  /*6b60*/  @!P0 NANOSLEEP.SYNCS 0x989680 ;  /* 0x009896800000895d */ /* 0x004fea0003900000 */
[----:B------:R-:W2:Y:S02]  /*6b70*/  @!P0 SYNCS.PHASECHK.TRANS64 P0, [R3+URZ], R9 ;  /* 0x00000009030085a7 */ /* 0x000ea400080010ff */
[----:B--2---:R-:W-:Y:S05]  /*6b80*/  @!P0 BRA `(.L_x_391) ;  /* 0xfffffffc00f08947 */ /* 0x004fea000383ffff */
[----:B------:R-:W-:Y:S05]  /*6b90*/  BRA `(.L_x_284) ;  /* 0xffffffa000987947 */ /* 0x000fea000383ffff */
.L_x_291:
[----:B------:R-:W-:Y:S02]  /*6ba0*/  MOV R2, 0x80000000 ;  /* 0x8000000000027802 */ /* 0x000fe40000000f00 */
[----:B------:R-:W-:-:S07]  /*6bb0*/  MOV R3, 0x80000000 ;  /* 0x8000000000037802 */ /* 0x000fce0000000f00 */
.L_x_392:
[----:B-1----:R1:W3:Y:S02]  /*6bc0*/  SYNCS.PHASECHK.TRANS64.TRYWAIT P0, [R4+URZ+0xd8], R3 ;  /* 0x0000d803040075a7 */ /* 0x0022e400080011ff */
[----:B---3--:R-:W-:Y:S05]  /*6bd0*/  @!P0 NANOSLEEP.SYNCS 0x989680 ;  /* 0x009896800000895d */ /* 0x008fea0003900000 */
[----:B------:R-:W3:Y:S02]  /*6be0*/  @!P0 SYNCS.PHASECHK.TRANS64 P0, [R4+URZ+0xd8], R3 ;  /* 0x0000d803040085a7 */ /* 0x000ee400080010ff */
[----:B---3--:R-:W-:Y:S05]  /*6bf0*/  @!P0 BRA `(.L_x_392) ;  /* 0xfffffffc00f08947 */ /* 0x008fea000383ffff */
[----:B------:R-:W-:Y:S05]  /*6c00*/  BRA `(.L_x_393) ;  /* 0xffffffa800807947 */ /* 0x000fea000383ffff */
.L_x_304:
[----:B------:R-:W-:Y:S01]  /*6c10*/  HFMA2 R2, -RZ, RZ, -0.0 , 0 ;  /* 0x80000000ff027431 */ /* 0x000fe200000001ff */
[----:B-1----:R-:W-:-:S07]  /*6c20*/  MOV R3, 0x80000000 ;  /* 0x8000000000037802 */ /* 0x002fce0000000f00 */
.L_x_394:
[----:B0-----:R0:W1:Y:S02]  /*6c30*/  SYNCS.PHASECHK.TRANS64.TRYWAIT P0, [R4+URZ+0xe8], R3 ;  /* 0x0000e803040075a7 */ /* 0x00106400080011ff */
[----:B-1----:R-:W-:Y:S05]  /*6c40*/  @!P0 NANOSLEEP.SYNCS 0x989680 ;  /* 0x009896800000895d */ /* 0x002fea0003900000 */
[----:B------:R-:W1:Y:S02]  /*6c50*/  @!P0 SYNCS.PHASECHK.TRANS64 P0, [R4+URZ+0xe8], R3 ;  /* 0x0000e803040085a7 */ /* 0x000e6400080010ff */
[----:B-1----:R-:W-:Y:S05]  /*6c60*/  @!P0 BRA `(.L_x_394) ;  /* 0xfffffffc00f08947 */ /* 0x002fea000383ffff */
[----:B------:R-:W-:Y:S05]  /*6c70*/  BRA `(.L_x_395) ;  /* 0xffffffb400247947 */ /* 0x000fea000383ffff */
.L_x_317:
[----:B------:R-:W-:Y:S02]  /*6c80*/  MOV R2, UR24 ;  /* 0x0000001800027c02 */ /* 0x000fe40008000f00 */
[----:B---345:R-:W-:-:S07]  /*6c90*/  MOV R7, R6 ;  /* 0x0000000600077202 */ /* 0x038fce0000000f00 */
.L_x_396:
[----:B0-----:R0:W1:Y:S02]  /*6ca0*/  SYNCS.PHASECHK.TRANS64.TRYWAIT P0, [R2+URZ+0x10], R7 ;  /* 0x00001007020075a7 */ /* 0x00106400080011ff */
[----:B-1----:R-:W-:Y:S05]  /*6cb0*/  @!P0 NANOSLEEP.SYNCS 0x989680 ;  /* 0x009896800000895d */ /* 0x002fea0003900000 */
[----:B------:R-:W1:Y:S02]  /*6cc0*/  @!P0 SYNCS.PHASECHK.TRANS64 P0, [R2+URZ+0x10], R7 ;  /* 0x00001007020085a7 */ /* 0x000e6400080010ff */
[----:B-1----:R-:W-:Y:S05]  /*6cd0*/  @!P0 BRA `(.L_x_396) ;  /* 0xfffffffc00f08947 */ /* 0x002fea000383ffff */
[----:B------:R-:W-:Y:S05]  /*6ce0*/  BRA `(.L_x_397) ;  /* 0xffffffc000887947 */ /* 0x000fea000383ffff */
.L_x_320:
[----:B------:R-:W-:Y:S01]  /*6cf0*/  HFMA2 R8, -RZ, RZ, -0.0 , 0 ;  /* 0x80000000ff087431 */ /* 0x000fe200000001ff */
[----:B------:R-:W-:-:S07]  /*6d00*/  MOV R9, 0x80000000 ;  /* 0x8000000000097802 */ /* 0x000fce0000000f00 */
.L_x_398:
[----:B0-----:R0:W2:Y:S02]  /*6d10*/  SYNCS.PHASECHK.TRANS64.TRYWAIT P0, [R4+URZ+0x30], R9 ;  /* 0x00003009040075a7 */ /* 0x0010a400080011ff */
[----:B--2---:R-:W-:Y:S05]  /*6d20*/  @!P0 NANOSLEEP.SYNCS 0x989680 ;  /* 0x009896800000895d */ /* 0x004fea0003900000 */
[----:B------:R-:W2:Y:S02]  /*6d30*/  @!P0 SYNCS.PHASECHK.TRANS64 P0, [R4+URZ+0x30], R9 ;  /* 0x00003009040085a7 */ /* 0x000ea400080010ff */
[----:B--2---:R-:W-:Y:S05]  /*6d40*/  @!P0 BRA `(.L_x_398) ;  /* 0xfffffffc00f08947 */ /* 0x004fea000383ffff */
[----:B------:R-:W-:Y:S05]  /*6d50*/  BRA `(.L_x_399) ;  /* 0xffffffc400087947 */ /* 0x000fea000383ffff */
.L_x_322:
[----:B------:R-:W-:Y:S01]  /*6d60*/  HFMA2 R8, -RZ, RZ, -0.0 , 0 ;  /* 0x80000000ff087431 */ /* 0x000fe200000001ff */
[----:B0-2---:R-:W-:-:S07]  /*6d70*/  MOV R9, 0x80000000 ;  /* 0x8000000000097802 */ /* 0x005fce0000000f00 */
.L_x_400:
[----:B0-----:R0:W2:Y:S02]  /*6d80*/  SYNCS.PHASECHK.TRANS64.TRYWAIT P0, [R4+URZ+0x38], R9 ;  /* 0x00003809040075a7 */ /* 0x0010a400080011ff */
[----:B--2---:R-:W-:Y:S05]  /*6d90*/  @!P0 NANOSLEEP.SYNCS 0x989680 ;  /* 0x009896800000895d */ /* 0x004fea0003900000 */
[----:B------:R-:W2:Y:S02]  /*6da0*/  @!P0 SYNCS.PHASECHK.TRANS64 P0, [R4+URZ+0x38], R9 ;  /* 0x00003809040085a7 */ /* 0x000ea400080010ff */
[----:B--2---:R-:W-:Y:S05]  /*6db0*/  @!P0 BRA `(.L_x_400) ;  /* 0xfffffffc00f08947 */ /* 0x004fea000383ffff */
[----:B------:R-:W-:Y:S05]  /*6dc0*/  BRA `(.L_x_401) ;  /* 0xffffffc4007c7947 */ /* 0x000fea000383ffff */
.L_x_324:
[----:B------:R-:W-:Y:S01]  /*6dd0*/  HFMA2 R8, -RZ, RZ, -0.0 , 0 ;  /* 0x80000000ff087431 */ /* 0x000fe200000001ff */
[----:B0-23--:R-:W-:-:S07]  /*6de0*/  MOV R9, 0x80000000 ;  /* 0x8000000000097802 */ /* 0x00dfce0000000f00 */
.L_x_402:
[----:B0-----:R0:W2:Y:S02]  /*6df0*/  SYNCS.PHASECHK.TRANS64.TRYWAIT P0, [R4+URZ+0x58], R9 ;  /* 0x00005809040075a7 */ /* 0x0010a400080011ff */
[----:B--2---:R-:W-:Y:S05]  /*6e00*/  @!P0 NANOSLEEP.SYNCS 0x989680 ;  /* 0x009896800000895d */ /* 0x004fea0003900000 */
[----:B------:R-:W2:Y:S02]  /*6e10*/  @!P0 SYNCS.PHASECHK.TRANS64 P0, [R4+URZ+0x58], R9 ;  /* 0x00005809040085a7 */ /* 0x000ea400080010ff */
[----:B--2---:R-:W-:Y:S05]  /*6e20*/  @!P0 BRA `(.L_x_402) ;  /* 0xfffffffc00f08947 */ /* 0x004fea000383ffff */
[----:B------:R-:W-:Y:S05]  /*6e30*/  BRA `(.L_x_403) ;  /* 0xffffffc400847947 */ /* 0x000fea000383ffff */
.L_x_327:
[----:B------:R-:W-:Y:S01]  /*6e40*/  HFMA2 R8, -RZ, RZ, -0.0 , 0 ;  /* 0x80000000ff087431 */ /* 0x000fe200000001ff */
[----:B------:R-:W-:-:S07]  /*6e50*/  MOV R9, 0x80000000 ;  /* 0x8000000000097802 */ /* 0x000fce0000000f00 */
.L_x_404:
[----:B0-----:R0:W2:Y:S02]  /*6e60*/  SYNCS.PHASECHK.TRANS64.TRYWAIT P0, [R4+URZ+0x88], R9 ;  /* 0x00008809040075a7 */ /* 0x0010a400080011ff */
[----:B--2---:R-:W-:Y:S05]  /*6e70*/  @!P0 NANOSLEEP.SYNCS 0x989680 ;  /* 0x009896800000895d */ /* 0x004fea0003900000 */
[----:B------:R-:W2:Y:S02]  /*6e80*/  @!P0 SYNCS.PHASECHK.TRANS64 P0, [R4+URZ+0x88], R9 ;  /* 0x00008809040085a7 */ /* 0x000ea400080010ff */
[----:B--2---:R-:W-:Y:S05]  /*6e90*/  @!P0 BRA `(.L_x_404) ;  /* 0xfffffffc00f08947 */ /* 0x004fea000383ffff */
[----:B------:R-:W-:Y:S05]  /*6ea0*/  BRA `(.L_x_405) ;  /* 0xffffffc400847947 */ /* 0x000fea000383ffff */
.L_x_328:
[----:B------:R-:W-:Y:S01]  /*6eb0*/  HFMA2 R6, -RZ, RZ, -0.0 , 0 ;  /* 0x80000000ff067431 */ /* 0x000fe200000001ff */
[----:B------:R-:W-:-:S07]  /*6ec0*/  MOV R7, 0x80000000 ;  /* 0x8000000000077802 */ /* 0x000fce0000000f00 */
.L_x_406:
[----:B0-----:R0:W2:Y:S02]  /*6ed0*/  SYNCS.PHASECHK.TRANS64.TRYWAIT P0, [R4+URZ+0x68], R7 ;  /* 0x00006807040075a7 */ /* 0x0010a400080011ff */
[----:B--2---:R-:W-:Y:S05]  /*6ee0*/  @!P0 NANOSLEEP.SYNCS 0x989680 ;  /* 0x009896800000895d */ /* 0x004fea0003900000 */
[----:B------:R-:W2:Y:S02]  /*6ef0*/  @!P0 SYNCS.PHASECHK.TRANS64 P0, [R4+URZ+0x68], R7 ;  /* 0x00006807040085a7 */ /* 0x000ea400080010ff */
[----:B--2---:R-:W-:Y:S05]  /*6f00*/  @!P0 BRA `(.L_x_406) ;  /* 0xfffffffc00f08947 */ /* 0x004fea000383ffff */
[----:B------:R-:W-:Y:S05]  /*6f10*/  BRA `(.L_x_407) ;  /* 0xffffffc4007c7947 */ /* 0x000fea000383ffff */
.L_x_330:
[----:B------:R-:W-:Y:S01]  /*6f20*/  HFMA2 R8, -RZ, RZ, -0.0 , 0 ;  /* 0x80000000ff087431 */ /* 0x000fe200000001ff */
[----:B0-23--:R-:W-:-:S07]  /*6f30*/  MOV R9, 0x80000000 ;  /* 0x8000000000097802 */ /* 0x00dfce0000000f00 */
.L_x_408:
[----:B0-----:R0:W2:Y:S02]  /*6f40*/  SYNCS.PHASECHK.TRANS64.TRYWAIT P0, [R4+URZ+0x88], R9 ;  /* 0x00008809040075a7 */ /* 0x0010a400080011ff */
[----:B--2---:R-:W-:Y:S05]  /*6f50*/  @!P0 NANOSLEEP.SYNCS 0x989680 ;  /* 0x009896800000895d */ /* 0x004fea0003900000 */
[----:B------:R-:W2:Y:S02]  /*6f60*/  @!P0 SYNCS.PHASECHK.TRANS64 P0, [R4+URZ+0x88], R9 ;  /* 0x00008809040085a7 */ /* 0x000ea400080010ff */
[----:B--2---:R-:W-:Y:S05]  /*6f70*/  @!P0 BRA `(.L_x_408) ;  /* 0xfffffffc00f08947 */ /* 0x004fea000383ffff */
[----:B------:R-:W-:Y:S05]  /*6f80*/  BRA `(.L_x_409) ;  /* 0xffffffc4007c7947 */ /* 0x000fea000383ffff */
.L_x_331:
[----:B------:R-:W-:Y:S01]  /*6f90*/  HFMA2 R6, -RZ, RZ, -0.0 , 0 ;  /* 0x80000000ff067431 */ /* 0x000fe200000001ff */
[----:B------:R-:W-:-:S07]  /*6fa0*/  MOV R7, 0x80000000 ;  /* 0x8000000000077802 */ /* 0x000fce0000000f00 */
.L_x_410:
[----:B----4-:R4:W5:Y:S02]  /*6fb0*/  SYNCS.PHASECHK.TRANS64.TRYWAIT P0, [R4+URZ+0x68], R7 ;  /* 0x00006807040075a7 */ /* 0x01096400080011ff */
[----:B-----5:R-:W-:Y:S05]  /*6fc0*/  @!P0 NANOSLEEP.SYNCS 0x989680 ;  /* 0x009896800000895d */ /* 0x020fea0003900000 */
[----:B------:R-:W5:Y:S02]  /*6fd0*/  @!P0 SYNCS.PHASECHK.TRANS64 P0, [R4+URZ+0x68], R7 ;  /* 0x00006807040085a7 */ /* 0x000f6400080010ff */
[----:B-----5:R-:W-:Y:S05]  /*6fe0*/  @!P0 BRA `(.L_x_410) ;  /* 0xfffffffc00f08947 */ /* 0x020fea000383ffff */
[----:B------:R-:W-:Y:S05]  /*6ff0*/  BRA `(.L_x_329) ;  /* 0xffffffc400687947 */ /* 0x000fea000383ffff */
.L_x_332:
[----:B-----5:R5:W0:Y:S02]  /*7000*/  SYNCS.PHASECHK.TRANS64.TRYWAIT P0, [R4+URZ+0x18], RZ ;  /* 0x000018ff040075a7 */ /* 0x020a2400080011ff */
[----:B0-----:R-:W-:Y:S05]  /*7010*/  @!P0 NANOSLEEP.SYNCS 0x989680 ;  /* 0x009896800000895d */ /* 0x001fea0003900000 */
[----:B------:R-:W0:Y:S02]  /*7020*/  @!P0 SYNCS.PHASECHK.TRANS64 P0, [R4+URZ+0x18], RZ ;  /* 0x000018ff040085a7 */ /* 0x000e2400080010ff */
[----:B0-----:R-:W-:Y:S05]  /*7030*/  @!P0 BRA `(.L_x_332) ;  /* 0xfffffffc00f08947 */ /* 0x001fea000383ffff */
[----:B------:R-:W-:Y:S05]  /*7040*/  BRA `(.L_x_411) ;  /* 0xffffffc400607947 */ /* 0x000fea000383ffff */
.L_x_334:
[----:B0-----:R0:W1:Y:S02]  /*7050*/  SYNCS.PHASECHK.TRANS64.TRYWAIT P0, [R4+URZ+0x38], RZ ;  /* 0x000038ff040075a7 */ /* 0x00106400080011ff */
[----:B-1----:R-:W-:Y:S05]  /*7060*/  @!P0 NANOSLEEP.SYNCS 0x989680 ;  /* 0x009896800000895d */ /* 0x002fea0003900000 */
[----:B------:R-:W1:Y:S02]  /*7070*/  @!P0 SYNCS.PHASECHK.TRANS64 P0, [R4+URZ+0x38], RZ ;  /* 0x000038ff040085a7 */ /* 0x000e6400080010ff */
[----:B-1----:R-:W-:Y:S05]  /*7080*/  @!P0 BRA `(.L_x_334) ;  /* 0xfffffffc00f08947 */ /* 0x002fea000383ffff */
[----:B------:R-:W-:Y:S05]  /*7090*/  BRA `(.L_x_412) ;  /* 0xffffffc400647947 */ /* 0x000fea000383ffff */
.L_x_336:
[----:B0-----:R0:W1:Y:S02]  /*70a0*/  SYNCS.PHASECHK.TRANS64.TRYWAIT P0, [R4+URZ+0xd8], RZ ;  /* 0x0000d8ff040075a7 */ /* 0x00106400080011ff */
[----:B-1----:R-:W-:Y:S05]  /*70b0*/  @!P0 NANOSLEEP.SYNCS 0x989680 ;  /* 0x009896800000895d */ /* 0x002fea0003900000 */
[----:B------:R-:W1:Y:S02]  /*70c0*/  @!P0 SYNCS.PHASECHK.TRANS64 P0, [R4+URZ+0xd8], RZ ;  /* 0x0000d8ff040085a7 */ /* 0x000e6400080010ff */
[----:B-1----:R-:W-:Y:S05]  /*70d0*/  @!P0 BRA `(.L_x_336) ;  /* 0xfffffffc00f08947 */ /* 0x002fea000383ffff */
[----:B------:R-:W-:Y:S05]  /*70e0*/  BRA `(.L_x_413) ;  /* 0xffffffc400687947 */ /* 0x000fea000383ffff */
.L_x_337:
[----:B0-----:R0:W1:Y:S02]  /*70f0*/  SYNCS.PHASECHK.TRANS64.TRYWAIT P0, [R4+URZ+0xe8], RZ ;  /* 0x0000e8ff040075a7 */ /* 0x00106400080011ff */
[----:B-1----:R-:W-:Y:S05]  /*7100*/  @!P0 NANOSLEEP.SYNCS 0x989680 ;  /* 0x009896800000895d */ /* 0x002fea0003900000 */
[----:B------:R-:W1:Y:S02]  /*7110*/  @!P0 SYNCS.PHASECHK.TRANS64 P0, [R4+URZ+0xe8], RZ ;  /* 0x0000e8ff040085a7 */ /* 0x000e6400080010ff */
[----:B-1----:R-:W-:Y:S05]  /*7120*/  @!P0 BRA `(.L_x_337) ;  /* 0xfffffffc00f08947 */ /* 0x002fea000383ffff */
[----:B------:R-:W-:Y:S05]  /*7130*/  BRA `(.L_x_290) ;  /* 0xffffffc4005c7947 */ /* 0x000fea000383ffff */
.L_x_340:
[----:B------:R-:W-:Y:S01]  /*7140*/  HFMA2 R6, -RZ, RZ, -0.0 , 0 ;  /* 0x80000000ff067431 */ /* 0x000fe200000001ff */
[----:B--2-4-:R-:W-:-:S07]  /*7150*/  MOV R7, 0x80000000 ;  /* 0x8000000000077802 */ /* 0x014fce0000000f00 */
.L_x_414:
[----:B-1----:R1:W2:Y:S02]  /*7160*/  SYNCS.PHASECHK.TRANS64.TRYWAIT P0, [R4+URZ+0xb8], R7 ;  /* 0x0000b807040075a7 */ /* 0x0022a400080011ff */
[----:B--2---:R-:W-:Y:S05]  /*7170*/  @!P0 NANOSLEEP.SYNCS 0x989680 ;  /* 0x009896800000895d */ /* 0x004fea0003900000 */
[----:B------:R-:W2:Y:S02]  /*7180*/  @!P0 SYNCS.PHASECHK.TRANS64 P0, [R4+URZ+0xb8], R7 ;  /* 0x0000b807040085a7 */ /* 0x000ea400080010ff */
[----:B--2---:R-:W-:Y:S05]  /*7190*/  @!P0 BRA `(.L_x_414) ;  /* 0xfffffffc00f08947 */ /* 0x004fea000383ffff */
[----:B------:R-:W-:Y:S05]  /*71a0*/  BRA `(.L_x_415) ;  /* 0xffffffc400687947 */ /* 0x000fea000383ffff */
.L_x_341:
[----:B------:R-:W-:Y:S01]  /*71b0*/  HFMA2 R2, -RZ, RZ, -0.0 , 0 ;  /* 0x80000000ff027431 */ /* 0x000fe200000001ff */
[----:B------:R-:W-:-:S07]  /*71c0*/  MOV R3, 0x80000000 ;  /* 0x8000000000037802 */ /* 0x000fce0000000f00 */
.L_x_416:
[----:B-1----:R1:W2:Y:S02]  /*71d0*/  SYNCS.PHASECHK.TRANS64.TRYWAIT P0, [R4+URZ+0x98], R3 ;  /* 0x00009803040075a7 */ /* 0x0022a400080011ff */
[----:B--2---:R-:W-:Y:S05]  /*71e0*/  @!P0 NANOSLEEP.SYNCS 0x989680 ;  /* 0x009896800000895d */ /* 0x004fea0003900000 */
[----:B------:R-:W2:Y:S02]  /*71f0*/  @!P0 SYNCS.PHASECHK.TRANS64 P0, [R4+URZ+0x98], R3 ;  /* 0x00009803040085a7 */ /* 0x000ea400080010ff */
[----:B--2---:R-:W-:Y:S05]  /*7200*/  @!P0 BRA `(.L_x_416) ;  /* 0xfffffffc00f08947 */ /* 0x004fea000383ffff */
[----:B------:R-:W-:Y:S05]  /*7210*/  BRA `(.L_x_417) ;  /* 0xffffffc400d87947 */ /* 0x000fea000383ffff */
.L_x_344:
[----:B------:R-:W-:Y:S07]  /*7220*/  MOV R18, R19 ;  /* 0x0000001300127202 */ /* 0x000fee0000000f00 */
.L_x_418:
[----:B-1----:R1:W2:Y:S02]  /*7230*/  SYNCS.PHASECHK.TRANS64.TRYWAIT P0, [R2+URZ], R19 ;  /* 0x00000013020075a7 */ /* 0x0022a400080011ff */
[----:B--2---:R-:W-:Y:S05]  /*7240*/  @!P0 NANOSLEEP.SYNCS 0x989680 ;  /* 0x009896800000895d */ /* 0x004fea0003900000 */
[----:B------:R-:W2:Y:S02]  /*7250*/  @!P0 SYNCS.PHASECHK.TRANS64 P0, [R2+URZ], R19 ;  /* 0x00000013020085a7 */ /* 0x000ea400080010ff */
[----:B--2---:R-:W-:Y:S05]  /*7260*/  @!P0 BRA `(.L_x_418) ;  /* 0xfffffffc00f08947 */ /* 0x004fea000383ffff */
[----:B------:R-:W-:Y:S05]  /*7270*/  BRA `(.L_x_419) ;  /* 0xffffffc800207947 */ /* 0x000fea000383ffff */
.L_x_346:
[-C--:B------:R-:W-:Y:S02]  /*7280*/  MOV R18, R17.reuse ;  /* 0x0000001100127202 */ /* 0x080fe40000000f00 */
[----:B-1----:R-:W-:Y:S07]  /*7290*/  MOV R19, R17 ;  /* 0x0000001100137202 */ /* 0x002fee0000000f00 */
.L_x_420:
[----:B0-----:R0:W1:Y:S02]  /*72a0*/  SYNCS.PHASECHK.TRANS64.TRYWAIT P0, [R6+URZ+0x40], R19 ;  /* 0x00004013060075a7 */ /* 0x00106400080011ff */
[----:B-1----:R-:W-:Y:S05]  /*72b0*/  @!P0 NANOSLEEP.SYNCS 0x989680 ;  /* 0x009896800000895d */ /* 0x002fea0003900000 */
[----:B------:R-:W1:Y:S02]  /*72c0*/  @!P0 SYNCS.PHASECHK.TRANS64 P0, [R6+URZ+0x40], R19 ;  /* 0x00004013060085a7 */ /* 0x000e6400080010ff */
[----:B-1----:R-:W-:Y:S05]  /*72d0*/  @!P0 BRA `(.L_x_420) ;  /* 0xfffffffc00f08947 */ /* 0x002fea000383ffff */
[----:B------:R-:W-:Y:S05]  /*72e0*/  BRA `(.L_x_421) ;  /* 0xffffffc800147947 */ /* 0x000fea000383ffff */
.L_x_348:
[----:B------:R-:W-:Y:S01]  /*72f0*/  HFMA2 R6, -RZ, RZ, -0.0 , 0 ;  /* 0x80000000ff067431 */ /* 0x000fe200000001ff */
[----:B0-----:R-:W-:-:S04]  /*7300*/  MOV R7, 0x80000000 ;  /* 0x8000000000077802 */ /* 0x001fc80000000f00 */
[----:B------:R0:W1:Y:S03]  /*7310*/  SYNCS.PHASECHK.TRANS64.TRYWAIT P0, [R2+URZ+0xa8], R7 ;  /* 0x0000a807020075a7 */ /* 0x00006600080011ff */
[----:B-1----:R-:W-:Y:S05]  /*7320*/  @!P0 NANOSLEEP.SYNCS 0x989680 ;  /* 0x009896800000895d */ /* 0x002fea0003900000 */
[----:B------:R-:W1:Y:S02]  /*7330*/  @!P0 SYNCS.PHASECHK.TRANS64 P0, [R2+URZ+0xa8], R7 ;  /* 0x0000a807020085a7 */ /* 0x000e6400080010ff */
[----:B-1----:R-:W-:Y:S05]  /*7340*/  @!P0 BRA `(.L_x_348) ;  /* 0xfffffffc00e88947 */ /* 0x002fea000383ffff */
[----:B------:R-:W-:Y:S05]  /*7350*/  BRA `(.L_x_422) ;  /* 0xffffffd000487947 */ /* 0x000fea000383ffff */
.L_x_351:
[----:B------:R-:W-:Y:S07]  /*7360*/  MOV R20, R21 ;  /* 0x0000001500147202 */ /* 0x000fee0000000f00 */
.L_x_423:
[----:B0-----:R0:W1:Y:S02]  /*7370*/  SYNCS.PHASECHK.TRANS64.TRYWAIT P0, [R8+URZ+0x20], R21 ;  /* 0x00002015080075a7 */ /* 0x00106400080011ff */
[----:B-1----:R-:W-:Y:S05]  /*7380*/  @!P0 NANOSLEEP.SYNCS 0x989680 ;  /* 0x009896800000895d */ /* 0x002fea0003900000 */
[----:B------:R-:W1:Y:S02]  /*7390*/  @!P0 SYNCS.PHASECHK.TRANS64 P0, [R8+URZ+0x20], R21 ;  /* 0x00002015080085a7 */ /* 0x000e6400080010ff */
[----:B-1----:R-:W-:Y:S05]  /*73a0*/  @!P0 BRA `(.L_x_423) ;  /* 0xfffffffc00f08947 */ /* 0x002fea000383ffff */
[----:B------:R-:W-:Y:S05]  /*73b0*/  BRA `(.L_x_424) ;  /* 0xffffffd000947947 */ /* 0x000fea000383ffff */
.L_x_353:
[----:B------:R-:W-:Y:S07]  /*73c0*/  MOV R18, R19 ;  /* 0x0000001300127202 */ /* 0x000fee0000000f00 */
.L_x_425:
[----:B-1----:R1:W2:Y:S02]  /*73d0*/  SYNCS.PHASECHK.TRANS64.TRYWAIT P0, [R0+URZ+0x70], R19 ;  /* 0x00007013000075a7 */ /* 0x0022a400080011ff */
[----:B--2---:R-:W-:Y:S05]  /*73e0*/  @!P0 NANOSLEEP.SYNCS 0x989680 ;  /* 0x009896800000895d */ /* 0x004fea0003900000 */
[----:B------:R-:W2:Y:S02]  /*73f0*/  @!P0 SYNCS.PHASECHK.TRANS64 P0, [R0+URZ+0x70], R19 ;  /* 0x00007013000085a7 */ /* 0x000ea400080010ff */
[----:B--2---:R-:W-:Y:S05]  /*7400*/  @!P0 BRA `(.L_x_425) ;  /* 0xfffffffc00f08947 */ /* 0x004fea000383ffff */
[----:B------:R-:W-:Y:S05]  /*7410*/  BRA `(.L_x_426) ;  /* 0xffffffd0008c7947 */ /* 0x000fea000383ffff */
.L_x_355:
[----:B0-----:R0:W1:Y:S02]  /*7420*/  SYNCS.PHASECHK.TRANS64.TRYWAIT P0, [R2+URZ+0xc0], RZ ;  /* 0x0000c0ff020075a7 */ /* 0x00106400080011ff */
[----:B-1----:R-:W-:Y:S05]  /*7430*/  @!P0 NANOSLEEP.SYNCS 0x989680 ;  /* 0x009896800000895d */ /* 0x002fea0003900000 */
[----:B------:R-:W1:Y:S02]  /*7440*/  @!P0 SYNCS.PHASECHK.TRANS64 P0, [R2+URZ+0xc0], RZ ;  /* 0x0000c0ff020085a7 */ /* 0x000e6400080010ff */
[----:B-1----:R-:W-:Y:S05]  /*7450*/  @!P0 BRA `(.L_x_355) ;  /* 0xfffffffc00f08947 */ /* 0x002fea000383ffff */
[----:B------:R-:W-:Y:S05]  /*7460*/  BRA `(.L_x_427) ;  /* 0xffffffd800dc7947 */ /* 0x000fea000383ffff */
.L_x_358:
[----:B------:R-:W-:Y:S07]  /*7470*/  MOV R22, R23 ;  /* 0x0000001700167202 */ /* 0x000fee0000000f00 */
.L_x_428:
[----:B-1----:R1:W2:Y:S02]  /*7480*/  SYNCS.PHASECHK.TRANS64.TRYWAIT P0, [R2+URZ+0x60], R23 ;  /* 0x00006017020075a7 */ /* 0x0022a400080011ff */
[----:B--2---:R-:W-:Y:S05]  /*7490*/  @!P0 NANOSLEEP.SYNCS 0x989680 ;  /* 0x009896800000895d */ /* 0x004fea0003900000 */
[----:B------:R-:W2:Y:S02]  /*74a0*/  @!P0 SYNCS.PHASECHK.TRANS64 P0, [R2+URZ+0x60], R23 ;  /* 0x00006017020085a7 */ /* 0x000ea400080010ff */
[----:B--2---:R-:W-:Y:S05]  /*74b0*/  @!P0 BRA `(.L_x_428) ;  /* 0xfffffffc00f08947 */ /* 0x004fea000383ffff */
[----:B------:R-:W-:Y:S05]  /*74c0*/  BRA `(.L_x_429) ;  /* 0xffffffdc003c7947 */ /* 0x000fea000383ffff */
.L_x_360:
[----:B--2-4-:R-:W-:-:S07]  /*74d0*/  MOV R7, R6 ;  /* 0x0000000600077202 */ /* 0x014fce0000000f00 */
.L_x_430:
[----:B-1----:R1:W2:Y:S02]  /*74e0*/  SYNCS.PHASECHK.TRANS64.TRYWAIT P0, [R0+URZ+0x98], R7 ;  /* 0x00009807000075a7 */ /* 0x0022a400080011ff */
[----:B--2---:R-:W-:Y:S05]  /*74f0*/  @!P0 NANOSLEEP.SYNCS 0x989680 ;  /* 0x009896800000895d */ /* 0x004fea0003900000 */
[----:B------:R-:W2:Y:S02]  /*7500*/  @!P0 SYNCS.PHASECHK.TRANS64 P0, [R0+URZ+0x98], R7 ;  /* 0x00009807000085a7 */ /* 0x000ea400080010ff */
[----:B--2---:R-:W-:Y:S05]  /*7510*/  @!P0 BRA `(.L_x_430) ;  /* 0xfffffffc00f08947 */ /* 0x004fea000383ffff */
[----:B------:R-:W-:Y:S05]  /*7520*/  BRA `(.L_x_431) ;  /* 0xffffffe000a47947 */ /* 0x000fea000383ffff */
.L_x_361:
[-C--:B------:R-:W-:Y:S02]  /*7530*/  MOV R8, R6.reuse ;  /* 0x0000000600087202 */ /* 0x080fe40000000f00 */
[----:B--23--:R-:W-:-:S07]  /*7540*/  MOV R9, R6 ;  /* 0x0000000600097202 */ /* 0x00cfce0000000f00 */
.L_x_432:
[----:B-1----:R1:W2:Y:S02]  /*7550*/  SYNCS.PHASECHK.TRANS64.TRYWAIT P0, [R0+URZ+0xa8], R9 ;  /* 0x0000a809000075a7 */ /* 0x0022a400080011ff */
[----:B--2---:R-:W-:Y:S05]  /*7560*/  @!P0 NANOSLEEP.SYNCS 0x989680 ;  /* 0x009896800000895d */ /* 0x004fea0003900000 */
[----:B------:R-:W2:Y:S02]  /*7570*/  @!P0 SYNCS.PHASECHK.TRANS64 P0, [R0+URZ+0xa8], R9 ;  /* 0x0000a809000085a7 */ /* 0x000ea400080010ff */
[----:B--2---:R-:W-:Y:S05]  /*7580*/  @!P0 BRA `(.L_x_432) ;  /* 0xfffffffc00f08947 */ /* 0x004fea000383ffff */
[----:B------:R-:W-:Y:S05]  /*7590*/  BRA `(.L_x_433) ;  /* 0xffffffe000907947 */ /* 0x000fea000383ffff */
.L_x_362:
[----:B--2-4-:R-:W-:-:S07]  /*75a0*/  MOV R7, R6 ;  /* 0x0000000600077202 */ /* 0x014fce0000000f00 */
.L_x_434:
[----:B-1----:R1:W2:Y:S02]  /*75b0*/  SYNCS.PHASECHK.TRANS64.TRYWAIT P0, [R0+URZ+0xb8], R7 ;  /* 0x0000b807000075a7 */ /* 0x0022a400080011ff */
[----:B--2---:R-:W-:Y:S05]  /*75c0*/  @!P0 NANOSLEEP.SYNCS 0x989680 ;  /* 0x009896800000895d */ /* 0x004fea0003900000 */
[----:B------:R-:W2:Y:S02]  /*75d0*/  @!P0 SYNCS.PHASECHK.TRANS64 P0, [R0+URZ+0xb8], R7 ;  /* 0x0000b807000085a7 */ /* 0x000ea400080010ff */
[----:B--2---:R-:W-:Y:S05]  /*75e0*/  @!P0 BRA `(.L_x_434) ;  /* 0xfffffffc00f08947 */ /* 0x004fea000383ffff */
[----:B------:R-:W-:Y:S05]  /*75f0*/  BRA `(.L_x_338) ;  /* 0xffffffe000807947 */ /* 0x000fea000383ffff */
.L_x_366:
[----:B-1----:R1:W3:Y:S02]  /*7600*/  SYNCS.PHASECHK.TRANS64.TRYWAIT P0, [R3+URZ+0xd0], RZ ;  /* 0x0000d0ff030075a7 */ /* 0x0022e400080011ff */
[----:B---3--:R-:W-:Y:S05]  /*7610*/  @!P0 NANOSLEEP.SYNCS 0x989680 ;  /* 0x009896800000895d */ /* 0x008fea0003900000 */
[----:B------:R-:W3:Y:S02]  /*7620*/  @!P0 SYNCS.PHASECHK.TRANS64 P0, [R3+URZ+0xd0], RZ ;  /* 0x0000d0ff030085a7 */ /* 0x000ee400080010ff */
[----:B---3--:R-:W-:Y:S05]  /*7630*/  @!P0 BRA `(.L_x_366) ;  /* 0xfffffffc00f08947 */ /* 0x008fea000383ffff */
[----:B------:R-:W-:Y:S05]  /*7640*/  BRA `(.L_x_435) ;  /* 0xffffffe0009c7947 */ /* 0x000fea000383ffff */
.L_x_367:
[----:B-1----:R1:W3:Y:S02]  /*7650*/  SYNCS.PHASECHK.TRANS64.TRYWAIT P0, [R3+URZ+0xe0], RZ ;  /* 0x0000e0ff030075a7 */ /* 0x0022e400080011ff */
[----:B---3--:R-:W-:Y:S05]  /*7660*/  @!P0 NANOSLEEP.SYNCS 0x989680 ;  /* 0x009896800000895d */ /* 0x008fea0003900000 */
[----:B------:R-:W3:Y:S02]  /*7670*/  @!P0 SYNCS.PHASECHK.TRANS64 P0, [R3+URZ+0xe0], RZ ;  /* 0x0000e0ff030085a7 */ /* 0x000ee400080010ff */
[----:B---3--:R-:W-:Y:S05]  /*7680*/  @!P0 BRA `(.L_x_367) ;  /* 0xfffffffc00f08947 */ /* 0x008fea000383ffff */
[----:B------:R-:W-:Y:S05]  /*7690*/  BRA `(.L_x_436) ;  /* 0xffffffe000947947 */ /* 0x000fea000383ffff */
.L_x_368:
[----:B------:R-:W-:Y:S01]  /*76a0*/  HFMA2 R6, -RZ, RZ, -0.0 , 0 ;  /* 0x80000000ff067431 */ /* 0x000fe200000001ff */
[----:B-1----:R-:W-:-:S04]  /*76b0*/  MOV R7, 0x80000000 ;  /* 0x8000000000077802 */ /* 0x002fc80000000f00 */
[----:B------:R1:W2:Y:S03]  /*76c0*/  SYNCS.PHASECHK.TRANS64.TRYWAIT P0, [R0+URZ+0xc8], R7 ;  /* 0x0000c807000075a7 */ /* 0x0002a600080011ff */
[----:B--2---:R-:W-:Y:S05]  /*76d0*/  @!P0 NANOSLEEP.SYNCS 0x989680 ;  /* 0x009896800000895d */ /* 0x004fea0003900000 */
[----:B------:R-:W2:Y:S02]  /*76e0*/  @!P0 SYNCS.PHASECHK.TRANS64 P0, [R0+URZ+0xc8], R7 ;  /* 0x0000c807000085a7 */ /* 0x000ea400080010ff */
[----:B--2---:R-:W-:Y:S05]  /*76f0*/  @!P0 BRA `(.L_x_368) ;  /* 0xfffffffc00e88947 */ /* 0x004fea000383ffff */
[----:B------:R-:W-:Y:S05]  /*7700*/  BRA `(.L_x_363) ;  /* 0xffffffe000a07947 */ /* 0x000fea000383ffff */
.L_x_370:
[----:B0-----:R0:W1:Y:S02]  /*7710*/  SYNCS.PHASECHK.TRANS64.TRYWAIT P2, [R3+URZ+0xb0], RZ ;  /* 0x0000b0ff030075a7 */ /* 0x00106400080411ff */
[----:B-1----:R-:W-:Y:S05]  /*7720*/  @!P2 NANOSLEEP.SYNCS 0x989680 ;  /* 0x009896800000a95d */ /* 0x002fea0003900000 */
[----:B------:R-:W1:Y:S02]  /*7730*/  @!P2 SYNCS.PHASECHK.TRANS64 P2, [R3+URZ+0xb0], RZ ;  /* 0x0000b0ff0300a5a7 */ /* 0x000e6400080410ff */
[----:B-1----:R-:W-:Y:S05]  /*7740*/  @!P2 BRA `(.L_x_370) ;  /* 0xfffffffc00f0a947 */ /* 0x002fea000383ffff */
[----:B------:R-:W-:Y:S05]  /*7750*/  BRA `(.L_x_437) ;  /* 0xffffffe400087947 */ /* 0x000fea000383ffff */
.L_x_386:
[----:B0-----:R0:W1:Y:S02]  /*7760*/  SYNCS.PHASECHK.TRANS64.TRYWAIT P0, [R4+URZ+0xf0], RZ ;  /* 0x0000f0ff040075a7 */ /* 0x00106400080011ff */
[----:B-1----:R-:W-:Y:S05]  /*7770*/  @!P0 NANOSLEEP.SYNCS 0x989680 ;  /* 0x009896800000895d */ /* 0x002fea0003900000 */
[----:B------:R-:W1:Y:S02]  /*7780*/  @!P0 SYNCS.PHASECHK.TRANS64 P0, [R4+URZ+0xf0], RZ ;  /* 0x0000f0ff040085a7 */ /* 0x000e6400080010ff */
[----:B-1----:R-:W-:Y:S05]  /*7790*/  @!P0 BRA `(.L_x_386) ;  /* 0xfffffffc00f08947 */ /* 0x002fea000383ffff */
[----:B------:R-:W-:Y:S05]  /*77a0*/  BRA `(.L_x_438) ;  /* 0xfffffff0002c7947 */ /* 0x000fea000383ffff */
        .weak           $__internal_4_$__cuda_sm10x_tcgen05_guardrail_trap_col_being_dealloced_not_returned_by_alloc
        .type           $__internal_4_$__cuda_sm10x_tcgen05_guardrail_trap_col_being_dealloced_not_returned_by_alloc,@function
        .size           $__internal_4_$__cuda_sm10x_tcgen05_guardrail_trap_col_being_dealloced_not_returned_by_alloc,($__internal_5_$__cuda_sm10x_tcgen05_guardrail_trap_phase_invalid_during_alloc - $__internal_4_$__cuda_sm10x_tcgen05_guardrail_trap_col_being_dealloced_not_returned_by_alloc)
$__internal_4_$__cuda_sm10x_tcgen05_guardrail_trap_col_being_dealloced_not_returned_by_alloc:
[----:B------:R-:W-:Y:S05]  /*77b0*/  BPT.TRAP 0x1 ;  /* 0x000000040000795c */ /* 0x000fea0000300000 */
[----:B------:R-:W-:-:S04]  /*77c0*/  HFMA2 R3, -RZ, RZ, 0, 0 ;  /* 0x00000000ff037431 */ /* 0x000fc800000001ff */
[----:B------:R-:W-:Y:S05]  /*77d0*/  RET.REL.NODEC R2 `(kernel_cutlass_kernel_cudnnsdpabwdfmha_dq_d256_sm100BlackwellFusedAttentionDQKernel_object_at_____Int32_Int32_Int32_TiledMMA_ThrLayoutVMNK21111000_PermutationMNK____MMAAtom_ThrID21_ShapeM_1) ;  /* 0xffffff8802087950 */ /* 0x000fea0003c3ffff */
        .weak           $__internal_5_$__cuda_sm10x_tcgen05_guardrail_trap_phase_invalid_during_alloc
        .type           $__internal_5_$__cuda_sm10x_tcgen05_guardrail_trap_phase_invalid_during_alloc,@function
        .size           $__internal_5_$__cuda_sm10x_tcgen05_guardrail_trap_phase_invalid_during_alloc,($__internal_6_$__cuda_sm10x_tcgen05_guardrail_trap_unallocated_columns_being_dealloced - $__internal_5_$__cuda_sm10x_tcgen05_guardrail_trap_phase_invalid_during_alloc)
$__internal_5_$__cuda_sm10x_tcgen05_guardrail_trap_phase_invalid_during_alloc:
[----:B------:R-:W-:Y:S05]  /*77e0*/  BPT.TRAP 0x1 ;  /* 0x000000040000795c */ /* 0x000fea0000300000 */
[----:B------:R-:W-:-:S04]  /*77f0*/  MOV R3, 0x0 ;  /* 0x0000000000037802 */ /* 0x000fc80000000f00 */
[----:B------:R-:W-:Y:S05]  /*7800*/  RET.REL.NODEC R2 `(kernel_cutlass_kernel_cudnnsdpabwdfmha_dq_d256_sm100BlackwellFusedAttentionDQKernel_object_at_____Int32_Int32_Int32_TiledMMA_ThrLayoutVMNK21111000_PermutationMNK____MMAAtom_ThrID21_ShapeM_1) ;  /* 0xffffff8402fc7950 */ /* 0x000fea0003c3ffff */
        .weak           $__internal_6_$__cuda_sm10x_tcgen05_guardrail_trap_unallocated_columns_being_dealloced
        .type           $__internal_6_$__cuda_sm10x_tcgen05_guardrail_trap_unallocated_columns_being_dealloced,@function
        .size           $__internal_6_$__cuda_sm10x_tcgen05_guardrail_trap_unallocated_columns_being_dealloced,(.L_x_449 - $__internal_6_$__cuda_sm10x_tcgen05_guardrail_trap_unallocated_columns_being_dealloced)
$__internal_6_$__cuda_sm10x_tcgen05_guardrail_trap_unallocated_columns_being_dealloced:
[----:B------:R-:W-:Y:S05]  /*7810*/  BPT.TRAP 0x1 ;  /* 0x000000040000795c */ /* 0x000fea0000300000 */
[----:B------:R-:W-:-:S04]  /*7820*/  HFMA2 R3, -RZ, RZ, 0, 0 ;  /* 0x00000000ff037431 */ /* 0x000fc800000001ff */
[----:B------:R-:W-:Y:S05]  /*7830*/  RET.REL.NODEC R2 `(kernel_cutlass_kernel_cudnnsdpabwdfmha_dq_d256_sm100BlackwellFusedAttentionDQKernel_object_at_____Int32_Int32_Int32_TiledMMA_ThrLayoutVMNK21111000_PermutationMNK____MMAAtom_ThrID21_ShapeM_1) ;  /* 0xffffff8402f07950 */ /* 0x000fea0003c3ffff */
.L_x_439:
        /* <DEDUP_REMOVED lines=12> */
.L_x_449:


//--------------------- .text.kernel_cutlass_sum_OdO_cudnnsdpabwdfmha_backward_sm100_2kernelBlackwellFusedMultiHeadAttentionBackward_object_at__tensorptrbf16gmemalign64o409625620481256div64_tensorptrbf16gmemalign64o40_0 --------------------------
	.section	.text.kernel_cutlass_sum_OdO_cudnnsdpabwdfmha_backward_sm100_2kernelBlackwellFusedMultiHeadAttentionBackward_object_at__tensorptrbf16gmemalign64o409625620481256div64_tensorptrbf16gmemalign64o40_0,"ax",@progbits
	.align	128
        .global         kernel_cutlass_sum_OdO_cudnnsdpabwdfmha_backward_sm100_2kernelBlackwellFusedMultiHeadAttentionBackward_object_at__tensorptrbf16gmemalign64o409625620481256div64_tensorptrbf16gmemalign64o40_0
        .type           kernel_cutlass_sum_OdO_cudnnsdpabwdfmha_backward_sm100_2kernelBlackwellFusedMultiHeadAttentionBackward_object_at__tensorptrbf16gmemalign64o409625620481256div64_tensorptrbf16gmemalign64o40_0,@function
        .size           kernel_cutlass_sum_OdO_cudnnsdpabwdfmha_backward_sm100_2kernelBlackwellFusedMultiHeadAttentionBackward_object_at__tensorptrbf16gmemalign64o409625620481256div64_tensorptrbf16gmemalign64o40_0,(.L_x_452 - kernel_cutlass_sum_OdO_cudnnsdpabwdfmha_backward_sm100_2kernelBlackwellFusedMultiHeadAttentionBackward_object_at__tensorptrbf16gmemalign64o409625620481256div64_tensorptrbf16gmemalign64o40_0)
        .other          kernel_cutlass_sum_OdO_cudnnsdpabwdfmha_backward_sm100_2kernelBlackwellFusedMultiHeadAttentionBackward_object_at__tensorptrbf16gmemalign64o409625620481256div64_tensorptrbf16gmemalign64o40_0,@"STO_CUDA_ENTRY STV_DEFAULT"
kernel_cutlass_sum_OdO_cudnnsdpabwdfmha_backward_sm100_2kernelBlackwellFusedMultiHeadAttentionBackward_object_at__tensorptrbf16gmemalign64o409625620481256div64_tensorptrbf16gmemalign64o40_0:
.text.kernel_cutlass_sum_OdO_cudnnsdpabwdfmha_backward_sm100_2kernelBlackwellFusedMultiHeadAttentionBackward_object_at__tensorptrbf16gmemalign64o409625620481256div64_tensorptrbf16gmemalign64o40_0:
[----:B------:R-:W0:Y:S01]  /*0000*/  LDC R1, c[0x0][0x37c] ;  /* 0x0000df00ff017b82 */ /* 0x000e220000000800 */
[----:B------:R-:W1:Y:S02]  /*0010*/  S2R R0, SR_TID.Y ;  /* 0x0000000000007919 */ /* 0x000e640000002200 */
[----:B-1----:R-:W-:-:S13]  /*0020*/  ISETP.GT.U32.AND P0, PT, R0, 0xf, PT ;  /* 0x0000000f0000780c */ /* 0x002fda0003f04070 */
[----:B------:R-:W-:Y:S05]  /*0030*/  @P0 EXIT ;  /* 0x000000000000094d */ /* 0x000fea0003800000 */
[----:B------:R-:W1:Y:S01]  /*0040*/  S2R R17, SR_CTAID.X ;  /* 0x0000000000117919 */ /* 0x000e620000002500 */
[----:B------:R-:W2:Y:S01]  /*0050*/  LDCU UR4, c[0x0][0x420] ;  /* 0x00008400ff0477ac */ /* 0x000ea20008000800 */
[----:B-1----:R-:W-:-:S04]  /*0060*/  LEA R17, R17, R0, 0x4 ;  /* 0x0000000011117211 */ /* 0x002fc800078e20ff */
[----:B--2---:R-:W-:-:S13]  /*0070*/  ISETP.GE.AND P0, PT, R17, UR4, PT ;  /* 0x0000000411007c0c */ /* 0x004fda000bf06270 */
[----:B------:R-:W-:Y:S05]  /*0080*/  @P0 EXIT ;  /* 0x000000000000094d */ /* 0x000fea0003800000 */
[----:B------:R-:W1:Y:S01]  /*0090*/  LDC R0, c[0x0][0x3a8] ;  /* 0x0000ea00ff007b82 */ /* 0x000e620000000800 */
[----:B------:R-:W2:Y:S01]  /*00a0*/  S2R R13, SR_CTAID.Y ;  /* 0x00000000000d7919 */ /* 0x000ea20000002600 */
[----:B------:R-:W3:Y:S01]  /*00b0*/  LDCU UR9, c[0x0][0x394] ;  /* 0x00007280ff0977ac */ /* 0x000ee20008000800 */
[----:B------:R-:W-:Y:S01]  /*00c0*/  BSSY.RECONVERGENT B0, `(.L_x_440) ;  /* 0x0000063000007945 */ /* 0x000fe20003800200 */
[----:B------:R-:W4:Y:S01]  /*00d0*/  S2R R12, SR_CTAID.Z ;  /* 0x00000000000c7919 */ /* 0x000f220000002700 */
[----:B------:R-:W5:Y:S03]  /*00e0*/  LDCU UR8, c[0x0][0x3b4] ;  /* 0x00007680ff0877ac */ /* 0x000f660008000800 */
[----:B------:R-:W0:Y:S01]  /*00f0*/  LDC R2, c[0x0][0x388] ;  /* 0x0000e200ff027b82 */ /* 0x000e220000000800 */
[----:B------:R-:W4:Y:S01]  /*0100*/  LDCU UR5, c[0x0][0x398] ;  /* 0x00007300ff0577ac */ /* 0x000f220008000800 */
[----:B------:R-:W0:Y:S01]  /*0110*/  LDCU UR4, c[0x0][0x3b8] ;  /* 0x00007700ff0477ac */ /* 0x000e220008000800 */
[----:B------:R-:W0:Y:S01]  /*0120*/  LDCU.64 UR6, c[0x0][0x380] ;  /* 0x00007000ff0677ac */ /* 0x000e220008000a00 */
[----:B-1----:R-:W-:-:S04]  /*0130*/  IABS R4, R0 ;  /* 0x0000000000047213 */ /* 0x002fc80000000000 */
[----:B------:R-:W1:Y:S01]  /*0140*/  I2F.RP R5, R4 ;  /* 0x0000000400057306 */ /* 0x000e620000209400 */
[----:B0-----:R-:W-:Y:S02]  /*0150*/  IABS R7, R2 ;  /* 0x0000000200077213 */ /* 0x001fe40000000000 */
[----:B--2---:R-:W-:-:S05]  /*0160*/  IABS R10, R13 ;  /* 0x0000000d000a7213 */ /* 0x004fca0000000000 */
[----:B------:R-:W0:Y:S08]  /*0170*/  I2F.RP R11, R7 ;  /* 0x00000007000b7306 */ /* 0x000e300000209400 */
[----:B-1----:R-:W1:Y:S08]  /*0180*/  MUFU.RCP R8, R5 ;  /* 0x0000000500087308 */ /* 0x002e700000001000 */
[----:B0-----:R-:W0:Y:S01]  /*0190*/  MUFU.RCP R14, R11 ;  /* 0x0000000b000e7308 */ /* 0x001e220000001000 */
[----:B-1----:R-:W-:-:S07]  /*01a0*/  IADD3 R8, PT, PT, R8, 0xffffffe, RZ ;  /* 0x0ffffffe08087810 */ /* 0x002fce0007ffe0ff */
[----:B------:R1:W2:Y:S01]  /*01b0*/  F2I.FTZ.U32.TRUNC.NTZ R9, R8 ;  /* 0x0000000800097305 */ /* 0x0002a2000021f000 */
[----:B0-----:R-:W-:Y:S01]  /*01c0*/  VIADD R14, R14, 0xffffffe ;  /* 0x0ffffffe0e0e7836 */ /* 0x001fe20000000000 */
[----:B------:R-:W0:Y:S06]  /*01d0*/  S2R R11, SR_TID.X ;  /* 0x00000000000b7919 */ /* 0x000e2c0000002100 */
[----:B------:R-:W3:Y:S01]  /*01e0*/  F2I.FTZ.U32.TRUNC.NTZ R15, R14 ;  /* 0x0000000e000f7305 */ /* 0x000ee2000021f000 */
[----:B-1----:R-:W-:Y:S01]  /*01f0*/  HFMA2 R8, -RZ, RZ, 0, 0 ;  /* 0x00000000ff087431 */ /* 0x002fe200000001ff */
[----:B--2---:R-:W-:-:S05]  /*0200*/  IADD3 R3, PT, PT, RZ, -R9, RZ ;  /* 0x80000009ff037210 */ /* 0x004fca0007ffe0ff */
[----:B------:R-:W-:Y:S02]  /*0210*/  IMAD R3, R3, R4, RZ ;  /* 0x0000000403037224 */ /* 0x000fe400078e02ff */
[----:B---3--:R-:W-:Y:S02]  /*0220*/  IMAD.MOV R6, RZ, RZ, -R15 ;  /* 0x000000ffff067224 */ /* 0x008fe400078e0a0f */
[----:B------:R-:W-:Y:S02]  /*0230*/  IMAD.MOV.U32 R14, RZ, RZ, RZ ;  /* 0x000000ffff0e7224 */ /* 0x000fe400078e00ff */
[----:B------:R-:W-:Y:S02]  /*0240*/  IMAD R5, R6, R7, RZ ;  /* 0x0000000706057224 */ /* 0x000fe400078e02ff */
[----:B------:R-:W-:-:S04]  /*0250*/  IMAD.HI.U32 R3, R9, R3, R8 ;  /* 0x0000000309037227 */ /* 0x000fc800078e0008 */
[----:B------:R-:W-:Y:S01]  /*0260*/  IMAD.HI.U32 R5, R15, R5, R14 ;  /* 0x000000050f057227 */ /* 0x000fe200078e000e */
[----:B------:R-:W-:-:S03]  /*0270*/  MOV R15, RZ ;  /* 0x000000ff000f7202 */ /* 0x000fc60000000f00 */
[----:B------:R-:W-:-:S04]  /*0280*/  IMAD.HI.U32 R3, R3, R10, RZ ;  /* 0x0000000a03037227 */ /* 0x000fc800078e00ff */
[----:B------:R-:W-:Y:S01]  /*0290*/  IMAD.HI.U32 R5, R5, R10, RZ ;  /* 0x0000000a05057227 */ /* 0x000fe200078e00ff */
[----:B------:R-:W-:-:S03]  /*02a0*/  IADD3 R9, PT, PT, -R3, RZ, RZ ;  /* 0x000000ff03097210 */ /* 0x000fc60007ffe1ff */
[----:B------:R-:W-:Y:S02]  /*02b0*/  IMAD.MOV R6, RZ, RZ, -R5 ;  /* 0x000000ffff067224 */ /* 0x000fe400078e0a05 */
[C-C-:B------:R-:W-:Y:S02]  /*02c0*/  IMAD R9, R4.reuse, R9, R10.reuse ;  /* 0x0000000904097224 */ /* 0x140fe400078e020a */
[C---:B------:R-:W-:Y:S02]  /*02d0*/  IMAD R6, R7.reuse, R6, R10 ;  /* 0x0000000607067224 */ /* 0x040fe400078e020a */
[----:B0-----:R-:W-:Y:S01]  /*02e0*/  IMAD.MOV.U32 R14, RZ, RZ, R11 ;  /* 0x000000ffff0e7224 */ /* 0x001fe200078e000b */
[----:B------:R-:W-:Y:S02]  /*02f0*/  ISETP.GT.U32.AND P1, PT, R4, R9, PT ;  /* 0x000000090400720c */ /* 0x000fe40003f24070 */
[----:B------:R-:W-:-:S11]  /*0300*/  ISETP.GT.U32.AND P3, PT, R7, R6, PT ;  /* 0x000000060700720c */ /* 0x000fd60003f64070 */
[-C--:B------:R-:W-:Y:S02]  /*0310*/  @!P1 IADD3 R9, PT, PT, R9, -R4.reuse, RZ ;  /* 0x8000000409099210 */ /* 0x080fe40007ffe0ff */
[----:B------:R-:W-:Y:S01]  /*0320*/  @!P3 IMAD.IADD R6, R6, 0x1, -R7 ;  /* 0x000000010606b824 */ /* 0x000fe200078e0a07 */
[----:B------:R-:W-:Y:S01]  /*0330*/  @!P1 IADD3 R3, PT, PT, R3, 0x1, RZ ;  /* 0x0000000103039810 */ /* 0x000fe20007ffe0ff */
[----:B------:R-:W-:Y:S01]  /*0340*/  @!P3 VIADD R5, R5, 0x1 ;  /* 0x000000010505b836 */ /* 0x000fe20000000000 */
[----:B------:R-:W-:Y:S02]  /*0350*/  ISETP.GE.U32.AND P4, PT, R9, R4, PT ;  /* 0x000000040900720c */ /* 0x000fe40003f86070 */
[----:B------:R-:W-:Y:S02]  /*0360*/  ISETP.GE.U32.AND P5, PT, R6, R7, PT ;  /* 0x000000070600720c */ /* 0x000fe40003fa6070 */
[C---:B------:R-:W-:Y:S02]  /*0370*/  LOP3.LUT R6, R13.reuse, R2, RZ, 0x3c, !PT ;  /* 0x000000020d067212 */ /* 0x040fe400078e3cff */
[----:B------:R-:W-:-:S02]  /*0380*/  LOP3.LUT R4, R13, R0, RZ, 0x3c, !PT ;  /* 0x000000000d047212 */ /* 0x000fc400078e3cff */
[----:B------:R-:W-:Y:S02]  /*0390*/  ISETP.GE.AND P2, PT, R6, RZ, PT ;  /* 0x000000ff0600720c */ /* 0x000fe40003f46270 */
[----:B------:R-:W-:Y:S02]  /*03a0*/  ISETP.NE.AND P3, PT, R2, RZ, PT ;  /* 0x000000ff0200720c */ /* 0x000fe40003f65270 */
[----:B------:R-:W-:Y:S02]  /*03b0*/  ISETP.GE.AND P0, PT, R4, RZ, PT ;  /* 0x000000ff0400720c */ /* 0x000fe40003f06270 */
[----:B------:R-:W-:Y:S01]  /*03c0*/  ISETP.NE.AND P1, PT, R0, RZ, PT ;  /* 0x000000ff0000720c */ /* 0x000fe20003f25270 */
[----:B------:R-:W-:Y:S01]  /*03d0*/  @P5 VIADD R5, R5, 0x1 ;  /* 0x0000000105055836 */ /* 0x000fe20000000000 */
[----:B------:R-:W-:-:S05]  /*03e0*/  @P4 IADD3 R3, PT, PT, R3, 0x1, RZ ;  /* 0x0000000103034810 */ /* 0x000fca0007ffe0ff */
[----:B------:R-:W-:Y:S01]  /*03f0*/  IMAD.MOV.U32 R6, RZ, RZ, R3 ;  /* 0x000000ffff067224 */ /* 0x000fe200078e0003 */
[----:B------:R-:W-:Y:S02]  /*0400*/  @!P2 IADD3 R5, PT, PT, -R5, RZ, RZ ;  /* 0x000000ff0505a210 */ /* 0x000fe40007ffe1ff */
[----:B------:R-:W-:Y:S01]  /*0410*/  @!P3 LOP3.LUT R5, RZ, R2, RZ, 0x33, !PT ;  /* 0x00000002ff05b212 */ /* 0x000fe200078e33ff */
[----:B------:R-:W-:Y:S02]  /*0420*/  @!P0 IMAD.MOV R6, RZ, RZ, -R6 ;  /* 0x000000ffff068224 */ /* 0x000fe400078e0a06 */
[----:B------:R-:W-:Y:S02]  /*0430*/  @!P1 LOP3.LUT R6, RZ, R0, RZ, 0x33, !PT ;  /* 0x00000000ff069212 */ /* 0x000fe400078e33ff */
[----:B------:R-:W-:-:S03]  /*0440*/  IADD3 R4, PT, PT, -R5, RZ, RZ ;  /* 0x000000ff05047210 */ /* 0x000fc60007ffe1ff */
[----:B------:R-:W-:Y:S02]  /*0450*/  IMAD.MOV R3, RZ, RZ, -R6 ;  /* 0x000000ffff037224 */ /* 0x000fe400078e0a06 */
[--C-:B------:R-:W-:Y:S02]  /*0460*/  IMAD R4, R2, R4, R13.reuse ;  /* 0x0000000402047224 */ /* 0x100fe400078e020d */
[----:B------:R-:W-:-:S03]  /*0470*/  IMAD R3, R0, R3, R13 ;  /* 0x0000000300037224 */ /* 0x000fc600078e020d */
[----:B------:R-:W-:Y:S01]  /*0480*/  SHF.L.U32 R4, R4, 0x8, RZ ;  /* 0x0000000804047819 */ /* 0x000fe200000006ff */
[----:B------:R-:W-:-:S04]  /*0490*/  IMAD.SHL.U32 R3, R3, 0x100, RZ ;  /* 0x0000010003037824 */ /* 0x000fc800078e00ff */
[----:B------:R-:W-:Y:S02]  /*04a0*/  IMAD R5, R5, UR9, R4 ;  /* 0x0000000905057c24 */ /* 0x000fe4000f8e0204 */
[----:B-----5:R-:W-:Y:S01]  /*04b0*/  IMAD R3, R6, UR8, R3 ;  /* 0x0000000806037c24 */ /* 0x020fe2000f8e0203 */
[----:B------:R-:W0:Y:S01]  /*04c0*/  LDCU.64 UR8, c[0x0][0x3a0] ;  /* 0x00007400ff0877ac */ /* 0x000e220008000a00 */
[C---:B----4-:R-:W-:Y:S02]  /*04d0*/  IMAD R4, R12.reuse, UR5, R5 ;  /* 0x000000050c047c24 */ /* 0x050fe4000f8e0205 */
[----:B------:R-:W-:Y:S01]  /*04e0*/  IMAD R2, R12, UR4, R3 ;  /* 0x000000040c027c24 */ /* 0x000fe2000f8e0203 */
[----:B------:R-:W1:Y:S01]  /*04f0*/  LDCU.64 UR4, c[0x0][0x358] ;  /* 0x00006b00ff0477ac */ /* 0x000e620008000a00 */
[----:B------:R-:W-:Y:S01]  /*0500*/  IMAD.WIDE.U32 R6, R11, 0x4, RZ ;  /* 0x000000040b067825 */ /* 0x000fe200078e00ff */
[----:B------:R-:W-:-:S03]  /*0510*/  LEA R4, R17, R4, 0xb ;  /* 0x0000000411047211 */ /* 0x000fc600078e58ff */
[----:B------:R-:W-:Y:S02]  /*0520*/  IMAD R2, R17, 0x800, R2 ;  /* 0x0000080011027824 */ /* 0x000fe400078e0202 */
[----:B------:R-:W-:-:S04]  /*0530*/  IMAD.WIDE R4, R4, 0x2, R6 ;  /* 0x0000000204047825 */ /* 0x000fc800078e0206 */
[----:B------:R-:W-:Y:S01]  /*0540*/  IMAD.WIDE R2, R2, 0x2, R6 ;  /* 0x0000000202027825 */ /* 0x000fe200078e0206 */
[----:B------:R-:W-:Y:S02]  /*0550*/  IADD3 R6, P0, PT, R4, UR6, RZ ;  /* 0x0000000604067c10 */ /* 0x000fe4000ff1e0ff */
[----:B0-----:R-:W-:Y:S02]  /*0560*/  IADD3 R8, P1, PT, R2, UR8, RZ ;  /* 0x0000000802087c10 */ /* 0x001fe4000ff3e0ff */
[----:B------:R-:W-:Y:S02]  /*0570*/  IADD3.X R7, PT, PT, R5, UR7, RZ, P0, !PT ;  /* 0x0000000705077c10 */ /* 0x000fe400087fe4ff */
[----:B-1----:R-:W-:-:S09]  /*0580*/  IADD3.X R9, PT, PT, R3, UR9, RZ, P1, !PT ;  /* 0x0000000903097c10 */ /* 0x002fd20008ffe4ff */
.L_x_441:
[C---:B------:R-:W-:Y:S01]  /*0590*/  ISETP.GE.U32.AND P2, PT, R14.reuse, 0x78, PT ;  /* 0x000000780e00780c */ /* 0x040fe20003f46070 */
[----:B------:R-:W2:Y:S01]  /*05a0*/  LDG.E.U16 R5, desc[UR4][R6.64] ;  /* 0x0000000406057981 */ /* 0x000ea2000c1e1500 */
[----:B------:R-:W-:Y:S03]  /*05b0*/  VIADD R14, R14, 0x8 ;  /* 0x000000080e0e7836 */ /* 0x000fe60000000000 */
[----:B------:R0:W2:Y:S04]  /*05c0*/  LDG.E.U16 R2, desc[UR4][R6.64+0x2] ;  /* 0x0000020406027981 */ /* 0x0000a8000c1e1500 */
[----:B------:R-:W3:Y:S04]  /*05d0*/  LDG.E.U16 R4, desc[UR4][R8.64] ;  /* 0x0000000408047981 */ /* 0x000ee8000c1e1500 */
[----:B------:R1:W3:Y:S01]  /*05e0*/  LDG.E.U16 R3, desc[UR4][R8.64+0x2] ;  /* 0x0000020408037981 */ /* 0x0002e2000c1e1500 */
[----:B0-----:R-:W-:Y:S05]  /*05f0*/  IADD3 R6, P0, PT, R6, 0x20, RZ ;  /* 0x0000002006067810 */ /* 0x001fea0007f1e0ff */
[----:B------:R-:W-:Y:S01]  /*0600*/  IMAD.X R7, RZ, RZ, R7, P0 ;  /* 0x000000ffff077224 */ /* 0x000fe200000e0607 */
[----:B-1----:R-:W-:Y:S04]  /*0610*/  IADD3 R8, P1, PT, R8, 0x20, RZ ;  /* 0x0000002008087810 */ /* 0x002fe80007f3e0ff */
[----:B------:R-:W-:Y:S02]  /*0620*/  IADD3.X R9, PT, PT, RZ, R9, RZ, P1, !PT ;  /* 0x00000009ff097210 */ /* 0x000fe40000ffe4ff */
[----:B---3--:R-:W-:Y:S01]  /*0630*/  LEA R3, R3, R4, 0x10 ;  /* 0x0000000403037211 */ /* 0x008fe200078e80ff */
[--C-:B--2---:R-:W-:Y:S03]  /*0640*/  IMAD R2, R2, 0x10000, R5.reuse ;  /* 0x0001000002027824 */ /* 0x104fe600078e0205 */
[C---:B------:R-:W-:Y:S02]  /*0650*/  PRMT R4, R3.reuse, 0x7632, R4 ;  /* 0x0000763203047816 */ /* 0x040fe40000000004 */
[C---:B------:R-:W-:Y:S01]  /*0660*/  PRMT R5, R2.reuse, 0x7632, R5 ;  /* 0x0000763202057816 */ /* 0x040fe20000000005 */
[----:B------:R-:W-:Y:S01]  /*0670*/  IMAD.U32 R2, R2, 0x10000, RZ ;  /* 0x0001000002027824 */ /* 0x000fe200078e00ff */
[----:B------:R-:W-:Y:S02]  /*0680*/  SHF.L.U32 R3, R3, 0x10, RZ ;  /* 0x0000001003037819 */ /* 0x000fe400000006ff */
[----:B------:R-:W-:Y:S01]  /*0690*/  SHF.L.U32 R4, R4, 0x10, RZ ;  /* 0x0000001004047819 */ /* 0x000fe200000006ff */
[----:B------:R-:W-:Y:S02]  /*06a0*/  IMAD.U32 R5, R5, 0x10000, RZ ;  /* 0x0001000005057824 */ /* 0x000fe400078e00ff */
[----:B------:R-:W-:Y:S04]  /*06b0*/  FFMA R0, R2, R3, RZ ;  /* 0x0000000302007223 */ /* 0x000fe800000000ff */
[----:B------:R-:W-:Y:S04]  /*06c0*/  FFMA R0, R5, R4, R0 ;  /* 0x0000000405007223 */ /* 0x000fe80000000000 */
[----:B------:R-:W-:Y:S01]  /*06d0*/  FADD R15, R0, R15 ;  /* 0x0000000f000f7221 */ /* 0x000fe20000000000 */
[----:B------:R-:W-:Y:S09]  /*06e0*/  @!P2 BRA `(.L_x_441) ;  /* 0xfffffffc00a8a947 */ /* 0x000ff2000383ffff */
[----:B------:R-:W-:Y:S05]  /*06f0*/  BSYNC.RECONVERGENT B0 ;  /* 0x0000000000007941 */ /* 0x000fea0003800200 */
.L_x_440:
[----:B------:R-:W0:Y:S01]  /*0700*/  SHFL.BFLY PT, R0, R15, 0x4, 0x1f ;  /* 0x0c801f000f007f89 */ /* 0x000e2200000e0000 */
[----:B------:R-:W-:Y:S01]  /*0710*/  ISETP.NE.AND P0, PT, R11, RZ, PT ;  /* 0x000000ff0b00720c */ /* 0x000fe20003f05270 */
[----:B0-----:R-:W-:-:S05]  /*0720*/  FADD R0, R15, R0 ;  /* 0x000000000f007221 */ /* 0x001fca0000000000 */
[----:B------:R-:W0:Y:S02]  /*0730*/  SHFL.BFLY PT, R3, R0, 0x2, 0x1f ;  /* 0x0c401f0000037f89 */ /* 0x000e2400000e0000 */
[----:B0-----:R-:W-:-:S05]  /*0740*/  FADD R3, R0, R3 ;  /* 0x0000000300037221 */ /* 0x001fca0000000000 */
[----:B------:R-:W0:Y:S02]  /*0750*/  SHFL.BFLY PT, R4, R3, 0x1, 0x1f ;  /* 0x0c201f0003047f89 */ /* 0x000e2400000e0000 */
[----:B0-----:R-:W-:Y:S01]  /*0760*/  FADD R4, R3, R4 ;  /* 0x0000000403047221 */ /* 0x001fe20000000000 */
[----:B------:R-:W-:Y:S06]  /*0770*/  @P0 EXIT ;  /* 0x000000000000094d */ /* 0x000fec0003800000 */
[----:B------:R-:W0:Y:S01]  /*0780*/  LDC R2, c[0x0][0x3e8] ;  /* 0x0000fa00ff027b82 */ /* 0x000e220000000800 */
[----:B------:R-:W-:Y:S01]  /*0790*/  HFMA2 R6, -RZ, RZ, 0, 0 ;  /* 0x00000000ff067431 */ /* 0x000fe200000001ff */
[----:B------:R-:W1:Y:S01]  /*07a0*/  LDCU UR6, c[0x0][0x3f4] ;  /* 0x00007e80ff0677ac */ /* 0x000e620008000800 */
[----:B------:R-:W2:Y:S01]  /*07b0*/  LDCU UR9, c[0x0][0x3d8] ;  /* 0x00007b00ff0977ac */ /* 0x000ea20008000800 */
[----:B------:R-:W3:Y:S01]  /*07c0*/  LDCU UR7, c[0x0][0x410] ;  /* 0x00008200ff0777ac */ /* 0x000ee20008000800 */
[----:B------:R-:W4:Y:S01]  /*07d0*/  LDCU UR8, c[0x0][0x3d4] ;  /* 0x00007a80ff0877ac */ /* 0x000f220008000800 */
[----:B------:R-:W5:Y:S01]  /*07e0*/  LDCU UR10, c[0x0][0x418] ;  /* 0x00008300ff0a77ac */ /* 0x000f620008000800 */
[----:B0-----:R-:W-:-:S04]  /*07f0*/  IABS R3, R2 ;  /* 0x0000000200037213 */ /* 0x001fc80000000000 */
[----:B------:R-:W0:Y:S08]  /*0800*/  I2F.RP R8, R3 ;  /* 0x0000000300087306 */ /* 0x000e300000209400 */
[----:B0-----:R-:W0:Y:S02]  /*0810*/  MUFU.RCP R7, R8 ;  /* 0x0000000800077308 */ /* 0x001e240000001000 */
[----:B0-----:R-:W-:Y:S01]  /*0820*/  IADD3 R7, PT, PT, R7, 0xffffffe, RZ ;  /* 0x0ffffffe07077810 */ /* 0x001fe20007ffe0ff */
[----:B------:R-:W0:Y:S05]  /*0830*/  LDC.64 R8, c[0x0][0x3e0] ;  /* 0x0000f800ff087b82 */ /* 0x000e2a0000000a00 */
[----:B------:R-:W1:Y:S02]  /*0840*/  F2I.FTZ.U32.TRUNC.NTZ R7, R7 ;  /* 0x0000000700077305 */ /* 0x000e64000021f000 */
[----:B-1----:R-:W-:-:S04]  /*0850*/  IMAD.MOV R0, RZ, RZ, -R7 ;  /* 0x000000ffff007224 */ /* 0x002fc800078e0a07 */
[----:B------:R-:W-:-:S04]  /*0860*/  IMAD R5, R0, R3, RZ ;  /* 0x0000000300057224 */ /* 0x000fc800078e02ff */
[----:B------:R-:W-:-:S06]  /*0870*/  IMAD.HI.U32 R5, R7, R5, R6 ;  /* 0x0000000507057227 */ /* 0x000fcc00078e0006 */
[----:B------:R-:W-:-:S04]  /*0880*/  IMAD.HI.U32 R6, R5, R10, RZ ;  /* 0x0000000a05067227 */ /* 0x000fc800078e00ff */
[----:B------:R-:W-:-:S04]  /*0890*/  IMAD.MOV R0, RZ, RZ, -R6 ;  /* 0x000000ffff007224 */ /* 0x000fc800078e0a06 */
[----:B------:R-:W-:-:S05]  /*08a0*/  IMAD R0, R3, R0, R10 ;  /* 0x0000000003007224 */ /* 0x000fca00078e020a */
[----:B------:R-:W-:-:S13]  /*08b0*/  ISETP.GT.U32.AND P1, PT, R3, R0, PT ;  /* 0x000000000300720c */ /* 0x000fda0003f24070 */
[-C--:B------:R-:W-:Y:S01]  /*08c0*/  @!P1 IADD3 R0, PT, PT, R0, -R3.reuse, RZ ;  /* 0x8000000300009210 */ /* 0x080fe20007ffe0ff */
[----:B------:R-:W-:Y:S01]  /*08d0*/  @!P1 VIADD R6, R6, 0x1 ;  /* 0x0000000106069836 */ /* 0x000fe20000000000 */
[----:B------:R-:W-:Y:S02]  /*08e0*/  ISETP.NE.AND P1, PT, R2, RZ, PT ;  /* 0x000000ff0200720c */ /* 0x000fe40003f25270 */
[----:B------:R-:W-:Y:S02]  /*08f0*/  ISETP.GE.U32.AND P2, PT, R0, R3, PT ;  /* 0x000000030000720c */ /* 0x000fe40003f46070 */
[----:B------:R-:W-:Y:S02]  /*0900*/  LOP3.LUT R0, R13, R2, RZ, 0x3c, !PT ;  /* 0x000000020d007212 */ /* 0x000fe400078e3cff */
[----:B------:R-:W-:Y:S02]  /*0910*/  LEA R3, R12, R17, 0xf ;  /* 0x000000110c037211 */ /* 0x000fe400078e78ff */
[----:B------:R-:W-:-:S07]  /*0920*/  ISETP.GE.AND P0, PT, R0, RZ, PT ;  /* 0x000000ff0000720c */ /* 0x000fce0003f06270 */
[----:B------:R-:W-:-:S06]  /*0930*/  @P2 IADD3 R6, PT, PT, R6, 0x1, RZ ;  /* 0x0000000106062810 */ /* 0x000fcc0007ffe0ff */
[----:B------:R-:W-:Y:S01]  /*0940*/  @!P0 IMAD.MOV R6, RZ, RZ, -R6 ;  /* 0x000000ffff068224 */ /* 0x000fe200078e0a06 */
[----:B------:R-:W-:-:S05]  /*0950*/  @!P1 LOP3.LUT R6, RZ, R2, RZ, 0x33, !PT ;  /* 0x00000002ff069212 */ /* 0x000fca00078e33ff */
[----:B------:R-:W-:Y:S02]  /*0960*/  IMAD.MOV R0, RZ, RZ, -R6 ;  /* 0x000000ffff007224 */ /* 0x000fe400078e0a06 */
[----:B------:R-:W-:Y:S01]  /*0970*/  IMAD R3, R6, UR6, R3 ;  /* 0x0000000606037c24 */ /* 0x000fe2000f8e0203 */
[----:B------:R-:W1:Y:S01]  /*0980*/  LDCU UR6, c[0x0][0x40c] ;  /* 0x00008180ff0677ac */ /* 0x000e620008000800 */
[----:B------:R-:W-:Y:S01]  /*0990*/  IMAD R0, R2, R0, R13 ;  /* 0x0000000002007224 */ /* 0x000fe200078e020d */
[----:B------:R-:W1:Y:S04]  /*09a0*/  LDC R6, c[0x0][0x400] ;  /* 0x00010000ff067b82 */ /* 0x000e680000000800 */
[----:B------:R-:W-:-:S05]  /*09b0*/  LEA R3, R0, R3, 0xc ;  /* 0x0000000300037211 */ /* 0x000fca00078e60ff */
[----:B0-----:R-:W-:Y:S02]  /*09c0*/  IMAD.WIDE R2, R3, 0x4, R8 ;  /* 0x0000000403027825 */ /* 0x001fe400078e0208 */
[----:B------:R-:W0:Y:S04]  /*09d0*/  LDC R8, c[0x0][0x3c8] ;  /* 0x0000f200ff087b82 */ /* 0x000e280000000800 */
[----:B------:R0:W5:Y:S01]  /*09e0*/  LDG.E R3, desc[UR4][R2.64] ;  /* 0x0000000402037981 */ /* 0x000162000c1e1900 */
[----:B-1----:R-:W-:-:S04]  /*09f0*/  IABS R5, R6 ;  /* 0x0000000600057213 */ /* 0x002fc80000000000 */
[----:B------:R-:W1:Y:S01]  /*0a00*/  I2F.RP R16, R5 ;  /* 0x0000000500107306 */ /* 0x000e620000209400 */
[----:B0-----:R-:W-:-:S07]  /*0a10*/  IABS R7, R8 ;  /* 0x0000000800077213 */ /* 0x001fce0000000000 */
[----:B------:R-:W0:Y:S08]  /*0a20*/  I2F.RP R11, R7 ;  /* 0x00000007000b7306 */ /* 0x000e300000209400 */
[----:B-1----:R-:W1:Y:S08]  /*0a30*/  MUFU.RCP R14, R16 ;  /* 0x00000010000e7308 */ /* 0x002e700000001000 */
[----:B0-----:R-:W0:Y:S01]  /*0a40*/  MUFU.RCP R0, R11 ;  /* 0x0000000b00007308 */ /* 0x001e220000001000 */
[----:B-1----:R-:W-:-:S07]  /*0a50*/  IADD3 R14, PT, PT, R14, 0xffffffe, RZ ;  /* 0x0ffffffe0e0e7810 */ /* 0x002fce0007ffe0ff */
[----:B------:R-:W1:Y:S01]  /*0a60*/  F2I.FTZ.U32.TRUNC.NTZ R15, R14 ;  /* 0x0000000e000f7305 */ /* 0x000e62000021f000 */
[----:B0-----:R-:W-:-:S07]  /*0a70*/  VIADD R18, R0, 0xffffffe ;  /* 0x0ffffffe00127836 */ /* 0x001fce0000000000 */
[----:B------:R-:W0:Y:S01]  /*0a80*/  F2I.FTZ.U32.TRUNC.NTZ R19, R18 ;  /* 0x0000001200137305 */ /* 0x000e22000021f000 */
[----:B-1----:R-:W-:Y:S02]  /*0a90*/  IADD3 R0, PT, PT, RZ, -R15, RZ ;  /* 0x8000000fff007210 */ /* 0x002fe40007ffe0ff */
[----:B------:R-:W-:-:S03]  /*0aa0*/  MOV R14, RZ ;  /* 0x000000ff000e7202 */ /* 0x000fc60000000f00 */
[----:B------:R-:W-:Y:S02]  /*0ab0*/  IMAD R11, R0, R5, RZ ;  /* 0x00000005000b7224 */ /* 0x000fe400078e02ff */
[----:B0-----:R-:W-:Y:S02]  /*0ac0*/  IMAD.MOV R2, RZ, RZ, -R19 ;  /* 0x000000ffff027224 */ /* 0x001fe400078e0a13 */
[----:B------:R-:W-:Y:S02]  /*0ad0*/  IMAD.MOV.U32 R18, RZ, RZ, RZ ;  /* 0x000000ffff127224 */ /* 0x000fe400078e00ff */
[----:B------:R-:W-:Y:S02]  /*0ae0*/  IMAD R9, R2, R7, RZ ;  /* 0x0000000702097224 */ /* 0x000fe400078e02ff */
[----:B------:R-:W-:-:S04]  /*0af0*/  IMAD.HI.U32 R15, R15, R11, R14 ;  /* 0x0000000b0f0f7227 */ /* 0x000fc800078e000e */
[----:B------:R-:W-:-:S04]  /*0b00*/  IMAD.HI.U32 R9, R19, R9, R18 ;  /* 0x0000000913097227 */ /* 0x000fc800078e0012 */
[----:B------:R-:W-:-:S04]  /*0b10*/  IMAD.HI.U32 R0, R15, R10, RZ ;  /* 0x0000000a0f007227 */ /* 0x000fc800078e00ff */
[----:B------:R-:W-:Y:S01]  /*0b20*/  IMAD.HI.U32 R11, R9, R10, RZ ;  /* 0x0000000a090b7227 */ /* 0x000fe200078e00ff */
[----:B------:R-:W-:-:S03]  /*0b30*/  IADD3 R2, PT, PT, -R0, RZ, RZ ;  /* 0x000000ff00027210 */ /* 0x000fc60007ffe1ff */
[----:B------:R-:W-:Y:S02]  /*0b40*/  IMAD.MOV R9, RZ, RZ, -R11 ;  /* 0x000000ffff097224 */ /* 0x000fe400078e0a0b */
[--C-:B------:R-:W-:Y:S02]  /*0b50*/  IMAD R2, R5, R2, R10.reuse ;  /* 0x0000000205027224 */ /* 0x100fe400078e020a */
[----:B------:R-:W-:-:S03]  /*0b60*/  IMAD R14, R7, R9, R10 ;  /* 0x00000009070e7224 */ /* 0x000fc600078e020a */
        /* <DEDUP_REMOVED lines=8> */
[C---:B------:R-:W-:Y:S01]  /*0bf0*/  LOP3.LUT R5, R13.reuse, R8, RZ, 0x3c, !PT ;  /* 0x000000080d057212 */ /* 0x040fe200078e3cff */
[----:B------:R-:W0:Y:S01]  /*0c00*/  LDC.64 R14, c[0x0][0x3c0] ;  /* 0x0000f000ff0e7b82 */ /* 0x000e220000000a00 */
[----:B------:R-:W-:-:S02]  /*0c10*/  LOP3.LUT R2, R13, R6, RZ, 0x3c, !PT ;  /* 0x000000060d027212 */ /* 0x000fc400078e3cff */
[----:B------:R-:W-:Y:S02]  /*0c20*/  ISETP.GE.AND P2, PT, R5, RZ, PT ;  /* 0x000000ff0500720c */ /* 0x000fe40003f46270 */
[----:B------:R-:W-:Y:S01]  /*0c30*/  ISETP.GE.AND P0, PT, R2, RZ, PT ;  /* 0x000000ff0200720c */ /* 0x000fe20003f06270 */
[--C-:B--2---:R-:W-:Y:S01]  /*0c40*/  IMAD R2, R12, UR9, R17.reuse ;  /* 0x000000090c027c24 */ /* 0x104fe2000f8e0211 */
[----:B------:R-:W-:Y:S01]  /*0c50*/  ISETP.NE.AND P1, PT, R8, RZ, PT ;  /* 0x000000ff0800720c */ /* 0x000fe20003f25270 */
[----:B---3--:R-:W-:Y:S01]  /*0c60*/  IMAD R17, R12, UR7, R17 ;  /* 0x000000070c117c24 */ /* 0x008fe2000f8e0211 */
[----:B------:R-:W-:Y:S01]  /*0c70*/  ISETP.NE.AND P3, PT, R6, RZ, PT ;  /* 0x000000ff0600720c */ /* 0x000fe20003f65270 */
[----:B------:R-:W-:Y:S01]  /*0c80*/  @P5 VIADD R11, R11, 0x1 ;  /* 0x000000010b0b5836 */ /* 0x000fe20000000000 */
[----:B------:R-:W-:Y:S01]  /*0c90*/  @P4 IADD3 R0, PT, PT, R0, 0x1, RZ ;  /* 0x0000000100004810 */ /* 0x000fe20007ffe0ff */
[----:B------:R-:W1:Y:S03]  /*0ca0*/  LDCU UR7, c[0x0][0x41c] ;  /* 0x00008380ff0777ac */ /* 0x000e660008000800 */
[----:B------:R-:W-:-:S02]  /*0cb0*/  MOV R5, R11 ;  /* 0x0000000b00057202 */ /* 0x000fc40000000f00 */
[----:B------:R-:W2:Y:S01]  /*0cc0*/  LDC.64 R10, c[0x0][0x3f8] ;  /* 0x0000fe00ff0a7b82 */ /* 0x000ea20000000a00 */
[----:B------:R-:W-:Y:S02]  /*0cd0*/  @!P0 IADD3 R0, PT, PT, -R0, RZ, RZ ;  /* 0x000000ff00008210 */ /* 0x000fe40007ffe1ff */
[----:B------:R-:W-:Y:S01]  /*0ce0*/  @!P2 IMAD.MOV R5, RZ, RZ, -R5 ;  /* 0x000000ffff05a224 */ /* 0x000fe200078e0a05 */
[----:B------:R-:W-:Y:S02]  /*0cf0*/  @!P1 LOP3.LUT R5, RZ, R8, RZ, 0x33, !PT ;  /* 0x00000008ff059212 */ /* 0x000fe400078e33ff */
[----:B------:R-:W-:Y:S02]  /*0d00*/  @!P3 LOP3.LUT R0, RZ, R6, RZ, 0x33, !PT ;  /* 0x00000006ff00b212 */ /* 0x000fe400078e33ff */
[C---:B------:R-:W-:Y:S01]  /*0d10*/  IADD3 R9, PT, PT, -R5.reuse, RZ, RZ ;  /* 0x000000ff05097210 */ /* 0x040fe20007ffe1ff */
[----:B----4-:R-:W-:Y:S02]  /*0d20*/  IMAD R2, R5, UR8, R2 ;  /* 0x0000000805027c24 */ /* 0x010fe4000f8e0202 */
[----:B-----5:R-:W-:Y:S01]  /*0d30*/  FMUL R5, R4, UR10 ;  /* 0x0000000a04057c20 */ /* 0x020fe20008400000 */
[----:B------:R-:W-:-:S02]  /*0d40*/  IMAD.MOV R7, RZ, RZ, -R0 ;  /* 0x000000ffff077224 */ /* 0x000fc400078e0a00 */
[----:B------:R-:W-:Y:S02]  /*0d50*/  IMAD R9, R8, R9, R13 ;  /* 0x0000000908097224 */ /* 0x000fe400078e020d */
[----:B------:R-:W-:Y:S02]  /*0d60*/  IMAD R17, R0, UR6, R17 ;  /* 0x0000000600117c24 */ /* 0x000fe4000f8e0211 */
[----:B------:R-:W-:Y:S01]  /*0d70*/  IMAD R6, R6, R7, R13 ;  /* 0x0000000706067224 */ /* 0x000fe200078e020d */
[----:B------:R-:W-:-:S04]  /*0d80*/  LEA R9, R9, R2, 0xc ;  /* 0x0000000209097211 */ /* 0x000fc800078e60ff */
[----:B------:R-:W-:Y:S01]  /*0d90*/  LEA R17, R6, R17, 0xc ;  /* 0x0000001106117211 */ /* 0x000fe200078e60ff */
[----:B0-----:R-:W-:-:S04]  /*0da0*/  IMAD.WIDE R14, R9, 0x4, R14 ;  /* 0x00000004090e7825 */ /* 0x001fc800078e020e */
[----:B--2---:R-:W-:Y:S01]  /*0db0*/  IMAD.WIDE R10, R17, 0x4, R10 ;  /* 0x00000004110a7825 */ /* 0x004fe200078e020a */
[----:B------:R-:W-:Y:S03]  /*0dc0*/  STG.E desc[UR4][R14.64], R5 ;  /* 0x000000050e007986 */ /* 0x000fe6000c101904 */
[----:B-1----:R-:W-:-:S05]  /*0dd0*/  FMUL R3, R3, UR7 ;  /* 0x0000000703037c20 */ /* 0x002fca0008400000 */
[----:B------:R-:W-:Y:S01]  /*0de0*/  STG.E desc[UR4][R10.64], R3 ;  /* 0x000000030a007986 */ /* 0x000fe2000c101904 */
[----:B------:R-:W-:Y:S05]  /*0df0*/  EXIT ;  /* 0x000000000000794d */ /* 0x000fea0003800000 */
.L_x_442:
        /* <DEDUP_REMOVED lines=16> */
.L_x_452:


//--------------------- .nv.shared.kernel_cutlass_dkdv_bwd_cudnnsdpabwdfmha_dkdv_d256_sm100BlackwellFusedAttentionDKDVKernel_object_at__TiledMMA_ThrLayoutVMNK21111000_PermutationMNK____MMAAtom_ThrID21_ShapeMNK2566416_TVLay_2 --------------------------
	.section	.nv.shared.kernel_cutlass_dkdv_bwd_cudnnsdpabwdfmha_dkdv_d256_sm100BlackwellFusedAttentionDKDVKernel_object_at__TiledMMA_ThrLayoutVMNK21111000_PermutationMNK____MMAAtom_ThrID21_ShapeMNK2566416_TVLay_2,"aw",@nobits
	.sectionflags	@""
	.align	1024
	.zero		1024


//--------------------- .nv.shared.reserved.0     --------------------------
	.section	.nv.shared.reserved.0,"aw",@nobits
	.align	8
	.weak		__nv_reservedSMEM_offset_0_alias
	.size		__nv_reservedSMEM_offset_0_alias, 0, 64
	.other		__nv_reservedSMEM_offset_0_alias,@"STO_CUDA_RESERVED_SHARED STV_DEFAULT"
__nv_reservedSMEM_offset_0_alias:
	.zero		0
.nv.shared.reserved.0:
	.zero		64
	.weak		__nv_reservedSMEM_allocation_phase
	.type		__nv_reservedSMEM_allocation_phase,@object
	.size		__nv_reservedSMEM_allocation_phase,(.L_0 - __nv_reservedSMEM_allocation_phase)
__nv_reservedSMEM_allocation_phase:
	.zero		1
.L_0:
	.zero		7
	.weak		__nv_reservedSMEM_devtool_atexit_pc
	.type		__nv_reservedSMEM_devtool_atexit_pc,@object
	.size		__nv_reservedSMEM_devtool_atexit_pc,(__nv_reservedSMEM_allocation_mask - __nv_reservedSMEM_devtool_atexit_pc)
__nv_reservedSMEM_devtool_atexit_pc:
	.zero		8
	.weak		__nv_reservedSMEM_allocation_mask
	.type		__nv_reservedSMEM_allocation_mask,@object
	.size		__nv_reservedSMEM_allocation_mask,(.L_2 - __nv_reservedSMEM_allocation_mask)
__nv_reservedSMEM_allocation_mask:
	.zero		4
.L_2:
	.zero		4
	.weak		__nv_reservedSMEM_tmem_allocation_pipeline_mbarrier
	.type		__nv_reservedSMEM_tmem_allocation_pipeline_mbarrier,@object
	.size		__nv_reservedSMEM_tmem_allocation_pipeline_mbarrier,(__nv_reservedSMEM_tmem_allocation_pipeline_mbarrier_parity - __nv_reservedSMEM_tmem_allocation_pipeline_mbarrier)
__nv_reservedSMEM_tmem_allocation_pipeline_mbarrier:
	.zero		8
	.weak		__nv_reservedSMEM_tmem_allocation_pipeline_mbarrier_parity
	.type		__nv_reservedSMEM_tmem_allocation_pipeline_mbarrier_parity,@object
	.size		__nv_reservedSMEM_tmem_allocation_pipeline_mbarrier_parity,(.L_4 - __nv_reservedSMEM_tmem_allocation_pipeline_mbarrier_parity)
__nv_reservedSMEM_tmem_allocation_pipeline_mbarrier_parity:
	.zero		4
.L_4:


//--------------------- .nv.shared.kernel_cutlass_kernel_cudnnsdpabwdfmha_dq_d256_sm100BlackwellFusedAttentionDQKernel_object_at_____Int32_Int32_Int32_TiledMMA_ThrLayoutVMNK21111000_PermutationMNK____MMAAtom_ThrID21_ShapeM_1 --------------------------
	.section	.nv.shared.kernel_cutlass_kernel_cudnnsdpabwdfmha_dq_d256_sm100BlackwellFusedAttentionDQKernel_object_at_____Int32_Int32_Int32_TiledMMA_ThrLayoutVMNK21111000_PermutationMNK____MMAAtom_ThrID21_ShapeM_1,"aw",@nobits
	.sectionflags	@""
	.align	1024
	.zero		1024


//--------------------- .nv.shared.kernel_cutlass_sum_OdO_cudnnsdpabwdfmha_backward_sm100_2kernelBlackwellFusedMultiHeadAttentionBackward_object_at__tensorptrbf16gmemalign64o409625620481256div64_tensorptrbf16gmemalign64o40_0 --------------------------
	.section	.nv.shared.kernel_cutlass_sum_OdO_cudnnsdpabwdfmha_backward_sm100_2kernelBlackwellFusedMultiHeadAttentionBackward_object_at__tensorptrbf16gmemalign64o409625620481256div64_tensorptrbf16gmemalign64o40_0,"aw",@nobits
	.sectionflags	@""
	.align	1024
	.zero		1024


//--------------------- .nv.constant0.kernel_cutlass_dkdv_bwd_cudnnsdpabwdfmha_dkdv_d256_sm100BlackwellFusedAttentionDKDVKernel_object_at__TiledMMA_ThrLayoutVMNK21111000_PermutationMNK____MMAAtom_ThrID21_ShapeMNK2566416_TVLay_2 --------------------------
	.section	.nv.constant0.kernel_cutlass_dkdv_bwd_cudnnsdpabwdfmha_dkdv_d256_sm100BlackwellFusedAttentionDKDVKernel_object_at__TiledMMA_ThrLayoutVMNK21111000_PermutationMNK____MMAAtom_ThrID21_ShapeMNK2566416_TVLay_2,"a",@progbits
	.sectionflags	@""
	.align	4
.nv.constant0.kernel_cutlass_dkdv_bwd_cudnnsdpabwdfmha_dkdv_d256_sm100BlackwellFusedAttentionDKDVKernel_object_at__TiledMMA_ThrLayoutVMNK21111000_PermutationMNK____MMAAtom_ThrID21_ShapeMNK2566416_TVLay_2:
	.zero		2220


//--------------------- .nv.constant0.kernel_cutlass_kernel_cudnnsdpabwdfmha_dq_d256_sm100BlackwellFusedAttentionDQKernel_object_at_____Int32_Int32_Int32_TiledMMA_ThrLayoutVMNK21111000_PermutationMNK____MMAAtom_ThrID21_ShapeM_1 --------------------------
	.section	.nv.constant0.kernel_cutlass_kernel_cudnnsdpabwdfmha_dq_d256_sm100BlackwellFusedAttentionDQKernel_object_at_____Int32_Int32_Int32_TiledMMA_ThrLayoutVMNK21111000_PermutationMNK____MMAAtom_ThrID21_ShapeM_1,"a",@progbits
	.sectionflags	@""
	.align	4
.nv.constant0.kernel_cutlass_kernel_cudnnsdpabwdfmha_dq_d256_sm100BlackwellFusedAttentionDQKernel_object_at_____Int32_Int32_Int32_TiledMMA_ThrLayoutVMNK21111000_PermutationMNK____MMAAtom_ThrID21_ShapeM_1:
	.zero		2056


//--------------------- .nv.constant0.kernel_cutlass_sum_OdO_cudnnsdpabwdfmha_backward_sm100_2kernelBlackwellFusedMultiHeadAttentionBackward_object_at__tensorptrbf16gmemalign64o409625620481256div64_tensorptrbf16gmemalign64o40_0 --------------------------
	.section	.nv.constant0.kernel_cutlass_sum_OdO_cudnnsdpabwdfmha_backward_sm100_2kernelBlackwellFusedMultiHeadAttentionBackward_object_at__tensorptrbf16gmemalign64o409625620481256div64_tensorptrbf16gmemalign64o40_0,"a",@progbits
	.sectionflags	@""
	.align	4
.nv.constant0.kernel_cutlass_sum_OdO_cudnnsdpabwdfmha_backward_sm100_2kernelBlackwellFusedMultiHeadAttentionBackward_object_at__tensorptrbf16gmemalign64o409625620481256div64_tensorptrbf16gmemalign64o40_0:
	.zero		1080


//--------------------- SYMBOLS --------------------------

	.type		.nv.reservedSmem.offset0,@object
	.size		.nv.reservedSmem.offset0,0x4
	.type		.nv.reservedSmem.cap,@object
	.size		.nv.reservedSmem.cap,0x4
